	.target	sm_80

	.elftype	@"ET_EXEC"


//--------------------- .note.nv.tkinfo           --------------------------
	.section	.note.nv.tkinfo,"",@"SHT_NOTE"
	.sectionflags	@"SHF_NOTE_NV_TKINFO"
	.tkinfo
        /*0018*/ 	.word	0x00000002
        /*0030*/ 	.string	""
        /*0030*/ 	.string	"ptxas"
        /*0030*/ 	.string	"Cuda compilation tools, release 13.0, V13.0.88"
        /*0030*/ 	.string	"Build cuda_13.0.r13.0/compiler.36424714_0"
        /*0030*/ 	.string	"-v  -suppress-debug-info  -lineinfo  -arch sm_80 "



//--------------------- .note.nv.cuinfo           --------------------------
	.section	.note.nv.cuinfo,"",@"SHT_NOTE"
	.sectionflags	@"SHF_NOTE_NV_CUINFO"
        /*0018*/ 	.short	0x0002
        /*001a*/ 	.short	0x0050
        /*001c*/ 	.short	0x0082
	.zero		2


//--------------------- .nv.info                  --------------------------
	.section	.nv.info,"",@"SHT_CUDA_INFO"
	.align	4


	//----- nvinfo : EIATTR_REGCOUNT
	.align		4
        /*0000*/ 	.byte	0x04, 0x2f
        /*0002*/ 	.short	(.L_1 - .L_0)
	.align		4
.L_0:
        /*0004*/ 	.word	index@(matmul_kernel)
        /*0008*/ 	.word	0x000000ff


	//----- nvinfo : EIATTR_FRAME_SIZE
	.align		4
.L_1:
        /*000c*/ 	.byte	0x04, 0x11
        /*000e*/ 	.short	(.L_3 - .L_2)
	.align		4
.L_2:
        /*0010*/ 	.word	index@(matmul_kernel)
        /*0014*/ 	.word	0x00001008


	//----- nvinfo : EIATTR_MIN_STACK_SIZE
	.align		4
.L_3:
        /*0018*/ 	.byte	0x04, 0x12
        /*001a*/ 	.short	(.L_5 - .L_4)
	.align		4
.L_4:
        /*001c*/ 	.word	index@(matmul_kernel)
        /*0020*/ 	.word	0x00001008
.L_5:


//--------------------- .nv.info.matmul_kernel    --------------------------
	.section	.nv.info.matmul_kernel,"",@"SHT_CUDA_INFO"
	.sectionflags	@""
	.align	4


	//----- nvinfo : EIATTR_CUDA_API_VERSION
	.align		4
        /*0000*/ 	.byte	0x04, 0x37
        /*0002*/ 	.short	(.L_7 - .L_6)
.L_6:
        /*0004*/ 	.word	0x00000082


	//----- nvinfo : EIATTR_SW2861232_WAR
	.align		4
.L_7:
        /*0008*/ 	.byte	0x01, 0x35
	.zero		2


	//----- nvinfo : EIATTR_PARAM_CBANK
	.align		4
        /*000c*/ 	.byte	0x04, 0x0a
        /*000e*/ 	.short	(.L_9 - .L_8)
	.align		4
.L_8:
        /*0010*/ 	.word	index@(.nv.constant0.matmul_kernel)
        /*0014*/ 	.short	0x0160
        /*0016*/ 	.short	0x0050


	//----- nvinfo : EIATTR_CBANK_PARAM_SIZE
	.align		4
.L_9:
        /*0018*/ 	.byte	0x03, 0x19
        /*001a*/ 	.short	0x0050


	//----- nvinfo : EIATTR_KPARAM_INFO
	.align		4
        /*001c*/ 	.byte	0x04, 0x17
        /*001e*/ 	.short	(.L_11 - .L_10)
.L_10:
        /*0020*/ 	.word	0x00000000
        /*0024*/ 	.short	0x000d
        /*0026*/ 	.short	0x0048
        /*0028*/ 	.byte	0x00, 0xf4, 0x21, 0x00


	//----- nvinfo : EIATTR_KPARAM_INFO
	.align		4
.L_11:
        /*002c*/ 	.byte	0x04, 0x17
        /*002e*/ 	.short	(.L_13 - .L_12)
.L_12:
        /*0030*/ 	.word	0x00000000
        /*0034*/ 	.short	0x000c
        /*0036*/ 	.short	0x0040
        /*0038*/ 	.byte	0x00, 0xf4, 0x21, 0x00


	//----- nvinfo : EIATTR_KPARAM_INFO
	.align		4
.L_13:
        /*003c*/ 	.byte	0x04, 0x17
        /*003e*/ 	.short	(.L_15 - .L_14)
.L_14:
        /*0040*/ 	.word	0x00000000
        /*0044*/ 	.short	0x000b
        /*0046*/ 	.short	0x0038
        /*0048*/ 	.byte	0x00, 0xf0, 0x11, 0x00


	//----- nvinfo : EIATTR_KPARAM_INFO
	.align		4
.L_15:
        /*004c*/ 	.byte	0x04, 0x17
        /*004e*/ 	.short	(.L_17 - .L_16)
.L_16:
        /*0050*/ 	.word	0x00000000
        /*0054*/ 	.short	0x000a
        /*0056*/ 	.short	0x0034
        /*0058*/ 	.byte	0x00, 0xf0, 0x11, 0x00


	//----- nvinfo : EIATTR_KPARAM_INFO
	.align		4
.L_17:
        /*005c*/ 	.byte	0x04, 0x17
        /*005e*/ 	.short	(.L_19 - .L_18)
.L_18:
        /*0060*/ 	.word	0x00000000
        /*0064*/ 	.short	0x0009
        /*0066*/ 	.short	0x0030
        /*0068*/ 	.byte	0x00, 0xf0, 0x11, 0x00


	//----- nvinfo : EIATTR_KPARAM_INFO
	.align		4
.L_19:
        /*006c*/ 	.byte	0x04, 0x17
        /*006e*/ 	.short	(.L_21 - .L_20)
.L_20:
        /*0070*/ 	.word	0x00000000
        /*0074*/ 	.short	0x0008
        /*0076*/ 	.short	0x002c
        /*0078*/ 	.byte	0x00, 0xf0, 0x11, 0x00


	//----- nvinfo : EIATTR_KPARAM_INFO
	.align		4
.L_21:
        /*007c*/ 	.byte	0x04, 0x17
        /*007e*/ 	.short	(.L_23 - .L_22)
.L_22:
        /*0080*/ 	.word	0x00000000
        /*0084*/ 	.short	0x0007
        /*0086*/ 	.short	0x0028
        /*0088*/ 	.byte	0x00, 0xf0, 0x11, 0x00


	//----- nvinfo : EIATTR_KPARAM_INFO
	.align		4
.L_23:
        /*008c*/ 	.byte	0x04, 0x17
        /*008e*/ 	.short	(.L_25 - .L_24)
.L_24:
        /*0090*/ 	.word	0x00000000
        /*0094*/ 	.short	0x0006
        /*0096*/ 	.short	0x0024
        /*0098*/ 	.byte	0x00, 0xf0, 0x11, 0x00


	//----- nvinfo : EIATTR_KPARAM_INFO
	.align		4
.L_25:
        /*009c*/ 	.byte	0x04, 0x17
        /*009e*/ 	.short	(.L_27 - .L_26)
.L_26:
        /*00a0*/ 	.word	0x00000000
        /*00a4*/ 	.short	0x0005
        /*00a6*/ 	.short	0x0020
        /*00a8*/ 	.byte	0x00, 0xf0, 0x11, 0x00


	//----- nvinfo : EIATTR_KPARAM_INFO
	.align		4
.L_27:
        /*00ac*/ 	.byte	0x04, 0x17
        /*00ae*/ 	.short	(.L_29 - .L_28)
.L_28:
        /*00b0*/ 	.word	0x00000000
        /*00b4*/ 	.short	0x0004
        /*00b6*/ 	.short	0x001c
        /*00b8*/ 	.byte	0x00, 0xf0, 0x11, 0x00


	//----- nvinfo : EIATTR_KPARAM_INFO
	.align		4
.L_29:
        /*00bc*/ 	.byte	0x04, 0x17
        /*00be*/ 	.short	(.L_31 - .L_30)
.L_30:
        /*00c0*/ 	.word	0x00000000
        /*00c4*/ 	.short	0x0003
        /*00c6*/ 	.short	0x0018
        /*00c8*/ 	.byte	0x00, 0xf0, 0x11, 0x00


	//----- nvinfo : EIATTR_KPARAM_INFO
	.align		4
.L_31:
        /*00cc*/ 	.byte	0x04, 0x17
        /*00ce*/ 	.short	(.L_33 - .L_32)
.L_32:
        /*00d0*/ 	.word	0x00000000
        /*00d4*/ 	.short	0x0002
        /*00d6*/ 	.short	0x0010
        /*00d8*/ 	.byte	0x00, 0xf4, 0x21, 0x00


	//----- nvinfo : EIATTR_KPARAM_INFO
	.align		4
.L_33:
        /*00dc*/ 	.byte	0x04, 0x17
        /*00de*/ 	.short	(.L_35 - .L_34)
.L_34:
        /*00e0*/ 	.word	0x00000000
        /*00e4*/ 	.short	0x0001
        /*00e6*/ 	.short	0x0008
        /*00e8*/ 	.byte	0x00, 0xf4, 0x21, 0x00


	//----- nvinfo : EIATTR_KPARAM_INFO
	.align		4
.L_35:
        /*00ec*/ 	.byte	0x04, 0x17
        /*00ee*/ 	.short	(.L_37 - .L_36)
.L_36:
        /*00f0*/ 	.word	0x00000000
        /*00f4*/ 	.short	0x0000
        /*00f6*/ 	.short	0x0000
        /*00f8*/ 	.byte	0x00, 0xf4, 0x21, 0x00


	//----- nvinfo : EIATTR_MAXREG_COUNT
	.align		4
.L_37:
        /*00fc*/ 	.byte	0x03, 0x1b
        /*00fe*/ 	.short	0x00ff


	//----- nvinfo : EIATTR_NUM_BARRIERS
	.align		4
        /*0100*/ 	.byte	0x02, 0x4c
        /*0102*/ 	.byte	0x01
	.zero		1


	//----- nvinfo : EIATTR_ANNOTATIONS
	.align		4
        /*0104*/ 	.byte	0x04, 0x55
        /*0106*/ 	.short	(.L_39 - .L_38)


	//   ....[0]....
.L_38:
        /*0108*/ 	.word	0x00000001
        /*010c*/ 	.byte	0xf0, 0x05, 0x00, 0x00, 0x01, 0x00, 0x00, 0x00, 0x50, 0x06, 0x00, 0x00, 0x01, 0x00, 0x00, 0x00
        /* <DEDUP_REMOVED lines=1792> */
        /*711c*/ 	.byte	0x80, 0x30, 0x03, 0x00, 0x01, 0x00, 0x00, 0x00, 0xa0, 0x30, 0x03, 0x00


	//----- nvinfo : EIATTR_MERCURY_ISA_VERSION
	.align		4
.L_39:
        /*7128*/ 	.byte	0x03, 0x5f
        /*712a*/ 	.short	0x0000


	//----- nvinfo : EIATTR_EXIT_INSTR_OFFSETS
	.align		4
        /*712c*/ 	.byte	0x04, 0x1c
        /*712e*/ 	.short	(.L_41 - .L_40)


	//   ....[0]....
.L_40:
        /*7130*/ 	.word	0x000333a0


	//   ....[1]....
        /*7134*/ 	.word	0x000333c0


	//----- nvinfo : EIATTR_REQNTID
	.align		4
.L_41:
        /*7138*/ 	.byte	0x04, 0x10
        /*713a*/ 	.short	(.L_43 - .L_42)
.L_42:
        /*713c*/ 	.word	0x00000080
        /*7140*/ 	.word	0x00000001
        /*7144*/ 	.word	0x00000001
.L_43:


//--------------------- .nv.callgraph             --------------------------
	.section	.nv.callgraph,"",@"SHT_CUDA_CALLGRAPH"
	.align	4
	.sectionentsize	8
	.align		4
        /*0000*/ 	.word	0x00000000
	.align		4
        /*0004*/ 	.word	0xffffffff
	.align		4
        /*0008*/ 	.word	0x00000000
	.align		4
        /*000c*/ 	.word	0xfffffffe
	.align		4
        /*0010*/ 	.word	0x00000000
	.align		4
        /*0014*/ 	.word	0xfffffffd
	.align		4
        /*0018*/ 	.word	0x00000000
	.align		4
        /*001c*/ 	.word	0xfffffffc


//--------------------- .nv.rel.action            --------------------------
	.section	.nv.rel.action,"",@"SHT_CUDA_RELOCINFO"
	.align	8
	.sectionentsize	8
        /*0000*/ 	.byte	0x73, 0x00, 0x00, 0x00, 0x00, 0x00, 0x00, 0x00, 0x00, 0x00, 0x00, 0x11, 0x25, 0x00, 0x05, 0x36


//--------------------- .nv.constant0.matmul_kernel --------------------------
	.section	.nv.constant0.matmul_kernel,"a",@progbits
	.sectionflags	@""
	.align	4
.nv.constant0.matmul_kernel:
	.zero		432


//--------------------- .text.matmul_kernel       --------------------------
	.section	.text.matmul_kernel,"ax",@progbits
	.sectioninfo	@"SHI_REGISTERS=255"
	.align	128
        .global         matmul_kernel
        .type           matmul_kernel,@function
        .size           matmul_kernel,(.L_x_3 - matmul_kernel)
        .other          matmul_kernel,@"STO_CUDA_ENTRY STV_DEFAULT"
matmul_kernel:
.text.matmul_kernel:
[----:B------:R-:W-:Y:S02]  /*0000*/  IMAD.MOV.U32 R1, RZ, RZ, c[0x0][0x28] ;  /* 0x00000a00ff017624 */ /* 0x000fe400078e00ff */
[----:B------:R-:W-:Y:S01]  /*0010*/  IMAD.MOV.U32 R11, RZ, RZ, 0x7f ;  /* 0x0000007fff0b7424 */ /* 0x000fe200078e00ff */
[----:B------:R-:W1:Y:S01]  /*0020*/  S2R R7, SR_CTAID.X ;  /* 0x0000000000077919 */ /* 0x000e620000002500 */
[----:B------:R-:W-:Y:S02]  /*0030*/  IABS R12, c[0x0][0x17c] ;  /* 0x00005f00000c7a13 */ /* 0x000fe40000000000 */
[----:B------:R-:W-:Y:S01]  /*0040*/  IADD3 R1, R1, -0x1008, RZ ;  /* 0xffffeff801017810 */ /* 0x000fe20007ffe0ff */
[----:B------:R-:W2:Y:S01]  /*0050*/  S2R R22, SR_TID.X ;  /* 0x0000000000167919 */ /* 0x000ea20000002100 */
[----:B------:R-:W-:-:S04]  /*0060*/  IADD3 R0, R11, c[0x0][0x17c], RZ ;  /* 0x00005f000b007a10 */ /* 0x000fc80007ffe0ff */
[----:B------:R-:W-:-:S04]  /*0070*/  SHF.R.S32.HI R3, RZ, 0x1f, R0 ;  /* 0x0000001fff037819 */ /* 0x000fc80000011400 */
[----:B------:R-:W-:-:S04]  /*0080*/  LEA.HI R3, R3, R0, RZ, 0x7 ;  /* 0x0000000003037211 */ /* 0x000fc800078f38ff */
[----:B------:R-:W-:-:S05]  /*0090*/  SHF.R.S32.HI R3, RZ, 0x7, R3 ;  /* 0x00000007ff037819 */ /* 0x000fca0000011403 */
[----:B------:R-:W-:Y:S01]  /*00a0*/  IMAD.SHL.U32 R4, R3, 0x8, RZ ;  /* 0x0000000803047824 */ /* 0x000fe200078e00ff */
[----:B-1----:R-:W-:-:S04]  /*00b0*/  IABS R8, R7 ;  /* 0x0000000700087213 */ /* 0x002fc80000000000 */
[-C--:B------:R-:W-:Y:S02]  /*00c0*/  IABS R5, R4.reuse ;  /* 0x0000000400057213 */ /* 0x080fe40000000000 */
[----:B------:R-:W-:Y:S02]  /*00d0*/  IABS R10, R4 ;  /* 0x00000004000a7213 */ /* 0x000fe40000000000 */
[----:B------:R-:W1:Y:S01]  /*00e0*/  I2F.RP R0, R5 ;  /* 0x0000000500007306 */ /* 0x000e620000209400 */
[----:B--2---:R-:W-:-:S07]  /*00f0*/  LOP3.LUT R198, R22, 0x7f, RZ, 0xc0, !PT ;  /* 0x0000007f16c67812 */ /* 0x004fce00078ec0ff */
[----:B-1----:R-:W1:Y:S02]  /*0100*/  MUFU.RCP R0, R0 ;  /* 0x0000000000007308 */ /* 0x002e640000001000 */
[----:B-1----:R-:W-:Y:S01]  /*0110*/  IADD3 R2, R0, 0xffffffe, RZ ;  /* 0x0ffffffe00027810 */ /* 0x002fe20007ffe0ff */
[----:B------:R-:W-:Y:S01]  /*0120*/  IMAD.MOV R0, RZ, RZ, -R10 ;  /* 0x000000ffff007224 */ /* 0x000fe200078e0a0a */
[----:B------:R-:W-:-:S04]  /*0130*/  IABS R10, c[0x0][0x178] ;  /* 0x00005e00000a7a13 */ /* 0x000fc80000000000 */
[----:B------:R1:W2:Y:S02]  /*0140*/  F2I.FTZ.U32.TRUNC.NTZ R3, R2 ;  /* 0x0000000200037305 */ /* 0x0002a4000021f000 */
[----:B-1----:R-:W-:Y:S02]  /*0150*/  IMAD.MOV.U32 R2, RZ, RZ, RZ ;  /* 0x000000ffff027224 */ /* 0x002fe400078e00ff */
[----:B--2---:R-:W-:-:S04]  /*0160*/  IMAD.MOV R6, RZ, RZ, -R3 ;  /* 0x000000ffff067224 */ /* 0x004fc800078e0a03 */
[----:B------:R-:W-:Y:S02]  /*0170*/  IMAD R9, R6, R5, RZ ;  /* 0x0000000506097224 */ /* 0x000fe400078e02ff */
[----:B------:R-:W-:Y:S02]  /*0180*/  IMAD.MOV.U32 R6, RZ, RZ, R8 ;  /* 0x000000ffff067224 */ /* 0x000fe400078e0008 */
[----:B------:R-:W-:-:S06]  /*0190*/  IMAD.HI.U32 R3, R3, R9, R2 ;  /* 0x0000000903037227 */ /* 0x000fcc00078e0002 */
[----:B------:R-:W-:-:S04]  /*01a0*/  IMAD.HI.U32 R3, R3, R6, RZ ;  /* 0x0000000603037227 */ /* 0x000fc800078e00ff */
[----:B------:R-:W-:-:S05]  /*01b0*/  IMAD R0, R3, R0, R6 ;  /* 0x0000000003007224 */ /* 0x000fca00078e0206 */
[----:B------:R-:W-:-:S13]  /*01c0*/  ISETP.GT.U32.AND P1, PT, R5, R0, PT ;  /* 0x000000000500720c */ /* 0x000fda0003f24070 */
[----:B------:R-:W-:Y:S01]  /*01d0*/  @!P1 IMAD.IADD R0, R0, 0x1, -R5 ;  /* 0x0000000100009824 */ /* 0x000fe200078e0a05 */
[----:B------:R-:W-:Y:S02]  /*01e0*/  @!P1 IADD3 R3, R3, 0x1, RZ ;  /* 0x0000000103039810 */ /* 0x000fe40007ffe0ff */
[----:B------:R-:W-:Y:S02]  /*01f0*/  ISETP.NE.AND P1, PT, R4, RZ, PT ;  /* 0x000000ff0400720c */ /* 0x000fe40003f25270 */
[----:B------:R-:W-:Y:S02]  /*0200*/  ISETP.GE.U32.AND P0, PT, R0, R5, PT ;  /* 0x000000050000720c */ /* 0x000fe40003f06070 */
[----:B------:R-:W-:Y:S01]  /*0210*/  LOP3.LUT R0, R7, R4, RZ, 0x3c, !PT ;  /* 0x0000000407007212 */ /* 0x000fe200078e3cff */
[----:B------:R-:W1:Y:S03]  /*0220*/  I2F.RP R5, R12 ;  /* 0x0000000c00057306 */ /* 0x000e660000209400 */
[----:B------:R-:W-:-:S02]  /*0230*/  ISETP.GE.AND P2, PT, R0, RZ, PT ;  /* 0x000000ff0000720c */ /* 0x000fc40003f46270 */
[----:B------:R-:W-:-:S05]  /*0240*/  IADD3 R0, R11, c[0x0][0x178], RZ ;  /* 0x00005e000b007a10 */ /* 0x000fca0007ffe0ff */
[----:B------:R-:W-:-:S05]  /*0250*/  @P0 IADD3 R3, R3, 0x1, RZ ;  /* 0x0000000103030810 */ /* 0x000fca0007ffe0ff */
[----:B------:R-:W-:Y:S01]  /*0260*/  IMAD.MOV.U32 R2, RZ, RZ, R3 ;  /* 0x000000ffff027224 */ /* 0x000fe200078e0003 */
[----:B------:R-:W-:Y:S01]  /*0270*/  SHF.R.S32.HI R3, RZ, 0x1f, R0 ;  /* 0x0000001fff037819 */ /* 0x000fe20000011400 */
[----:B-1----:R-:W-:Y:S02]  /*0280*/  MUFU.RCP R5, R5 ;  /* 0x0000000500057308 */ /* 0x002fe40000001000 */
[----:B------:R-:W-:Y:S01]  /*0290*/  @!P2 IMAD.MOV R2, RZ, RZ, -R2 ;  /* 0x000000ffff02a224 */ /* 0x000fe200078e0a02 */
[----:B------:R-:W-:Y:S02]  /*02a0*/  @!P1 LOP3.LUT R2, RZ, R4, RZ, 0x33, !PT ;  /* 0x00000004ff029212 */ /* 0x000fe400078e33ff */
[----:B------:R-:W-:-:S03]  /*02b0*/  LEA.HI R3, R3, R0, RZ, 0x7 ;  /* 0x0000000003037211 */ /* 0x000fc600078f38ff */
[----:B------:R-:W-:Y:S02]  /*02c0*/  IMAD.SHL.U32 R8, R2, 0x8, RZ ;  /* 0x0000000802087824 */ /* 0x000fe400078e00ff */
[----:B------:R-:W-:-:S03]  /*02d0*/  IMAD.MOV R2, RZ, RZ, -R2 ;  /* 0x000000ffff027224 */ /* 0x000fc600078e0a02 */
[----:B------:R-:W-:Y:S01]  /*02e0*/  LEA.HI.SX32 R3, R3, -R8, 0x19 ;  /* 0x8000000803037211 */ /* 0x000fe200078fcaff */
[----:B------:R-:W-:Y:S02]  /*02f0*/  IMAD R13, R4, R2, R7 ;  /* 0x00000002040d7224 */ /* 0x000fe400078e0207 */
[----:B------:R-:W-:Y:S01]  /*0300*/  IMAD.MOV.U32 R2, RZ, RZ, RZ ;  /* 0x000000ffff027224 */ /* 0x000fe200078e00ff */
[----:B------:R-:W-:Y:S01]  /*0310*/  IMNMX R16, R3, 0x8, PT ;  /* 0x0000000803107817 */ /* 0x000fe20003800200 */
[----:B------:R-:W1:Y:S03]  /*0320*/  I2F.RP R4, R10 ;  /* 0x0000000a00047306 */ /* 0x000e660000209400 */
[----:B------:R-:W-:-:S05]  /*0330*/  IABS R9, R16 ;  /* 0x0000001000097213 */ /* 0x000fca0000000000 */
[----:B------:R-:W2:Y:S08]  /*0340*/  I2F.RP R0, R9 ;  /* 0x0000000900007306 */ /* 0x000eb00000209400 */
[----:B-1----:R-:W1:Y:S08]  /*0350*/  MUFU.RCP R4, R4 ;  /* 0x0000000400047308 */ /* 0x002e700000001000 */
[----:B--2---:R-:W2:Y:S01]  /*0360*/  MUFU.RCP R0, R0 ;  /* 0x0000000000007308 */ /* 0x004ea20000001000 */
[----:B-1----:R-:W-:-:S07]  /*0370*/  IADD3 R14, R4, 0xffffffe, RZ ;  /* 0x0ffffffe040e7810 */ /* 0x002fce0007ffe0ff */
[----:B------:R1:W-:Y:S01]  /*0380*/  F2I.FTZ.U32.TRUNC.NTZ R15, R14 ;  /* 0x0000000e000f7305 */ /* 0x0003e2000021f000 */
[----:B--2---:R-:W-:Y:S02]  /*0390*/  IADD3 R3, R0, 0xffffffe, RZ ;  /* 0x0ffffffe00037810 */ /* 0x004fe40007ffe0ff */
[----:B------:R-:W-:Y:S01]  /*03a0*/  IABS R0, R13 ;  /* 0x0000000d00007213 */ /* 0x000fe20000000000 */
[----:B-1----:R-:W-:-:S04]  /*03b0*/  IMAD.MOV.U32 R14, RZ, RZ, RZ ;  /* 0x000000ffff0e7224 */ /* 0x002fc800078e00ff */
[----:B------:R-:W1:Y:S02]  /*03c0*/  F2I.FTZ.U32.TRUNC.NTZ R3, R3 ;  /* 0x0000000300037305 */ /* 0x000e64000021f000 */
[----:B-1----:R-:W-:-:S04]  /*03d0*/  IMAD.MOV R6, RZ, RZ, -R3 ;  /* 0x000000ffff067224 */ /* 0x002fc800078e0a03 */
[----:B------:R-:W-:Y:S01]  /*03e0*/  IMAD R7, R6, R9, RZ ;  /* 0x0000000906077224 */ /* 0x000fe200078e02ff */
[----:B------:R-:W-:-:S03]  /*03f0*/  IABS R6, R16 ;  /* 0x0000001000067213 */ /* 0x000fc60000000000 */
[----:B------:R-:W-:-:S04]  /*0400*/  IMAD.HI.U32 R2, R3, R7, R2 ;  /* 0x0000000703027227 */ /* 0x000fc800078e0002 */
[----:B------:R-:W-:Y:S02]  /*0410*/  IMAD.MOV.U32 R3, RZ, RZ, R0 ;  /* 0x000000ffff037224 */ /* 0x000fe400078e0000 */
[----:B------:R-:W-:Y:S02]  /*0420*/  IMAD.MOV R0, RZ, RZ, -R6 ;  /* 0x000000ffff007224 */ /* 0x000fe400078e0a06 */
[----:B------:R-:W-:-:S04]  /*0430*/  IMAD.HI.U32 R2, R2, R3, RZ ;  /* 0x0000000302027227 */ /* 0x000fc800078e00ff */
[----:B------:R-:W-:Y:S01]  /*0440*/  IMAD R0, R2, R0, R3 ;  /* 0x0000000002007224 */ /* 0x000fe200078e0203 */
[----:B------:R-:W-:Y:S01]  /*0450*/  IADD3 R3, R5, 0xffffffe, RZ ;  /* 0x0ffffffe05037810 */ /* 0x000fe20007ffe0ff */
[----:B------:R-:W-:-:S03]  /*0460*/  IMAD.MOV R5, RZ, RZ, -R15 ;  /* 0x000000ffff057224 */ /* 0x000fc600078e0a0f */
[----:B------:R-:W-:Y:S01]  /*0470*/  ISETP.GT.U32.AND P1, PT, R9, R0, PT ;  /* 0x000000000900720c */ /* 0x000fe20003f24070 */
[----:B------:R-:W-:Y:S01]  /*0480*/  IMAD R5, R5, R10, RZ ;  /* 0x0000000a05057224 */ /* 0x000fe200078e02ff */
[----:B------:R-:W1:Y:S03]  /*0490*/  F2I.FTZ.U32.TRUNC.NTZ R3, R3 ;  /* 0x0000000300037305 */ /* 0x000e66000021f000 */
[----:B------:R-:W-:-:S08]  /*04a0*/  IMAD.HI.U32 R14, R15, R5, R14 ;  /* 0x000000050f0e7227 */ /* 0x000fd000078e000e */
[----:B------:R-:W-:Y:S01]  /*04b0*/  @!P1 IMAD.IADD R0, R0, 0x1, -R9 ;  /* 0x0000000100009824 */ /* 0x000fe200078e0a09 */
[----:B------:R-:W-:Y:S02]  /*04c0*/  @!P1 IADD3 R2, R2, 0x1, RZ ;  /* 0x0000000102029810 */ /* 0x000fe40007ffe0ff */
[----:B------:R-:W-:Y:S02]  /*04d0*/  ISETP.NE.AND P1, PT, R16, RZ, PT ;  /* 0x000000ff1000720c */ /* 0x000fe40003f25270 */
[----:B------:R-:W-:Y:S01]  /*04e0*/  ISETP.GE.U32.AND P0, PT, R0, R9, PT ;  /* 0x000000090000720c */ /* 0x000fe20003f06070 */
[----:B-1----:R-:W-:Y:S01]  /*04f0*/  IMAD.MOV R7, RZ, RZ, -R3 ;  /* 0x000000ffff077224 */ /* 0x002fe200078e0a03 */
[----:B------:R-:W-:-:S03]  /*0500*/  LOP3.LUT R0, R13, R16, RZ, 0x3c, !PT ;  /* 0x000000100d007212 */ /* 0x000fc600078e3cff */
[----:B------:R-:W-:Y:S01]  /*0510*/  IMAD R7, R7, R12, RZ ;  /* 0x0000000c07077224 */ /* 0x000fe200078e02ff */
[----:B------:R-:W-:-:S07]  /*0520*/  ISETP.GE.AND P2, PT, R0, RZ, PT ;  /* 0x000000ff0000720c */ /* 0x000fce0003f46270 */
[----:B------:R-:W-:-:S05]  /*0530*/  @P0 IADD3 R2, R2, 0x1, RZ ;  /* 0x0000000102020810 */ /* 0x000fca0007ffe0ff */
[----:B------:R-:W-:Y:S02]  /*0540*/  IMAD.MOV.U32 R4, RZ, RZ, R2 ;  /* 0x000000ffff047224 */ /* 0x000fe400078e0002 */
[----:B------:R-:W-:Y:S02]  /*0550*/  IMAD.MOV.U32 R2, RZ, RZ, RZ ;  /* 0x000000ffff027224 */ /* 0x000fe400078e00ff */
[----:B------:R-:W-:Y:S01]  /*0560*/  @!P2 IMAD.MOV R4, RZ, RZ, -R4 ;  /* 0x000000ffff04a224 */ /* 0x000fe200078e0a04 */
[----:B------:R-:W-:Y:S01]  /*0570*/  @!P1 LOP3.LUT R4, RZ, R16, RZ, 0x33, !PT ;  /* 0x00000010ff049212 */ /* 0x000fe200078e33ff */
[----:B------:R-:W-:-:S04]  /*0580*/  IMAD.HI.U32 R0, R3, R7, R2 ;  /* 0x0000000703007227 */ /* 0x000fc800078e0002 */
[----:B------:R-:W-:Y:S02]  /*0590*/  IMAD.SHL.U32 R200, R4, 0x80, RZ ;  /* 0x0000008004c87824 */ /* 0x000fe400078e00ff */
[----:B------:R-:W-:-:S03]  /*05a0*/  IMAD.MOV R3, RZ, RZ, -R4 ;  /* 0x000000ffff037224 */ /* 0x000fc600078e0a04 */
[----:B------:R-:W-:Y:S01]  /*05b0*/  IADD3 R11, R200, 0x7f, RZ ;  /* 0x0000007fc80b7810 */ /* 0x000fe20007ffe0ff */
[----:B------:R-:W-:Y:S01]  /*05c0*/  IMAD R3, R16, R3, R13 ;  /* 0x0000000310037224 */ /* 0x000fe200078e020d */
[----:B------:R-:W-:Y:S02]  /*05d0*/  IADD3 R18, R200, 0x1, RZ ;  /* 0x00000001c8127810 */ /* 0x000fe40007ffe0ff */
[----:B------:R-:W-:Y:S01]  /*05e0*/  IABS R7, R200 ;  /* 0x000000c800077213 */ /* 0x000fe20000000000 */
[----:B------:R1:W-:Y:S01]  /*05f0*/  STL [R1+0x8fc], R11 ;  /* 0x0008fc0b01007387 */ /* 0x0003e20000100800 */
[----:B------:R-:W-:Y:S01]  /*0600*/  IABS R9, R18 ;  /* 0x0000001200097213 */ /* 0x000fe20000000000 */
[----:B------:R-:W-:Y:S01]  /*0610*/  IMAD.IADD R3, R8, 0x1, R3 ;  /* 0x0000000108037824 */ /* 0x000fe200078e0203 */
[----:B------:R-:W-:Y:S01]  /*0620*/  IADD3 R17, R200, 0x2, RZ ;  /* 0x00000002c8117810 */ /* 0x000fe20007ffe0ff */
[----:B------:R-:W-:Y:S01]  /*0630*/  IMAD.HI.U32 R2, R0, R7, RZ ;  /* 0x0000000700027227 */ /* 0x000fe200078e00ff */
[----:B------:R-:W-:Y:S01]  /*0640*/  IADD3 R15, R200, 0x3, RZ ;  /* 0x00000003c80f7810 */ /* 0x000fe20007ffe0ff */
[----:B------:R-:W-:Y:S01]  /*0650*/  STL [R1+0x960], R18 ;  /* 0x0009601201007387 */ /* 0x000fe20000100800 */
[----:B------:R-:W-:Y:S01]  /*0660*/  IABS R125, R17 ;  /* 0x00000011007d7213 */ /* 0x000fe20000000000 */
[----:B------:R-:W-:Y:S01]  /*0670*/  IMAD.HI.U32 R4, R0, R9, RZ ;  /* 0x0000000900047227 */ /* 0x000fe200078e00ff */
[C---:B------:R-:W-:Y:S01]  /*0680*/  IADD3 R251, R200.reuse, 0x4, RZ ;  /* 0x00000004c8fb7810 */ /* 0x040fe20007ffe0ff */
[----:B------:R-:W-:Y:S01]  /*0690*/  STL [R1+0x95c], R17 ;  /* 0x00095c1101007387 */ /* 0x000fe20000100800 */
[----:B-1----:R-:W-:Y:S01]  /*06a0*/  IABS R11, R11 ;  /* 0x0000000b000b7213 */ /* 0x002fe20000000000 */
[----:B------:R-:W-:Y:S01]  /*06b0*/  IMAD.MOV R2, RZ, RZ, -R2 ;  /* 0x000000ffff027224 */ /* 0x000fe200078e0a02 */
[C---:B------:R-:W-:Y:S01]  /*06c0*/  IADD3 R250, R200.reuse, 0x5, RZ ;  /* 0x00000005c8fa7810 */ /* 0x040fe20007ffe0ff */
[----:B------:R-:W-:Y:S01]  /*06d0*/  IMAD.MOV R4, RZ, RZ, -R4 ;  /* 0x000000ffff047224 */ /* 0x000fe200078e0a04 */
[----:B------:R-:W-:Y:S01]  /*06e0*/  IADD3 R249, R200, 0x6, RZ ;  /* 0x00000006c8f97810 */ /* 0x000fe20007ffe0ff */
[----:B------:R-:W-:Y:S01]  /*06f0*/  IMAD.HI.U32 R6, R0, R11, RZ ;  /* 0x0000000b00067227 */ /* 0x000fe200078e00ff */
[----:B------:R-:W-:Y:S01]  /*0700*/  IABS R129, R250 ;  /* 0x000000fa00817213 */ /* 0x000fe20000000000 */
[----:B------:R1:W-:Y:S01]  /*0710*/  STL [R1+0x958], R15 ;  /* 0x0009580f01007387 */ /* 0x0003e20000100800 */
[----:B------:R-:W-:Y:S01]  /*0720*/  IABS R13, R249 ;  /* 0x000000f9000d7213 */ /* 0x000fe20000000000 */
[----:B------:R-:W-:Y:S01]  /*0730*/  IMAD.MOV R6, RZ, RZ, -R6 ;  /* 0x000000ffff067224 */ /* 0x000fe200078e0a06 */
[----:B------:R-:W-:Y:S01]  /*0740*/  IADD3 R248, R200, 0x7, RZ ;  /* 0x00000007c8f87810 */ /* 0x000fe20007ffe0ff */
[----:B------:R-:W-:Y:S01]  /*0750*/  IMAD.HI.U32 R5, R0, R125, RZ ;  /* 0x0000007d00057227 */ /* 0x000fe200078e00ff */
[C---:B------:R-:W-:Y:S01]  /*0760*/  IADD3 R52, R200.reuse, 0x9, RZ ;  /* 0x00000009c8347810 */ /* 0x040fe20007ffe0ff */
[----:B------:R-:W-:Y:S01]  /*0770*/  STL [R1+0xa2c], R251 ;  /* 0x000a2cfb01007387 */ /* 0x000fe20000100800 */
[----:B------:R-:W-:Y:S01]  /*0780*/  IADD3 R245, R200, 0xa, RZ ;  /* 0x0000000ac8f57810 */ /* 0x000fe20007ffe0ff */
[----:B------:R-:W-:Y:S01]  /*0790*/  IMAD R122, R12, R2, R7 ;  /* 0x000000020c7a7224 */ /* 0x000fe200078e0207 */
[----:B------:R-:W-:Y:S01]  /*07a0*/  IADD3 R246, R200, 0x8, RZ ;  /* 0x00000008c8f67810 */ /* 0x000fe20007ffe0ff */
[C---:B------:R-:W-:Y:S01]  /*07b0*/  IMAD R2, R12.reuse, R6, R11 ;  /* 0x000000060c027224 */ /* 0x040fe200078e020b */
[----:B------:R-:W-:Y:S01]  /*07c0*/  IABS R11, R251 ;  /* 0x000000fb000b7213 */ /* 0x000fe20000000000 */
[----:B------:R-:W-:Y:S01]  /*07d0*/  IMAD R124, R12, R4, R9 ;  /* 0x000000040c7c7224 */ /* 0x000fe200078e0209 */
[----:B------:R-:W-:Y:S01]  /*07e0*/  IABS R9, R15 ;  /* 0x0000000f00097213 */ /* 0x000fe20000000000 */
[----:B------:R-:W-:Y:S01]  /*07f0*/  IMAD.MOV R5, RZ, RZ, -R5 ;  /* 0x000000ffff057224 */ /* 0x000fe200078e0a05 */
[----:B-1----:R-:W-:Y:S01]  /*0800*/  IABS R15, R248 ;  /* 0x000000f8000f7213 */ /* 0x002fe20000000000 */
[----:B------:R-:W-:Y:S01]  /*0810*/  IMAD.HI.U32 R6, R0, R129, RZ ;  /* 0x0000008100067227 */ /* 0x000fe200078e00ff */
[----:B------:R-:W-:Y:S01]  /*0820*/  IADD3 R242, R200, 0xc, RZ ;  /* 0x0000000cc8f27810 */ /* 0x000fe20007ffe0ff */
[----:B------:R-:W-:Y:S01]  /*0830*/  STL [R1+0xa28], R250 ;  /* 0x000a28fa01007387 */ /* 0x000fe20000100800 */
[----:B------:R-:W-:Y:S01]  /*0840*/  IABS R133, R246 ;  /* 0x000000f600857213 */ /* 0x000fe20000000000 */
[----:B------:R-:W-:Y:S01]  /*0850*/  IMAD R125, R12, R5, R125 ;  /* 0x000000050c7d7224 */ /* 0x000fe200078e027d */
[----:B------:R-:W-:Y:S01]  /*0860*/  IADD3 R244, R200, 0xb, RZ ;  /* 0x0000000bc8f47810 */ /* 0x000fe20007ffe0ff */
[----:B------:R-:W-:Y:S01]  /*0870*/  IMAD.HI.U32 R4, R0, R9, RZ ;  /* 0x0000000900047227 */ /* 0x000fe200078e00ff */
[C---:B------:R-:W-:Y:S01]  /*0880*/  IADD3 R241, R200.reuse, 0xd, RZ ;  /* 0x0000000dc8f17810 */ /* 0x040fe20007ffe0ff */
[----:B------:R-:W-:Y:S01]  /*0890*/  STL [R1+0xa38], R249 ;  /* 0x000a38f901007387 */ /* 0x000fe20000100800 */
[----:B------:R-:W-:Y:S01]  /*08a0*/  IADD3 R238, R200, 0xf, RZ ;  /* 0x0000000fc8ee7810 */ /* 0x000fe20007ffe0ff */
[----:B------:R-:W-:Y:S01]  /*08b0*/  IMAD.HI.U32 R5, R0, R11, RZ ;  /* 0x0000000b00057227 */ /* 0x000fe200078e00ff */
[----:B------:R-:W-:Y:S01]  /*08c0*/  IABS R137, R244 ;  /* 0x000000f400897213 */ /* 0x000fe20000000000 */
[----:B------:R-:W-:Y:S01]  /*08d0*/  STL [R1+0xa34], R248 ;  /* 0x000a34f801007387 */ /* 0x000fe20000100800 */
[C---:B------:R-:W-:Y:S01]  /*08e0*/  IADD3 R240, R200.reuse, 0xe, RZ ;  /* 0x0000000ec8f07810 */ /* 0x040fe20007ffe0ff */
[----:B------:R-:W-:Y:S01]  /*08f0*/  IMAD.MOV R4, RZ, RZ, -R4 ;  /* 0x000000ffff047224 */ /* 0x000fe200078e0a04 */
[----:B------:R-:W-:Y:S01]  /*0900*/  IADD3 R237, R200, 0x10, RZ ;  /* 0x00000010c8ed7810 */ /* 0x000fe20007ffe0ff */
[----:B------:R-:W-:Y:S01]  /*0910*/  IMAD.MOV R5, RZ, RZ, -R5 ;  /* 0x000000ffff057224 */ /* 0x000fe200078e0a05 */
[----:B------:R-:W-:Y:S01]  /*0920*/  IABS R141, R240 ;  /* 0x000000f0008d7213 */ /* 0x000fe20000000000 */
[----:B------:R-:W-:Y:S01]  /*0930*/  IMAD.HI.U32 R7, R0, R13, RZ ;  /* 0x0000000d00077227 */ /* 0x000fe200078e00ff */
[C---:B------:R-:W-:Y:S01]  /*0940*/  IADD3 R234, R200.reuse, 0x12, RZ ;  /* 0x00000012c8ea7810 */ /* 0x040fe20007ffe0ff */
[----:B------:R-:W-:Y:S01]  /*0950*/  STL [R1+0xa3c], R246 ;  /* 0x000a3cf601007387 */ /* 0x000fe20000100800 */
[----:B------:R-:W-:Y:S01]  /*0960*/  IADD3 R233, R200, 0x13, RZ ;  /* 0x00000013c8e97810 */ /* 0x000fe20007ffe0ff */
[C---:B------:R-:W-:Y:S01]  /*0970*/  IMAD R126, R12.reuse, R4, R9 ;  /* 0x000000040c7e7224 */ /* 0x040fe200078e0209 */
[----:B------:R-:W-:Y:S01]  /*0980*/  IABS R9, R52 ;  /* 0x0000003400097213 */ /* 0x000fe20000000000 */
[----:B------:R-:W-:Y:S01]  /*0990*/  IMAD R128, R12, R5, R11 ;  /* 0x000000050c807224 */ /* 0x000fe200078e020b */
[----:B------:R-:W-:Y:S01]  /*09a0*/  IABS R11, R245 ;  /* 0x000000f5000b7213 */ /* 0x000fe20000000000 */
[----:B------:R-:W-:Y:S01]  /*09b0*/  IMAD.MOV R6, RZ, RZ, -R6 ;  /* 0x000000ffff067224 */ /* 0x000fe200078e0a06 */
[C---:B------:R-:W-:Y:S01]  /*09c0*/  IADD3 R236, R200.reuse, 0x11, RZ ;  /* 0x00000011c8ec7810 */ /* 0x040fe20007ffe0ff */
[----:B------:R-:W-:Y:S01]  /*09d0*/  IMAD.MOV R7, RZ, RZ, -R7 ;  /* 0x000000ffff077224 */ /* 0x000fe200078e0a07 */
[----:B------:R-:W-:Y:S01]  /*09e0*/  IADD3 R232, R200, 0x14, RZ ;  /* 0x00000014c8e87810 */ /* 0x000fe20007ffe0ff */
[----:B------:R-:W-:Y:S01]  /*09f0*/  IMAD.HI.U32 R8, R0, R15, RZ ;  /* 0x0000000f00087227 */ /* 0x000fe200078e00ff */
[----:B------:R-:W-:Y:S01]  /*0a00*/  IABS R145, R236 ;  /* 0x000000ec00917213 */ /* 0x000fe20000000000 */
[----:B------:R1:W-:Y:S01]  /*0a10*/  STL [R1+0xa44], R52 ;  /* 0x000a443401007387 */ /* 0x0003e20000100800 */
[----:B------:R-:W-:Y:S01]  /*0a20*/  IADD3 R230, R200, 0x15, RZ ;  /* 0x00000015c8e67810 */ /* 0x000fe20007ffe0ff */
[C---:B------:R-:W-:Y:S01]  /*0a30*/  IMAD R129, R12.reuse, R6, R129 ;  /* 0x000000060c817224 */ /* 0x040fe200078e0281 */
[----:B------:R-:W-:Y:S01]  /*0a40*/  IABS R149, R232 ;  /* 0x000000e800957213 */ /* 0x000fe20000000000 */
[----:B------:R-:W-:Y:S01]  /*0a50*/  IMAD R130, R12, R7, R13 ;  /* 0x000000070c827224 */ /* 0x000fe200078e020d */
[----:B------:R-:W-:Y:S01]  /*0a60*/  IABS R13, R242 ;  /* 0x000000f2000d7213 */ /* 0x000fe20000000000 */
[----:B------:R-:W-:Y:S01]  /*0a70*/  IMAD.HI.U32 R5, R0, R9, RZ ;  /* 0x0000000900057227 */ /* 0x000fe200078e00ff */
[C---:B------:R-:W-:Y:S01]  /*0a80*/  IADD3 R229, R200.reuse, 0x16, RZ ;  /* 0x00000016c8e57810 */ /* 0x040fe20007ffe0ff */
[----:B------:R-:W-:Y:S01]  /*0a90*/  STL [R1+0xa48], R245 ;  /* 0x000a48f501007387 */ /* 0x000fe20000100800 */
[----:B------:R-:W-:Y:S01]  /*0aa0*/  IADD3 R226, R200, 0x18, RZ ;  /* 0x00000018c8e27810 */ /* 0x000fe20007ffe0ff */
[----:B------:R-:W-:Y:S01]  /*0ab0*/  IMAD.HI.U32 R6, R0, R11, RZ ;  /* 0x0000000b00067227 */ /* 0x000fe200078e00ff */
[C---:B------:R-:W-:Y:S01]  /*0ac0*/  IADD3 R225, R200.reuse, 0x19, RZ ;  /* 0x00000019c8e17810 */ /* 0x040fe20007ffe0ff */
[----:B------:R-:W-:Y:S01]  /*0ad0*/  STL [R1+0xa50], R244 ;  /* 0x000a50f401007387 */ /* 0x000fe20000100800 */
[C---:B------:R-:W-:Y:S01]  /*0ae0*/  IADD3 R228, R200.reuse, 0x17, RZ ;  /* 0x00000017c8e47810 */ /* 0x040fe20007ffe0ff */
[----:B------:R-:W-:Y:S01]  /*0af0*/  IMAD.MOV R8, RZ, RZ, -R8 ;  /* 0x000000ffff087224 */ /* 0x000fe200078e0a08 */
[C---:B------:R-:W-:Y:S01]  /*0b00*/  IADD3 R50, R200.reuse, 0x1b, RZ ;  /* 0x0000001bc8327810 */ /* 0x040fe20007ffe0ff */
[----:B------:R-:W-:Y:S01]  /*0b10*/  IMAD.MOV R5, RZ, RZ, -R5 ;  /* 0x000000ffff057224 */ /* 0x000fe200078e0a05 */
[----:B------:R-:W-:Y:S01]  /*0b20*/  IABS R153, R228 ;  /* 0x000000e400997213 */ /* 0x000fe20000000000 */
[----:B------:R-:W-:Y:S01]  /*0b30*/  IMAD.MOV R6, RZ, RZ, -R6 ;  /* 0x000000ffff067224 */ /* 0x000fe200078e0a06 */
[----:B------:R-:W-:Y:S01]  /*0b40*/  IADD3 R224, R200, 0x1a, RZ ;  /* 0x0000001ac8e07810 */ /* 0x000fe20007ffe0ff */
[----:B------:R-:W-:Y:S01]  /*0b50*/  IMAD R132, R12, R8, R15 ;  /* 0x000000080c847224 */ /* 0x000fe200078e020f */
[----:B------:R-:W-:Y:S01]  /*0b60*/  IABS R15, R229 ;  /* 0x000000e5000f7213 */ /* 0x000fe20000000000 */
[----:B------:R-:W-:Y:S01]  /*0b70*/  IMAD.HI.U32 R4, R0, R133, RZ ;  /* 0x0000008500047227 */ /* 0x000fe200078e00ff */
[C---:B------:R-:W-:Y:S01]  /*0b80*/  IADD3 R222, R200.reuse, 0x1c, RZ ;  /* 0x0000001cc8de7810 */ /* 0x040fe20007ffe0ff */
[----:B------:R-:W-:Y:S01]  /*0b90*/  STL [R1+0xa54], R242 ;  /* 0x000a54f201007387 */ /* 0x000fe20000100800 */
[----:B------:R-:W-:Y:S01]  /*0ba0*/  IADD3 R220, R200, 0x1e, RZ ;  /* 0x0000001ec8dc7810 */ /* 0x000fe20007ffe0ff */
[----:B------:R-:W-:Y:S01]  /*0bb0*/  IMAD.HI.U32 R8, R0, R13, RZ ;  /* 0x0000000d00087227 */ /* 0x000fe200078e00ff */
[----:B------:R-:W-:Y:S01]  /*0bc0*/  IABS R157, R224 ;  /* 0x000000e0009d7213 */ /* 0x000fe20000000000 */
        /* <DEDUP_REMOVED lines=12> */
[----:B------:R-:W-:Y:S01]  /*0c90*/  STL [R1+0xa60], R240 ;  /* 0x000a60f001007387 */ /* 0x000fe20000100800 */
[----:B------:R-:W-:Y:S01]  /*0ca0*/  IABS R165, R217 ;  /* 0x000000d900a57213 */ /* 0x000fe20000000000 */
[----:B------:R-:W-:Y:S01]  /*0cb0*/  IMAD R133, R12, R4, R133 ;  /* 0x000000040c857224 */ /* 0x000fe200078e0285 */
        /* <DEDUP_REMOVED lines=12> */
[----:B------:R-:W-:Y:S01]  /*0d80*/  IABS R17, R210 ;  /* 0x000000d200117213 */ /* 0x000fe20000000000 */
[----:B------:R-:W-:Y:S01]  /*0d90*/  IMAD.MOV R4, RZ, RZ, -R4 ;  /* 0x000000ffff047224 */ /* 0x000fe200078e0a04 */
[C---:B------:R-:W-:Y:S01]  /*0da0*/  IADD3 R208, R200.reuse, 0x27, RZ ;  /* 0x00000027c8d07810 */ /* 0x040fe20007ffe0ff */
[----:B------:R-:W-:Y:S01]  /*0db0*/  IMAD.MOV R6, RZ, RZ, -R6 ;  /* 0x000000ffff067224 */ /* 0x000fe200078e0a06 */
[----:B------:R-:W-:Y:S01]  /*0dc0*/  IADD3 R205, R200, 0x29, RZ ;  /* 0x00000029c8cd7810 */ /* 0x000fe20007ffe0ff */
[----:B------:R-:W-:Y:S01]  /*0dd0*/  IMAD R137, R12, R7, R137 ;  /* 0x000000070c897224 */ /* 0x000fe200078e0289 */
[----:B------:R-:W-:Y:S01]  /*0de0*/  IABS R19, R208 ;  /* 0x000000d000137213 */ /* 0x000fe20000000000 */
[----:B------:R-:W-:Y:S01]  /*0df0*/  IMAD.HI.U32 R5, R0, R141, RZ ;  /* 0x0000008d00057227 */ /* 0x000fe200078e00ff */
[----:B------:R-:W-:Y:S01]  /*0e00*/  IABS R23, R205 ;  /* 0x000000cd00177213 */ /* 0x000fe20000000000 */
[----:B------:R-:W-:Y:S01]  /*0e10*/  STL [R1+0xa70], R236 ;  /* 0x000a70ec01007387 */ /* 0x000fe20000100800 */
[----:B------:R-:W-:Y:S01]  /*0e20*/  IADD3 R206, R200, 0x28, RZ ;  /* 0x00000028c8ce7810 */ /* 0x000fe20007ffe0ff */
[----:B------:R-:W-:Y:S01]  /*0e30*/  IMAD.HI.U32 R7, R0, R13, RZ ;  /* 0x0000000d00077227 */ /* 0x000fe200078e00ff */
[----:B------:R-:W-:Y:S01]  /*0e40*/  IADD3 R199, R200, 0x2e, RZ ;  /* 0x0000002ec8c77810 */ /* 0x000fe20007ffe0ff */
[----:B------:R-:W-:Y:S01]  /*0e50*/  STL [R1+0xa6c], R234 ;  /* 0x000a6cea01007387 */ /* 0x000fe20000100800 */
[----:B------:R-:W-:Y:S01]  /*0e60*/  IABS R21, R206 ;  /* 0x000000ce00157213 */ /* 0x000fe20000000000 */
[C---:B------:R-:W-:Y:S01]  /*0e70*/  IMAD R140, R12.reuse, R4, R9 ;  /* 0x000000040c8c7224 */ /* 0x040fe200078e0209 */
[----:B------:R-:W-:Y:S01]  /*0e80*/  IABS R9, R234 ;  /* 0x000000ea00097213 */ /* 0x000fe20000000000 */
[----:B------:R-:W-:Y:S01]  /*0e90*/  IMAD R142, R12, R6, R11 ;  /* 0x000000060c8e7224 */ /* 0x000fe200078e020b */
[----:B------:R-:W-:Y:S01]  /*0ea0*/  IABS R11, R233 ;  /* 0x000000e9000b7213 */ /* 0x000fe20000000000 */
[----:B------:R-:W-:Y:S01]  /*0eb0*/  IMAD.MOV R5, RZ, RZ, -R5 ;  /* 0x000000ffff057224 */ /* 0x000fe200078e0a05 */
[----:B------:R-:W-:Y:S01]  /*0ec0*/  IABS R39, R199 ;  /* 0x000000c700277213 */ /* 0x000fe20000000000 */
[----:B------:R-:W-:Y:S01]  /*0ed0*/  IMAD.MOV R7, RZ, RZ, -R7 ;  /* 0x000000ffff077224 */ /* 0x000fe200078e0a07 */
[----:B------:R-:W-:Y:S01]  /*0ee0*/  IADD3 R202, R200, 0x2b, RZ ;  /* 0x0000002bc8ca7810 */ /* 0x000fe20007ffe0ff */
[----:B------:R-:W-:Y:S01]  /*0ef0*/  IMAD R141, R12, R5, R141 ;  /* 0x000000050c8d7224 */ /* 0x000fe200078e028d */
[----:B------:R-:W-:Y:S01]  /*0f00*/  IADD3 R209, R200, 0x26, RZ ;  /* 0x00000026c8d17810 */ /* 0x000fe20007ffe0ff */
[----:B------:R-:W-:Y:S01]  /*0f10*/  IMAD R144, R12, R7, R13 ;  /* 0x000000070c907224 */ /* 0x000fe200078e020d */
[----:B------:R-:W-:Y:S01]  /*0f20*/  IABS R13, R230 ;  /* 0x000000e6000d7213 */ /* 0x000fe20000000000 */
[----:B------:R-:W-:Y:S01]  /*0f30*/  IMAD.HI.U32 R4, R0, R9, RZ ;  /* 0x0000000900047227 */ /* 0x000fe200078e00ff */
[----:B------:R-:W-:Y:S01]  /*0f40*/  IADD3 R197, R200, 0x2f, RZ ;  /* 0x0000002fc8c57810 */ /* 0x000fe20007ffe0ff */
[----:B------:R-:W-:Y:S01]  /*0f50*/  STL [R1+0xa78], R233 ;  /* 0x000a78e901007387 */ /* 0x000fe20000100800 */
[----:B------:R-:W-:Y:S01]  /*0f60*/  IABS R27, R202 ;  /* 0x000000ca001b7213 */ /* 0x000fe20000000000 */
[----:B------:R-:W-:Y:S01]  /*0f70*/  IMAD.HI.U32 R5, R0, R11, RZ ;  /* 0x0000000b00057227 */ /* 0x000fe200078e00ff */
[----:B------:R-:W-:Y:S01]  /*0f80*/  IADD3 R192, R200, 0x33, RZ ;  /* 0x00000033c8c07810 */ /* 0x000fe20007ffe0ff */
[----:B------:R-:W-:Y:S01]  /*0f90*/  STL [R1+0xa7c], R232 ;  /* 0x000a7ce801007387 */ /* 0x000fe20000100800 */
[----:B------:R-:W-:Y:S01]  /*0fa0*/  IABS R43, R197 ;  /* 0x000000c5002b7213 */ /* 0x000fe20000000000 */
[----:B------:R-:W-:Y:S01]  /*0fb0*/  IMAD.HI.U32 R8, R0, R145, RZ ;  /* 0x0000009100087227 */ /* 0x000fe200078e00ff */
[----:B------:R-:W-:Y:S01]  /*0fc0*/  IABS R59, R192 ;  /* 0x000000c0003b7213 */ /* 0x000fe20000000000 */
[----:B------:R-:W-:Y:S01]  /*0fd0*/  STL [R1+0xa84], R230 ;  /* 0x000a84e601007387 */ /* 0x000fe20000100800 */
[C---:B------:R-:W-:Y:S01]  /*0fe0*/  IADD3 R196, R200.reuse, 0x30, RZ ;  /* 0x00000030c8c47810 */ /* 0x040fe20007ffe0ff */
[----:B------:R-:W-:Y:S01]  /*0ff0*/  IMAD.MOV R4, RZ, RZ, -R4 ;  /* 0x000000ffff047224 */ /* 0x000fe200078e0a04 */
[C---:B------:R-:W-:Y:S01]  /*1000*/  IADD3 R49, R200.reuse, 0x2d, RZ ;  /* 0x0000002dc8317810 */ /* 0x040fe20007ffe0ff */
[----:B------:R-:W-:Y:S01]  /*1010*/  IMAD.MOV R5, RZ, RZ, -R5 ;  /* 0x000000ffff057224 */ /* 0x000fe200078e0a05 */
[----:B------:R-:W-:Y:S01]  /*1020*/  IADD3 R190, R200, 0x34, RZ ;  /* 0x00000034c8be7810 */ /* 0x000fe20007ffe0ff */
[----:B------:R-:W-:Y:S01]  /*1030*/  IMAD.HI.U32 R6, R0, R149, RZ ;  /* 0x0000009500067227 */ /* 0x000fe200078e00ff */
[----:B------:R-:W-:Y:S01]  /*1040*/  IABS R47, R196 ;  /* 0x000000c4002f7213 */ /* 0x000fe20000000000 */
[----:B------:R-:W-:Y:S01]  /*1050*/  STL [R1+0xa88], R229 ;  /* 0x000a88e501007387 */ /* 0x000fe20000100800 */
[----:B------:R-:W-:Y:S01]  /*1060*/  IADD3 R185, R200, 0x38, RZ ;  /* 0x00000038c8b97810 */ /* 0x000fe20007ffe0ff */
[----:B------:R-:W-:Y:S01]  /*1070*/  IMAD.MOV R8, RZ, RZ, -R8 ;  /* 0x000000ffff087224 */ /* 0x000fe200078e0a08 */
[----:B------:R-:W-:Y:S01]  /*1080*/  IABS R35, R49 ;  /* 0x0000003100237213 */ /* 0x000fe20000000000 */
[----:B------:R-:W-:Y:S01]  /*1090*/  IMAD.HI.U32 R7, R0, R13, RZ ;  /* 0x0000000d00077227 */ /* 0x000fe200078e00ff */
[----:B------:R-:W-:Y:S01]  /*10a0*/  IABS R63, R190 ;  /* 0x000000be003f7213 */ /* 0x000fe20000000000 */
[----:B------:R-:W-:Y:S01]  /*10b0*/  STL [R1+0xa90], R228 ;  /* 0x000a90e401007387 */ /* 0x000fe20000100800 */
[----:B------:R-:W-:Y:S01]  /*10c0*/  IABS R79, R185 ;  /* 0x000000b9004f7213 */ /* 0x000fe20000000000 */
[C---:B------:R-:W-:Y:S01]  /*10d0*/  IMAD R146, R12.reuse, R4, R9 ;  /* 0x000000040c927224 */ /* 0x040fe200078e0209 */
[----:B------:R-:W-:Y:S01]  /*10e0*/  IABS R9, R226 ;  /* 0x000000e200097213 */ /* 0x000fe20000000000 */
[----:B------:R-:W-:Y:S01]  /*10f0*/  IMAD R148, R12, R5, R11 ;  /* 0x000000050c947224 */ /* 0x000fe200078e020b */
[----:B------:R-:W-:Y:S01]  /*1100*/  IABS R11, R225 ;  /* 0x000000e1000b7213 */ /* 0x000fe20000000000 */
[----:B------:R-:W-:Y:S01]  /*1110*/  IMAD.MOV R6, RZ, RZ, -R6 ;  /* 0x000000ffff067224 */ /* 0x000fe200078e0a06 */
[----:B------:R-:W-:Y:S01]  /*1120*/  IADD3 R189, R200, 0x35, RZ ;  /* 0x00000035c8bd7810 */ /* 0x000fe20007ffe0ff */
[----:B------:R-:W-:Y:S01]  /*1130*/  IMAD R145, R12, R8, R145 ;  /* 0x000000080c917224 */ /* 0x000fe200078e0291 */
[C---:B------:R-:W-:Y:S01]  /*1140*/  IADD3 R193, R200.reuse, 0x32, RZ ;  /* 0x00000032c8c17810 */ /* 0x040fe20007ffe0ff */
[----:B------:R-:W-:Y:S01]  /*1150*/  IMAD.MOV R7, RZ, RZ, -R7 ;  /* 0x000000ffff077224 */ /* 0x000fe200078e0a07 */
[----:B------:R-:W-:Y:S01]  /*1160*/  IADD3 R204, R200, 0x2a, RZ ;  /* 0x0000002ac8cc7810 */ /* 0x000fe20007ffe0ff */
[----:B------:R-:W-:Y:S01]  /*1170*/  IMAD.HI.U32 R8, R0, R15, RZ ;  /* 0x0000000f00087227 */ /* 0x000fe200078e00ff */
[----:B------:R-:W-:Y:S01]  /*1180*/  IADD3 R184, R200, 0x39, RZ ;  /* 0x00000039c8b87810 */ /* 0x000fe20007ffe0ff */
[----:B------:R-:W-:Y:S01]  /*1190*/  STL [R1+0xa94], R226 ;  /* 0x000a94e201007387 */ /* 0x000fe20000100800 */
[----:B------:R-:W-:Y:S01]  /*11a0*/  IABS R67, R189 ;  /* 0x000000bd00437213 */ /* 0x000fe20000000000 */
[----:B------:R-:W-:Y:S01]  /*11b0*/  IMAD R149, R12, R6, R149 ;  /* 0x000000060c957224 */ /* 0x000fe200078e0295 */
[----:B------:R-:W-:Y:S01]  /*11c0*/  IADD3 R178, R200, 0x3d, RZ ;  /* 0x0000003dc8b27810 */ /* 0x000fe20007ffe0ff */
[----:B------:R-:W-:Y:S01]  /*11d0*/  IMAD R150, R12, R7, R13 ;  /* 0x000000070c967224 */ /* 0x000fe200078e020d */
[----:B------:R-:W-:Y:S01]  /*11e0*/  IABS R13, R50 ;  /* 0x00000032000d7213 */ /* 0x000fe20000000000 */
[C---:B------:R-:W-:Y:S01]  /*11f0*/  IMAD.HI.U32 R5, R0.reuse, R9, RZ ;  /* 0x0000000900057227 */ /* 0x040fe200078e00ff */
[----:B------:R-:W-:Y:S01]  /*1200*/  IABS R55, R193 ;  /* 0x000000c100377213 */ /* 0x000fe20000000000 */
[----:B------:R-:W-:Y:S01]  /*1210*/  STL [R1+0xa9c], R225 ;  /* 0x000a9ce101007387 */ /* 0x000fe20000100800 */
[----:B------:R-:W-:Y:S01]  /*1220*/  IABS R25, R204 ;  /* 0x000000cc00197213 */ /* 0x000fe20000000000 */
[----:B------:R-:W-:Y:S01]  /*1230*/  IMAD.HI.U32 R6, R0, R11, RZ ;  /* 0x0000000b00067227 */ /* 0x000fe200078e00ff */
[----:B------:R-:W-:Y:S01]  /*1240*/  IABS R83, R184 ;  /* 0x000000b800537213 */ /* 0x000fe20000000000 */
[----:B------:R-:W-:Y:S01]  /*1250*/  STL [R1+0xaa0], R224 ;  /* 0x000aa0e001007387 */ /* 0x000fe20000100800 */
[----:B------:R-:W-:Y:S01]  /*1260*/  IABS R99, R178 ;  /* 0x000000b200637213 */ /* 0x000fe20000000000 */
[----:B------:R-:W-:Y:S01]  /*1270*/  IMAD.MOV R8, RZ, RZ, -R8 ;  /* 0x000000ffff087224 */ /* 0x000fe200078e0a08 */
[C---:B------:R-:W-:Y:S01]  /*1280*/  IADD3 R182, R200.reuse, 0x3a, RZ ;  /* 0x0000003ac8b67810 */ /* 0x040fe20007ffe0ff */
[----:B------:R-:W-:Y:S01]  /*1290*/  IMAD.MOV R5, RZ, RZ, -R5 ;  /* 0x000000ffff057224 */ /* 0x000fe200078e0a05 */
[C---:B------:R-:W-:Y:S01]  /*12a0*/  IADD3 R186, R200.reuse, 0x37, RZ ;  /* 0x00000037c8ba7810 */ /* 0x040fe20007ffe0ff */
[----:B------:R-:W-:Y:S01]  /*12b0*/  IMAD.MOV R6, RZ, RZ, -R6 ;  /* 0x000000ffff067224 */ /* 0x000fe200078e0a06 */
[----:B------:R-:W-:Y:S01]  /*12c0*/  IADD3 R201, R200, 0x2c, RZ ;  /* 0x0000002cc8c97810 */ /* 0x000fe20007ffe0ff */
[----:B------:R-:W-:Y:S01]  /*12d0*/  IMAD R152, R12, R8, R15 ;  /* 0x000000080c987224 */ /* 0x000fe200078e020f */
[----:B------:R-:W-:Y:S01]  /*12e0*/  IABS R15, R212 ;  /* 0x000000d4000f7213 */ /* 0x000fe20000000000 */
[----:B------:R-:W-:Y:S01]  /*12f0*/  IMAD.HI.U32 R4, R0, R153, RZ ;  /* 0x0000009900047227 */ /* 0x000fe200078e00ff */
[----:B------:R-:W-:Y:S01]  /*1300*/  IADD3 R177, R200, 0x3e, RZ ;  /* 0x0000003ec8b17810 */ /* 0x000fe20007ffe0ff */
[----:B------:R2:W-:Y:S01]  /*1310*/  STL [R1+0xaa8], R50 ;  /* 0x000aa83201007387 */ /* 0x0005e20000100800 */
[----:B------:R-:W-:Y:S01]  /*1320*/  IABS R87, R182 ;  /* 0x000000b600577213 */ /* 0x000fe20000000000 */
        /* <DEDUP_REMOVED lines=11> */
[----:B------:R-:W-:Y:S01]  /*13e0*/  IABS R103, R177 ;  /* 0x000000b100677213 */ /* 0x000fe20000000000 */
[----:B------:R-:W-:Y:S01]  /*13f0*/  IMAD.HI.U32 R7, R0, R157, RZ ;  /* 0x0000009d00077227 */ /* 0x000fe200078e00ff */
[C---:B------:R-:W-:Y:S01]  /*1400*/  IADD3 R48, R200.reuse, 0x3f, RZ ;  /* 0x0000003fc8307810 */ /* 0x040fe20007ffe0ff */
[----:B------:R-:W-:Y:S01]  /*1410*/  STL [R1+0xab4], R221 ;  /* 0x000ab4dd01007387 */ /* 0x000fe20000100800 */
        /* <DEDUP_REMOVED lines=12> */
[----:B------:R-:W-:Y:S01]  /*14e0*/  IABS R51, R194 ;  /* 0x000000c200337213 */ /* 0x000fe20000000000 */
[----:B------:R-:W-:Y:S01]  /*14f0*/  IMAD.MOV R7, RZ, RZ, -R7 ;  /* 0x000000ffff077224 */ /* 0x000fe200078e0a07 */
[----:B------:R-:W-:Y:S01]  /*1500*/  IABS R117, R172 ;  /* 0x000000ac00757213 */ /* 0x000fe20000000000 */
[----:B------:R-:W-:Y:S01]  /*1510*/  IMAD.MOV R4, RZ, RZ, -R4 ;  /* 0x000000ffff047224 */ /* 0x000fe200078e0a04 */
[C---:B------:R-:W-:Y:S01]  /*1520*/  IADD3 R170, R200.reuse, 0x44, RZ ;  /* 0x00000044c8aa7810 */ /* 0x040fe20007ffe0ff */
[----:B------:R-:W-:Y:S01]  /*1530*/  IMAD.MOV R6, RZ, RZ, -R6 ;  /* 0x000000ffff067224 */ /* 0x000fe200078e0a06 */
[----:B------:R-:W-:Y:S01]  /*1540*/  IADD3 R174, R200, 0x41, RZ ;  /* 0x00000041c8ae7810 */ /* 0x000fe20007ffe0ff */
[----:B------:R-:W-:Y:S01]  /*1550*/  IMAD R157, R12, R7, R157 ;  /* 0x000000070c9d7224 */ /* 0x000fe200078e029d */
[----:B------:R-:W-:Y:S01]  /*1560*/  IADD3 R188, R200, 0x36, RZ ;  /* 0x00000036c8bc7810 */ /* 0x000fe20007ffe0ff */
[----:B------:R-:W-:Y:S01]  /*1570*/  IMAD.HI.U32 R5, R0, R161, RZ ;  /* 0x000000a100057227 */ /* 0x000fe200078e00ff */
[----:B------:R-:W-:Y:S01]  /*1580*/  IADD3 R114, R200, 0x48, RZ ;  /* 0x00000048c8727810 */ /* 0x000fe20007ffe0ff */
[----:B------:R-:W-:Y:S01]  /*1590*/  STL [R1+0xac4], R217 ;  /* 0x000ac4d901007387 */ /* 0x000fe20000100800 */
[----:B------:R-:W-:Y:S01]  /*15a0*/  IABS R115, R174 ;  /* 0x000000ae00737213 */ /* 0x000fe20000000000 */
[C---:B------:R-:W-:Y:S01]  /*15b0*/  IMAD.HI.U32 R7, R0.reuse, R13, RZ ;  /* 0x0000000d00077227 */ /* 0x040fe200078e00ff */
[----:B------:R-:W-:Y:S01]  /*15c0*/  IABS R71, R188 ;  /* 0x000000bc00477213 */ /* 0x000fe20000000000 */
[----:B------:R-:W-:Y:S01]  /*15d0*/  STL [R1+0xacc], R216 ;  /* 0x000accd801007387 */ /* 0x000fe20000100800 */
        /* <DEDUP_REMOVED lines=13> */
[----:B------:R-:W-:Y:S01]  /*16b0*/  IMAD.MOV R8, RZ, RZ, -R8 ;  /* 0x000000ffff087224 */ /* 0x000fe200078e0a08 */
        /* <DEDUP_REMOVED lines=12> */
[----:B------:R-:W-:Y:S01]  /*1780*/  IADD3 R106, R200, 0x4e, RZ ;  /* 0x0000004ec86a7810 */ /* 0x000fe20007ffe0ff */
[----:B------:R-:W-:Y:S01]  /*1790*/  IMAD.HI.U32 R7, R0, R15, RZ ;  /* 0x0000000f00077227 */ /* 0x000fe200078e00ff */
[C---:B------:R-:W-:Y:S01]  /*17a0*/  IADD3 R110, R200.reuse, 0x4b, RZ ;  /* 0x0000004bc86e7810 */ /* 0x040fe20007ffe0ff */
[----:B------:R-:W-:Y:S01]  /*17b0*/  STL [R1+0xaf4], R210 ;  /* 0x000af4d201007387 */ /* 0x000fe20000100800 */
[----:B------:R-:W-:Y:S01]  /*17c0*/  IADD3 R176, R200, 0x40, RZ ;  /* 0x00000040c8b07810 */ /* 0x000fe20007ffe0ff */
[----:B------:R-:W-:Y:S01]  /*17d0*/  IMAD R165, R12, R8, R165 ;  /* 0x000000080ca57224 */ /* 0x000fe200078e02a5 */
[----:B------:R-:W-:Y:S01]  /*17e0*/  IADD3 R102, R200, 0x52, RZ ;  /* 0x00000052c8667810 */ /* 0x000fe20007ffe0ff */
[----:B------:R-:W-:Y:S01]  /*17f0*/  IMAD.HI.U32 R8, R0, R17, RZ ;  /* 0x0000001100087227 */ /* 0x000fe200078e00ff */
[----:B------:R-:W-:Y:S01]  /*1800*/  IABS R147, R106 ;  /* 0x0000006a00937213 */ /* 0x000fe20000000000 */
[----:B------:R-:W-:Y:S01]  /*1810*/  STL [R1+0xaf8], R209 ;  /* 0x000af8d101007387 */ /* 0x000fe20000100800 */
[----:B------:R-:W-:Y:S01]  /*1820*/  IADD3 R109, R200, 0x4c, RZ ;  /* 0x0000004cc86d7810 */ /* 0x000fe20007ffe0ff */
[----:B------:R-:W-:Y:S01]  /*1830*/  IMAD.MOV R4, RZ, RZ, -R4 ;  /* 0x000000ffff047224 */ /* 0x000fe200078e0a04 */
[----:B------:R-:W-:Y:S01]  /*1840*/  IABS R135, R110 ;  /* 0x0000006e00877213 */ /* 0x000fe20000000000 */
[----:B------:R-:W-:Y:S01]  /*1850*/  IMAD.MOV R5, RZ, RZ, -R5 ;  /* 0x000000ffff057224 */ /* 0x000fe200078e0a05 */
[----:B------:R-:W-:Y:S01]  /*1860*/  IABS R111, R176 ;  /* 0x000000b0006f7213 */ /* 0x000fe20000000000 */
[----:B------:R-:W-:Y:S01]  /*1870*/  IMAD.MOV R7, RZ, RZ, -R7 ;  /* 0x000000ffff077224 */ /* 0x000fe200078e0a07 */
[----:B------:R-:W-:Y:S01]  /*1880*/  IABS R163, R102 ;  /* 0x0000006600a37213 */ /* 0x000fe20000000000 */
[----:B------:R-:W-:Y:S01]  /*1890*/  IMAD.HI.U32 R6, R0, R13, RZ ;  /* 0x0000000d00067227 */ /* 0x000fe200078e00ff */
[----:B------:R-:W-:Y:S01]  /*18a0*/  IABS R139, R109 ;  /* 0x0000006d008b7213 */ /* 0x000fe20000000000 */
[----:B------:R-:W-:Y:S01]  /*18b0*/  STL [R1+0xb00], R208 ;  /* 0x000b00d001007387 */ /* 0x000fe20000100800 */
[C---:B------:R-:W-:Y:S01]  /*18c0*/  IADD3 R101, R200.reuse, 0x53, RZ ;  /* 0x00000053c8657810 */ /* 0x040fe20007ffe0ff */
[----:B------:R-:W-:Y:S01]  /*18d0*/  IMAD.MOV R16, RZ, RZ, -R8 ;  /* 0x000000ffff107224 */ /* 0x000fe200078e0a08 */
[----:B------:R-:W-:Y:S01]  /*18e0*/  IADD3 R104, R200, 0x50, RZ ;  /* 0x00000050c8687810 */ /* 0x000fe20007ffe0ff */
[----:B------:R-:W-:Y:S01]  /*18f0*/  IMAD R9, R12, R4, R9 ;  /* 0x000000040c097224 */ /* 0x000fe200078e0209 */
        /* <DEDUP_REMOVED lines=9> */
[----:B------:R-:W-:Y:S01]  /*1990*/  IMAD.MOV R6, RZ, RZ, -R6 ;  /* 0x000000ffff067224 */ /* 0x000fe200078e0a06 */
[----:B------:R-:W-:Y:S01]  /*19a0*/  IABS R119, R169 ;  /* 0x000000a900777213 */ /* 0x000fe20000000000 */
[----:B------:R-:W-:Y:S01]  /*19b0*/  IMAD.HI.U32 R15, R0, R23, RZ ;  /* 0x00000017000f7227 */ /* 0x000fe200078e00ff */
[----:B------:R-:W-:Y:S01]  /*19c0*/  IABS R183, R96 ;  /* 0x0000006000b77213 */ /* 0x000fe20000000000 */
[----:B------:R-:W-:Y:S01]  /*19d0*/  STL [R1+0xafc], R205 ;  /* 0x000afccd01007387 */ /* 0x000fe20000100800 */
        /* <DEDUP_REMOVED lines=14> */
[----:B------:R-:W-:Y:S01]  /*1ac0*/  IADD3 R89, R200, 0x5c, RZ ;  /* 0x0000005cc8597810 */ /* 0x000fe20007ffe0ff */
[----:B------:R-:W-:Y:S01]  /*1ad0*/  IMAD R5, R12, R16, R17 ;  /* 0x000000100c057224 */ /* 0x000fe200078e0211 */
[----:B------:R-:W-:Y:S01]  /*1ae0*/  IABS R17, R209 ;  /* 0x000000d100117213 */ /* 0x000fe20000000000 */
[----:B------:R-:W-:Y:S01]  /*1af0*/  IMAD.MOV R13, RZ, RZ, -R13 ;  /* 0x000000ffff0d7224 */ /* 0x000fe200078e0a0d */
[----:B------:R-:W-:Y:S01]  /*1b00*/  IABS R131, R112 ;  /* 0x0000007000837213 */ /* 0x000fe20000000000 */
[----:B------:R-:W-:Y:S01]  /*1b10*/  IMAD.HI.U32 R18, R0, R39, RZ ;  /* 0x0000002700127227 */ /* 0x000fe200078e00ff */
[----:B------:R-:W-:Y:S01]  /*1b20*/  IABS R179, R97 ;  /* 0x0000006100b37213 */ /* 0x000fe20000000000 */
[----:B------:R-:W-:Y:S01]  /*1b30*/  STL [R1+0xad4], R202 ;  /* 0x000ad4ca01007387 */ /* 0x000fe20000100800 */
[----:B------:R-:W-:Y:S01]  /*1b40*/  IABS R207, R89 ;  /* 0x0000005900cf7213 */ /* 0x000fe20000000000 */
[----:B------:R-:W-:Y:S01]  /*1b50*/  IMAD R15, R12, R13, R21 ;  /* 0x0000000d0c0f7224 */ /* 0x000fe200078e0215 */
[----:B------:R-:W-:Y:S01]  /*1b60*/  IABS R21, R173 ;  /* 0x000000ad00157213 */ /* 0x000fe20000000000 */
[----:B------:R-:W-:Y:S01]  /*1b70*/  IMAD.MOV R18, RZ, RZ, -R18 ;  /* 0x000000ffff127224 */ /* 0x000fe200078e0a12 */
[----:B------:R-:W-:Y:S01]  /*1b80*/  IADD3 R92, R200, 0x5a, RZ ;  /* 0x0000005ac85c7810 */ /* 0x000fe20007ffe0ff */
[----:B------:R-:W-:Y:S01]  /*1b90*/  IMAD.HI.U32 R13, R0, R27, RZ ;  /* 0x0000001b000d7227 */ /* 0x000fe200078e00ff */
[C---:B------:R-:W-:Y:S01]  /*1ba0*/  IADD3 R105, R200.reuse, 0x4f, RZ ;  /* 0x0000004fc8697810 */ /* 0x040fe20007ffe0ff */
[----:B------:R-:W-:Y:S01]  /*1bb0*/  STL [R1+0xac8], R201 ;  /* 0x000ac8c901007387 */ /* 0x000fe20000100800 */
[----:B------:R-:W-:Y:S01]  /*1bc0*/  IADD3 R90, R200, 0x5b, RZ ;  /* 0x0000005bc85a7810 */ /* 0x000fe20007ffe0ff */
[----:B------:R-:W-:Y:S01]  /*1bd0*/  IMAD.HI.U32 R7, R0, R17, RZ ;  /* 0x0000001100077227 */ /* 0x000fe200078e00ff */
[----:B------:R-:W-:Y:S01]  /*1be0*/  IABS R195, R92 ;  /* 0x0000005c00c37213 */ /* 0x000fe20000000000 */
[----:B------:R3:W-:Y:S01]  /*1bf0*/  STL [R1+0xabc], R49 ;  /* 0x000abc3101007387 */ /* 0x0007e20000100800 */
[----:B------:R-:W-:Y:S01]  /*1c00*/  IADD3 R88, R200, 0x5d, RZ ;  /* 0x0000005dc8587810 */ /* 0x000fe20007ffe0ff */
[----:B------:R-:W-:Y:S01]  /*1c10*/  IMAD R39, R12, R18, R39 ;  /* 0x000000120c277224 */ /* 0x000fe200078e0227 */
[----:B------:R-:W-:Y:S01]  /*1c20*/  IABS R151, R105 ;  /* 0x0000006900977213 */ /* 0x000fe20000000000 */
[----:B------:R-:W-:Y:S01]  /*1c30*/  IMAD.HI.U32 R20, R0, R43, RZ ;  /* 0x0000002b00147227 */ /* 0x000fe200078e00ff */
[----:B------:R-:W-:Y:S01]  /*1c40*/  IABS R203, R90 ;  /* 0x0000005a00cb7213 */ /* 0x000fe20000000000 */
[----:B------:R-:W-:Y:S01]  /*1c50*/  STL [R1+0xab0], R199 ;  /* 0x000ab0c701007387 */ /* 0x000fe20000100800 */
[----:B------:R-:W-:Y:S01]  /*1c60*/  IABS R211, R88 ;  /* 0x0000005800d37213 */ /* 0x000fe20000000000 */
[----:B------:R-:W-:Y:S01]  /*1c70*/  IMAD.MOV R13, RZ, RZ, -R13 ;  /* 0x000000ffff0d7224 */ /* 0x000fe200078e0a0d */
[----:B------:R-:W-:Y:S01]  /*1c80*/  IADD3 R85, R200, 0x5f, RZ ;  /* 0x0000005fc8557810 */ /* 0x000fe20007ffe0ff */
[----:B------:R-:W-:Y:S01]  /*1c90*/  IMAD.HI.U32 R18, R0, R59, RZ ;  /* 0x0000003b00127227 */ /* 0x000fe200078e00ff */
[C---:B------:R-:W-:Y:S01]  /*1ca0*/  IADD3 R84, R200.reuse, 0x60, RZ ;  /* 0x00000060c8547810 */ /* 0x040fe20007ffe0ff */
[----:B------:R-:W-:Y:S01]  /*1cb0*/  STL [R1+0xaa4], R197 ;  /* 0x000aa4c501007387 */ /* 0x000fe20000100800 */
[C---:B------:R-:W-:Y:S01]  /*1cc0*/  IADD3 R100, R200.reuse, 0x54, RZ ;  /* 0x00000054c8647810 */ /* 0x040fe20007ffe0ff */
[----:B------:R-:W-:Y:S01]  /*1cd0*/  IMAD.MOV R7, RZ, RZ, -R7 ;  /* 0x000000ffff077224 */ /* 0x000fe200078e0a07 */
[----:B------:R-:W-:Y:S01]  /*1ce0*/  IADD3 R82, R200, 0x61, RZ ;  /* 0x00000061c8527810 */ /* 0x000fe20007ffe0ff */
[----:B------:R-:W-:Y:S01]  /*1cf0*/  IMAD.MOV R20, RZ, RZ, -R20 ;  /* 0x000000ffff147224 */ /* 0x000fe200078e0a14 */
[----:B------:R-:W-:Y:S01]  /*1d00*/  IABS R219, R85 ;  /* 0x0000005500db7213 */ /* 0x000fe20000000000 */
[C---:B------:R-:W-:Y:S01]  /*1d10*/  IMAD R27, R12.reuse, R13, R27 ;  /* 0x0000000d0c1b7224 */ /* 0x040fe200078e021b */
[----:B------:R-:W-:Y:S01]  /*1d20*/  IABS R223, R84 ;  /* 0x0000005400df7213 */ /* 0x000fe20000000000 */
[----:B------:R-:W-:Y:S01]  /*1d30*/  IMAD.MOV R18, RZ, RZ, -R18 ;  /* 0x000000ffff127224 */ /* 0x000fe200078e0a12 */
        /* <DEDUP_REMOVED lines=19> */
[----:B------:R-:W-:Y:S01]  /*1e70*/  IMAD.MOV R13, RZ, RZ, -R13 ;  /* 0x000000ffff0d7224 */ /* 0x000fe200078e0a0d */
        /* <DEDUP_REMOVED lines=9> */
[C---:B------:R-:W-:Y:S01]  /*1f10*/  IMAD R47, R12.reuse, R13, R47 ;  /* 0x0000000d0c2f7224 */ /* 0x040fe200078e022f */
[----:B------:R-:W-:Y:S01]  /*1f20*/  IABS R239, R78 ;  /* 0x0000004e00ef7213 */ /* 0x000fe20000000000 */
[----:B------:R-:W-:Y:S01]  /*1f30*/  IMAD.MOV R18, RZ, RZ, -R18 ;  /* 0x000000ffff127224 */ /* 0x000fe200078e0a12 */
[----:B------:R-:W-:Y:S01]  /*1f40*/  IABS R41, R73 ;  /* 0x0000004900297213 */ /* 0x000fe20000000000 */
[----:B------:R-:W-:Y:S01]  /*1f50*/  IMAD R35, R12, R17, R35 ;  /* 0x000000110c237224 */ /* 0x000fe200078e0223 */
[----:B------:R-:W-:Y:S01]  /*1f60*/  IADD3 R72, R200, 0x6a, RZ ;  /* 0x0000006ac8487810 */ /* 0x000fe20007ffe0ff */
[----:B------:R-:W-:Y:S01]  /*1f70*/  IMAD.HI.U32 R13, R0, R67, RZ ;  /* 0x00000043000d7227 */ /* 0x000fe200078e00ff */
[----:B------:R-:W-:Y:S01]  /*1f80*/  STL [R1+0xa58], R190 ;  /* 0x000a58be01007387 */ /* 0x000fe20000100800 */
[----:B------:R-:W-:-:S02]  /*1f90*/  IADD3 R44, R200, 0x69, RZ ;  /* 0x00000069c82c7810 */ /* 0x000fc40007ffe0ff */
[----:B------:R-:W-:Y:S01]  /*1fa0*/  IMAD.HI.U32 R17, R0, R55, RZ ;  /* 0x0000003700117227 */ /* 0x000fe200078e00ff */
[----:B------:R-:W-:Y:S01]  /*1fb0*/  STL [R1+0xa4c], R189 ;  /* 0x000a4cbd01007387 */ /* 0x000fe20000100800 */
[----:B------:R-:W-:Y:S02]  /*1fc0*/  IADD3 R69, R200, 0x6c, RZ ;  /* 0x0000006cc8457810 */ /* 0x000fe40007ffe0ff */
[----:B------:R-:W-:Y:S01]  /*1fd0*/  IMAD.HI.U32 R16, R0, R25, RZ ;  /* 0x0000001900107227 */ /* 0x000fe200078e00ff */
[----:B------:R-:W-:Y:S01]  /*1fe0*/  STL [R1+0xa40], R188 ;  /* 0x000a40bc01007387 */ /* 0x000fe20000100800 */
[----:B------:R-:W-:Y:S02]  /*1ff0*/  IADD3 R68, R200, 0x6d, RZ ;  /* 0x0000006dc8447810 */ /* 0x000fe40007ffe0ff */
[C---:B------:R-:W-:Y:S01]  /*2000*/  IMAD R63, R12.reuse, R20, R63 ;  /* 0x000000140c3f7224 */ /* 0x040fe200078e023f */
[----:B------:R-:W-:Y:S01]  /*2010*/  STL [R1+0xa30], R186 ;  /* 0x000a30ba01007387 */ /* 0x000fe20000100800 */
[----:B------:R-:W-:Y:S01]  /*2020*/  IMAD R79, R12, R18, R79 ;  /* 0x000000120c4f7224 */ /* 0x000fe200078e024f */
[----:B------:R-:W-:Y:S01]  /*2030*/  IADD3 R76, R200, 0x66, RZ ;  /* 0x00000066c84c7810 */ /* 0x000fe20007ffe0ff */
[----:B------:R-:W-:Y:S01]  /*2040*/  IMAD.HI.U32 R20, R0, R83, RZ ;  /* 0x0000005300147227 */ /* 0x000fe200078e00ff */
[----:B------:R-:W-:Y:S01]  /*2050*/  STL [R1+0xa24], R185 ;  /* 0x000a24b901007387 */ /* 0x000fe20000100800 */
[----:B------:R-:W-:-:S02]  /*2060*/  IADD3 R66, R200, 0x6e, RZ ;  /* 0x0000006ec8427810 */ /* 0x000fc40007ffe0ff */
[----:B------:R-:W-:Y:S01]  /*2070*/  IMAD.MOV R13, RZ, RZ, -R13 ;  /* 0x000000ffff0d7224 */ /* 0x000fe200078e0a0d */
[----:B------:R-:W-:Y:S01]  /*2080*/  STL [R1+0xa20], R184 ;  /* 0x000a20b801007387 */ /* 0x000fe20000100800 */
[----:B------:R-:W-:Y:S01]  /*2090*/  IMAD.HI.U32 R18, R0, R99, RZ ;  /* 0x0000006300127227 */ /* 0x000fe200078e00ff */
[C---:B------:R-:W-:Y:S02]  /*20a0*/  IADD3 R65, R200.reuse, 0x70, RZ ;  /* 0x00000070c8417810 */ /* 0x040fe40007ffe0ff */
[----:B------:R-:W-:Y:S01]  /*20b0*/  STL [R1+0xa1c], R182 ;  /* 0x000a1cb601007387 */ /* 0x000fe20000100800 */
[----:B------:R-:W-:Y:S01]  /*20c0*/  IMAD.MOV R17, RZ, RZ, -R17 ;  /* 0x000000ffff117224 */ /* 0x000fe200078e0a11 */
[----:B------:R-:W-:Y:S01]  /*20d0*/  IABS R247, R76 ;  /* 0x0000004c00f77213 */ /* 0x000fe20000000000 */
[----:B------:R-:W-:Y:S01]  /*20e0*/  IMAD.MOV R16, RZ, RZ, -R16 ;  /* 0x000000ffff107224 */ /* 0x000fe200078e0a10 */
[----:B------:R-:W-:Y:S01]  /*20f0*/  STL [R1+0xa18], R181 ;  /* 0x000a18b501007387 */ /* 0x000fe20000100800 */
[----:B------:R-:W-:Y:S01]  /*2100*/  IMAD.MOV R20, RZ, RZ, -R20 ;  /* 0x000000ffff147224 */ /* 0x000fe200078e0a14 */
[----:B------:R-:W-:Y:S01]  /*2110*/  IADD3 R42, R200, 0x6f, RZ ;  /* 0x0000006fc82a7810 */ /* 0x000fe20007ffe0ff */
[C---:B------:R-:W-:Y:S01]  /*2120*/  IMAD R67, R12.reuse, R13, R67 ;  /* 0x0000000d0c437224 */ /* 0x040fe200078e0243 */
[----:B------:R-:W-:Y:S01]  /*2130*/  STL [R1+0xa14], R180 ;  /* 0x000a14b401007387 */ /* 0x000fe20000100800 */
[----:B------:R-:W-:Y:S01]  /*2140*/  IMAD.MOV R18, RZ, RZ, -R18 ;  /* 0x000000ffff127224 */ /* 0x000fe200078e0a12 */
[----:B------:R-:W-:Y:S01]  /*2150*/  IABS R33, R66 ;  /* 0x0000004200217213 */ /* 0x000fe20000000000 */
[----:B------:R-:W-:Y:S01]  /*2160*/  IMAD R55, R12, R17, R55 ;  /* 0x000000110c377224 */ /* 0x000fe200078e0237 */
[----:B------:R-:W-:Y:S01]  /*2170*/  STL [R1+0xa10], R178 ;  /* 0x000a10b201007387 */ /* 0x000fe20000100800 */
[----:B------:R-:W-:Y:S01]  /*2180*/  IMAD.HI.U32 R13, R0, R87, RZ ;  /* 0x00000057000d7227 */ /* 0x000fe200078e00ff */
[----:B------:R-:W-:-:S02]  /*2190*/  IABS R45, R65 ;  /* 0x00000041002d7213 */ /* 0x000fc40000000000 */
[----:B------:R-:W-:Y:S01]  /*21a0*/  STL [R1+0xa0c], R177 ;  /* 0x000a0cb101007387 */ /* 0x000fe20000100800 */
[----:B------:R-:W-:Y:S01]  /*21b0*/  IMAD R23, R12, R16, R25 ;  /* 0x000000100c177224 */ /* 0x000fe200078e0219 */
[----:B------:R-:W-:Y:S01]  /*21c0*/  IABS R25, R168 ;  /* 0x000000a800197213 */ /* 0x000fe20000000000 */
[----:B------:R-:W-:Y:S01]  /*21d0*/  IMAD.HI.U32 R17, R0, R75, RZ ;  /* 0x0000004b00117227 */ /* 0x000fe200078e00ff */
[----:B------:R4:W-:Y:S01]  /*21e0*/  STL [R1+0xa08], R48 ;  /* 0x000a083001007387 */ /* 0x0009e20000100800 */
[----:B------:R-:W-:Y:S02]  /*21f0*/  IADD3 R70, R200, 0x6b, RZ ;  /* 0x0000006bc8467810 */ /* 0x000fe40007ffe0ff */
[----:B------:R-:W-:Y:S01]  /*2200*/  IMAD.HI.U32 R16, R0, R31, RZ ;  /* 0x0000001f00107227 */ /* 0x000fe200078e00ff */
[----:B------:R-:W-:Y:S01]  /*2210*/  STL [R1+0xa04], R176 ;  /* 0x000a04b001007387 */ /* 0x000fe20000100800 */
[----:B------:R-:W-:Y:S02]  /*2220*/  IADD3 R64, R200, 0x71, RZ ;  /* 0x00000071c8407810 */ /* 0x000fe40007ffe0ff */
[C---:B------:R-:W-:Y:S01]  /*2230*/  IMAD R83, R12.reuse, R20, R83 ;  /* 0x000000140c537224 */ /* 0x040fe200078e0253 */
[----:B------:R-:W-:Y:S01]  /*2240*/  STL [R1+0xa00], R174 ;  /* 0x000a00ae01007387 */ /* 0x000fe20000100800 */
[----:B------:R-:W-:Y:S01]  /*2250*/  IMAD R99, R12, R18, R99 ;  /* 0x000000120c637224 */ /* 0x000fe200078e0263 */
[----:B------:R-:W-:Y:S01]  /*2260*/  IABS R37, R70 ;  /* 0x0000004600257213 */ /* 0x000fe20000000000 */
[----:B------:R-:W-:Y:S01]  /*2270*/  IMAD.HI.U32 R20, R0, R103, RZ ;  /* 0x0000006700147227 */ /* 0x000fe200078e00ff */
[----:B------:R-:W-:Y:S01]  /*2280*/  STL [R1+0x9fc], R173 ;  /* 0x0009fcad01007387 */ /* 0x000fe20000100800 */
[----:B------:R-:W-:-:S02]  /*2290*/  IABS R29, R64 ;  /* 0x00000040001d7213 */ /* 0x000fc40000000000 */
[----:B------:R-:W-:Y:S01]  /*22a0*/  IMAD.MOV R13, RZ, RZ, -R13 ;  /* 0x000000ffff0d7224 */ /* 0x000fe200078e0a0d */
[----:B------:R-:W-:Y:S01]  /*22b0*/  STL [R1+0x9f8], R172 ;  /* 0x0009f8ac01007387 */ /* 0x000fe20000100800 */
[----:B------:R-:W-:Y:S01]  /*22c0*/  IMAD.HI.U32 R18, R0, R21, RZ ;  /* 0x0000001500127227 */ /* 0x000fe200078e00ff */
[C---:B------:R-:W-:Y:S02]  /*22d0*/  IADD3 R61, R200.reuse, 0x73, RZ ;  /* 0x00000073c83d7810 */ /* 0x040fe40007ffe0ff */
[----:B------:R-:W-:Y:S01]  /*22e0*/  STL [R1+0x9f4], R170 ;  /* 0x0009f4aa01007387 */ /* 0x000fe20000100800 */
[----:B------:R-:W-:Y:S01]  /*22f0*/  IMAD.MOV R17, RZ, RZ, -R17 ;  /* 0x000000ffff117224 */ /* 0x000fe200078e0a11 */
[C---:B------:R-:W-:Y:S01]  /*2300*/  IADD3 R62, R200.reuse, 0x72, RZ ;  /* 0x00000072c83e7810 */ /* 0x040fe20007ffe0ff */
[----:B------:R-:W-:Y:S01]  /*2310*/  IMAD.MOV R16, RZ, RZ, -R16 ;  /* 0x000000ffff107224 */ /* 0x000fe200078e0a10 */
[----:B------:R-:W-:Y:S01]  /*2320*/  STL [R1+0x9f0], R169 ;  /* 0x0009f0a901007387 */ /* 0x000fe20000100800 */
[----:B------:R-:W-:Y:S01]  /*2330*/  IMAD.MOV R20, RZ, RZ, -R20 ;  /* 0x000000ffff147224 */ /* 0x000fe200078e0a14 */
[----:B------:R-:W-:Y:S01]  /*2340*/  IADD3 R60, R200, 0x74, RZ ;  /* 0x00000074c83c7810 */ /* 0x000fe20007ffe0ff */
[----:B------:R-:W-:Y:S01]  /*2350*/  IMAD R87, R12, R13, R87 ;  /* 0x0000000d0c577224 */ /* 0x000fe200078e0257 */
[----:B------:R-:W-:Y:S01]  /*2360*/  STL [R1+0x9ec], R168 ;  /* 0x0009eca801007387 */ /* 0x000fe20000100800 */
[----:B------:R-:W-:Y:S01]  /*2370*/  IMAD.MOV R18, RZ, RZ, -R18 ;  /* 0x000000ffff127224 */ /* 0x000fe200078e0a12 */
[----:B------:R-:W-:Y:S01]  /*2380*/  IADD3 R58, R200, 0x75, RZ ;  /* 0x00000075c83a7810 */ /* 0x000fe20007ffe0ff */
[----:B------:R-:W-:Y:S01]  /*2390*/  IMAD R75, R12, R17, R75 ;  /* 0x000000110c4b7224 */ /* 0x000fe200078e024b */
[----:B------:R-:W-:Y:S01]  /*23a0*/  STL [R1+0x9e8], R166 ;  /* 0x0009e8a601007387 */ /* 0x000fe20000100800 */
[----:B------:R-:W-:-:S03]  /*23b0*/  IMAD.HI.U32 R13, R0, R107, RZ ;  /* 0x0000006b000d7227 */ /* 0x000fc600078e00ff */
[----:B------:R-:W-:Y:S01]  /*23c0*/  STL [R1+0x9e4], R114 ;  /* 0x0009e47201007387 */ /* 0x000fe20000100800 */
[----:B------:R-:W-:Y:S02]  /*23d0*/  IMAD R31, R12, R16, R31 ;  /* 0x000000100c1f7224 */ /* 0x000fe400078e021f */
[C---:B------:R-:W-:Y:S01]  /*23e0*/  IMAD.HI.U32 R17, R0.reuse, R95, RZ ;  /* 0x0000005f00117227 */ /* 0x040fe200078e00ff */
[----:B------:R-:W-:Y:S03]  /*23f0*/  STL [R1+0x9e0], R113 ;  /* 0x0009e07101007387 */ /* 0x000fe60000100800 */
[----:B------:R-:W-:Y:S01]  /*2400*/  IMAD.HI.U32 R16, R0, R51, RZ ;  /* 0x0000003300107227 */ /* 0x000fe200078e00ff */
[----:B------:R-:W-:Y:S03]  /*2410*/  STL [R1+0x9dc], R112 ;  /* 0x0009dc7001007387 */ /* 0x000fe60000100800 */
[C---:B------:R-:W-:Y:S01]  /*2420*/  IMAD R103, R12.reuse, R20, R103 ;  /* 0x000000140c677224 */ /* 0x040fe200078e0267 */
[----:B------:R-:W-:Y:S01]  /*2430*/  STL [R1+0x9d8], R110 ;  /* 0x0009d86e01007387 */ /* 0x000fe20000100800 */
[----:B------:R-:W-:Y:S01]  /*2440*/  IMAD R116, R12, R18, R21 ;  /* 0x000000120c747224 */ /* 0x000fe200078e0215 */
[----:B------:R-:W-:Y:S01]  /*2450*/  IABS R21, R170 ;  /* 0x000000aa00157213 */ /* 0x000fe20000000000 */
[----:B------:R-:W-:Y:S01]  /*2460*/  IMAD.HI.U32 R20, R0, R117, RZ ;  /* 0x0000007500147227 */ /* 0x000fe200078e00ff */
[----:B------:R-:W-:Y:S03]  /*2470*/  STL [R1+0x9d4], R109 ;  /* 0x0009d46d01007387 */ /* 0x000fe60000100800 */
[----:B------:R-:W-:Y:S01]  /*2480*/  IMAD.MOV R13, RZ, RZ, -R13 ;  /* 0x000000ffff0d7224 */ /* 0x000fe200078e0a0d */
[----:B------:R-:W-:Y:S01]  /*2490*/  STL [R1+0x9d0], R108 ;  /* 0x0009d06c01007387 */ /* 0x000fe20000100800 */
[----:B------:R-:W-:-:S02]  /*24a0*/  IMAD.MOV R17, RZ, RZ, -R17 ;  /* 0x000000ffff117224 */ /* 0x000fc400078e0a11 */
[----:B------:R-:W-:Y:S01]  /*24b0*/  IMAD.MOV R16, RZ, RZ, -R16 ;  /* 0x000000ffff107224 */ /* 0x000fe200078e0a10 */
[----:B------:R-:W-:Y:S01]  /*24c0*/  STL [R1+0x9cc], R106 ;  /* 0x0009cc6a01007387 */ /* 0x000fe20000100800 */
[----:B------:R-:W-:Y:S02]  /*24d0*/  IMAD.MOV R20, RZ, RZ, -R20 ;  /* 0x000000ffff147224 */ /* 0x000fe400078e0a14 */
[C---:B------:R-:W-:Y:S01]  /*24e0*/  IMAD R107, R12.reuse, R13, R107 ;  /* 0x0000000d0c6b7224 */ /* 0x040fe200078e026b */
[----:B------:R-:W-:Y:S01]  /*24f0*/  STL [R1+0x9c8], R105 ;  /* 0x0009c86901007387 */ /* 0x000fe20000100800 */
[----:B------:R-:W-:Y:S02]  /*2500*/  IMAD R95, R12, R17, R95 ;  /* 0x000000110c5f7224 */ /* 0x000fe400078e025f */
[----:B------:R-:W-:Y:S01]  /*2510*/  IMAD.HI.U32 R13, R0, R21, RZ ;  /* 0x00000015000d7227 */ /* 0x000fe200078e00ff */
[----:B------:R-:W-:Y:S03]  /*2520*/  STL [R1+0x9c4], R104 ;  /* 0x0009c46801007387 */ /* 0x000fe60000100800 */
[----:B------:R-:W-:Y:S01]  /*2530*/  IMAD R51, R12, R16, R51 ;  /* 0x000000100c337224 */ /* 0x000fe200078e0233 */
[----:B------:R5:W-:Y:S01]  /*2540*/  STL [R1+0x9c0], R46 ;  /* 0x0009c02e01007387 */ /* 0x000be20000100800 */
[----:B------:R-:W-:-:S03]  /*2550*/  IMAD.HI.U32 R17, R0, R115, RZ ;  /* 0x0000007300117227 */ /* 0x000fc600078e00ff */
[----:B------:R-:W-:Y:S01]  /*2560*/  STL [R1+0x9bc], R102 ;  /* 0x0009bc6601007387 */ /* 0x000fe20000100800 */
[----:B------:R-:W-:-:S03]  /*2570*/  IMAD.HI.U32 R16, R0, R71, RZ ;  /* 0x0000004700107227 */ /* 0x000fc600078e00ff */
[----:B------:R-:W-:Y:S01]  /*2580*/  STL [R1+0x9b8], R101 ;  /* 0x0009b86501007387 */ /* 0x000fe20000100800 */
[----:B------:R-:W-:Y:S02]  /*2590*/  IMAD R117, R12, R20, R117 ;  /* 0x000000140c757224 */ /* 0x000fe400078e0275 */
[----:B------:R-:W-:Y:S01]  /*25a0*/  IMAD.HI.U32 R20, R0, R123, RZ ;  /* 0x0000007b00147227 */ /* 0x000fe200078e00ff */
[----:B------:R-:W-:Y:S03]  /*25b0*/  STL [R1+0x9b4], R100 ;  /* 0x0009b46401007387 */ /* 0x000fe60000100800 */
[----:B------:R-:W-:Y:S01]  /*25c0*/  IMAD.MOV R13, RZ, RZ, -R13 ;  /* 0x000000ffff0d7224 */ /* 0x000fe200078e0a0d */
[----:B------:R-:W-:Y:S01]  /*25d0*/  STL [R1+0x9b0], R98 ;  /* 0x0009b06201007387 */ /* 0x000fe20000100800 */
[----:B------:R-:W-:Y:S02]  /*25e0*/  IMAD.MOV R17, RZ, RZ, -R17 ;  /* 0x000000ffff117224 */ /* 0x000fe400078e0a11 */
[----:B------:R-:W-:Y:S01]  /*25f0*/  IMAD.MOV R16, RZ, RZ, -R16 ;  /* 0x000000ffff107224 */ /* 0x000fe200078e0a10 */
[----:B------:R-:W-:Y:S01]  /*2600*/  STL [R1+0x9ac], R97 ;  /* 0x0009ac6101007387 */ /* 0x000fe20000100800 */
[----:B------:R-:W-:-:S02]  /*2610*/  IMAD.MOV R20, RZ, RZ, -R20 ;  /* 0x000000ffff147224 */ /* 0x000fc400078e0a14 */
[C---:B------:R-:W-:Y:S01]  /*2620*/  IMAD R118, R12.reuse, R13, R21 ;  /* 0x0000000d0c767224 */ /* 0x040fe200078e0215 */
[----:B------:R-:W-:Y:S01]  /*2630*/  IABS R21, R44 ;  /* 0x0000002c00157213 */ /* 0x000fe20000000000 */
        /* <DEDUP_REMOVED lines=9> */
[----:B------:R-:W-:Y:S01]  /*26d0*/  IMAD R123, R12, R20, R123 ;  /* 0x000000140c7b7224 */ /* 0x000fe200078e027b */
[----:B------:R-:W-:Y:S01]  /*26e0*/  STL [R1+0x998], R90 ;  /* 0x0009985a01007387 */ /* 0x000fe20000100800 */
[----:B------:R-:W-:-:S03]  /*26f0*/  IMAD.HI.U32 R20, R0, R143, RZ ;  /* 0x0000008f00147227 */ /* 0x000fc600078e00ff */
[----:B------:R-:W-:Y:S01]  /*2700*/  STL [R1+0x994], R89 ;  /* 0x0009945901007387 */ /* 0x000fe20000100800 */
[----:B------:R-:W-:Y:S02]  /*2710*/  IMAD.MOV R13, RZ, RZ, -R13 ;  /* 0x000000ffff0d7224 */ /* 0x000fe400078e0a0d */
[----:B------:R-:W-:Y:S01]  /*2720*/  IMAD.HI.U32 R18, R0, R121, RZ ;  /* 0x0000007900127227 */ /* 0x000fe200078e00ff */
[----:B------:R-:W-:Y:S03]  /*2730*/  STL [R1+0x990], R88 ;  /* 0x0009905801007387 */ /* 0x000fe60000100800 */
[----:B------:R-:W-:Y:S01]  /*2740*/  IMAD.MOV R17, RZ, RZ, -R17 ;  /* 0x000000ffff117224 */ /* 0x000fe200078e0a11 */
[----:B------:R-:W-:Y:S01]  /*2750*/  STL [R1+0x98c], R86 ;  /* 0x00098c5601007387 */ /* 0x000fe20000100800 */
[----:B------:R-:W-:Y:S02]  /*2760*/  IMAD.MOV R16, RZ, RZ, -R16 ;  /* 0x000000ffff107224 */ /* 0x000fe400078e0a10 */
[----:B------:R-:W-:Y:S01]  /*2770*/  IMAD.MOV R20, RZ, RZ, -R20 ;  /* 0x000000ffff147224 */ /* 0x000fe200078e0a14 */
[----:B------:R-:W-:Y:S01]  /*2780*/  STL [R1+0x988], R85 ;  /* 0x0009885501007387 */ /* 0x000fe20000100800 */
[----:B------:R-:W-:-:S02]  /*2790*/  IMAD R127, R12, R13, R127 ;  /* 0x0000000d0c7f7224 */ /* 0x000fc400078e027f */
[----:B------:R-:W-:Y:S01]  /*27a0*/  IMAD.MOV R18, RZ, RZ, -R18 ;  /* 0x000000ffff127224 */ /* 0x000fe200078e0a12 */
[----:B------:R-:W-:Y:S01]  /*27b0*/  STL [R1+0x984], R84 ;  /* 0x0009845401007387 */ /* 0x000fe20000100800 */
[----:B------:R-:W-:Y:S01]  /*27c0*/  IMAD R120, R12, R17, R25 ;  /* 0x000000110c787224 */ /* 0x000fe200078e0219 */
[----:B------:R-:W-:Y:S01]  /*27d0*/  IABS R25, R72 ;  /* 0x0000004800197213 */ /* 0x000fe20000000000 */
[----:B------:R-:W-:Y:S01]  /*27e0*/  IMAD.HI.U32 R13, R0, R147, RZ ;  /* 0x00000093000d7227 */ /* 0x000fe200078e00ff */
[----:B------:R-:W-:Y:S03]  /*27f0*/  STL [R1+0x980], R82 ;  /* 0x0009805201007387 */ /* 0x000fe60000100800 */
[----:B------:R-:W-:Y:S01]  /*2800*/  IMAD R91, R12, R16, R91 ;  /* 0x000000100c5b7224 */ /* 0x000fe200078e025b */
[----:B------:R-:W-:Y:S01]  /*2810*/  STL [R1+0x97c], R81 ;  /* 0x00097c5101007387 */ /* 0x000fe20000100800 */
[----:B------:R-:W-:-:S03]  /*2820*/  IMAD.HI.U32 R17, R0, R135, RZ ;  /* 0x0000008700117227 */ /* 0x000fc600078e00ff */
[----:B------:R-:W-:Y:S01]  /*2830*/  STL [R1+0x978], R80 ;  /* 0x0009785001007387 */ /* 0x000fe20000100800 */
[----:B------:R-:W-:-:S03]  /*2840*/  IMAD.HI.U32 R16, R0, R111, RZ ;  /* 0x0000006f00107227 */ /* 0x000fc600078e00ff */
[----:B------:R-:W-:Y:S01]  /*2850*/  STL [R1+0x974], R78 ;  /* 0x0009744e01007387 */ /* 0x000fe20000100800 */
[C---:B------:R-:W-:Y:S02]  /*2860*/  IMAD R143, R12.reuse, R20, R143 ;  /* 0x000000140c8f7224 */ /* 0x040fe400078e028f */
[----:B------:R-:W-:Y:S01]  /*2870*/  IMAD R121, R12, R18, R121 ;  /* 0x000000120c797224 */ /* 0x000fe200078e0279 */
[----:B------:R-:W-:Y:S01]  /*2880*/  STL [R1+0x970], R77 ;  /* 0x0009704d01007387 */ /* 0x000fe20000100800 */
[----:B------:R-:W-:Y:S01]  /*2890*/  IMAD.HI.U32 R20, R0, R163, RZ ;  /* 0x000000a300147227 */ /* 0x000fe200078e00ff */
[----:B------:R-:W-:Y:S02]  /*28a0*/  IADD3 R54, R200, 0x78, RZ ;  /* 0x00000078c8367810 */ /* 0x000fe40007ffe0ff */
[----:B------:R-:W-:Y:S01]  /*28b0*/  STL [R1+0x96c], R76 ;  /* 0x00096c4c01007387 */ /* 0x000fe20000100800 */
[----:B------:R-:W-:Y:S02]  /*28c0*/  IMAD.MOV R13, RZ, RZ, -R13 ;  /* 0x000000ffff0d7224 */ /* 0x000fe400078e0a0d */
[----:B------:R-:W-:Y:S01]  /*28d0*/  IMAD.HI.U32 R18, R0, R139, RZ ;  /* 0x0000008b00127227 */ /* 0x000fe200078e00ff */
[----:B------:R-:W-:Y:S03]  /*28e0*/  STL [R1+0x968], R74 ;  /* 0x0009684a01007387 */ /* 0x000fe60000100800 */
[----:B------:R-:W-:Y:S01]  /*28f0*/  IMAD.MOV R17, RZ, RZ, -R17 ;  /* 0x000000ffff117224 */ /* 0x000fe200078e0a11 */
[----:B------:R-:W-:Y:S01]  /*2900*/  STL [R1+0x964], R73 ;  /* 0x0009644901007387 */ /* 0x000fe20000100800 */
[----:B------:R-:W-:-:S02]  /*2910*/  IMAD.MOV R16, RZ, RZ, -R16 ;  /* 0x000000ffff107224 */ /* 0x000fc400078e0a10 */
[----:B------:R-:W-:Y:S01]  /*2920*/  IMAD.MOV R20, RZ, RZ, -R20 ;  /* 0x000000ffff147224 */ /* 0x000fe200078e0a14 */
[----:B------:R-:W-:Y:S01]  /*2930*/  STL [R1+0x954], R44 ;  /* 0x0009542c01007387 */ /* 0x000fe20000100800 */
[C---:B------:R-:W-:Y:S02]  /*2940*/  IMAD R147, R12.reuse, R13, R147 ;  /* 0x0000000d0c937224 */ /* 0x040fe400078e0293 */
[----:B------:R-:W-:Y:S01]  /*2950*/  IMAD.MOV R18, RZ, RZ, -R18 ;  /* 0x000000ffff127224 */ /* 0x000fe200078e0a12 */
        /* <DEDUP_REMOVED lines=12> */
[----:B------:R-:W-:-:S02]  /*2a20*/  IMAD R139, R12, R18, R139 ;  /* 0x000000120c8b7224 */ /* 0x000fc400078e028b */
[----:B------:R-:W-:Y:S01]  /*2a30*/  IMAD.HI.U32 R20, R0, R183, RZ ;  /* 0x000000b700147227 */ /* 0x000fe200078e00ff */
[----:B------:R-:W-:Y:S01]  /*2a40*/  IADD3 R56, R200, 0x77, RZ ;  /* 0x00000077c8387810 */ /* 0x000fe20007ffe0ff */
[----:B------:R1:W-:Y:S02]  /*2a50*/  STL [R1+0x93c], R42 ;  /* 0x00093c2a01007387 */ /* 0x0003e40000100800 */
[----:B------:R-:W-:Y:S02]  /*2a60*/  IMAD.MOV R13, RZ, RZ, -R13 ;  /* 0x000000ffff0d7224 */ /* 0x000fe400078e0a0d */
[----:B------:R-:W-:Y:S01]  /*2a70*/  IMAD.HI.U32 R18, R0, R159, RZ ;  /* 0x0000009f00127227 */ /* 0x000fe200078e00ff */
[----:B------:R-:W-:Y:S03]  /*2a80*/  STL [R1+0x938], R65 ;  /* 0x0009384101007387 */ /* 0x000fe60000100800 */
[----:B------:R-:W-:Y:S01]  /*2a90*/  IMAD.MOV R17, RZ, RZ, -R17 ;  /* 0x000000ffff117224 */ /* 0x000fe200078e0a11 */
[----:B------:R-:W-:Y:S01]  /*2aa0*/  STL [R1+0x934], R64 ;  /* 0x0009344001007387 */ /* 0x000fe20000100800 */
[----:B------:R-:W-:-:S02]  /*2ab0*/  IMAD.MOV R16, RZ, RZ, -R16 ;  /* 0x000000ffff107224 */ /* 0x000fc400078e0a10 */
[----:B------:R-:W-:Y:S01]  /*2ac0*/  IMAD.MOV R20, RZ, RZ, -R20 ;  /* 0x000000ffff147224 */ /* 0x000fe200078e0a14 */
[----:B------:R-:W-:Y:S01]  /*2ad0*/  IADD3 R57, R200, 0x76, RZ ;  /* 0x00000076c8397810 */ /* 0x000fe20007ffe0ff */
[C---:B------:R-:W-:Y:S01]  /*2ae0*/  IMAD R167, R12.reuse, R13, R167 ;  /* 0x0000000d0ca77224 */ /* 0x040fe200078e02a7 */
[----:B------:R-:W-:Y:S01]  /*2af0*/  STL [R1+0x930], R62 ;  /* 0x0009303e01007387 */ /* 0x000fe20000100800 */
[----:B------:R-:W-:Y:S02]  /*2b00*/  IMAD.MOV R18, RZ, RZ, -R18 ;  /* 0x000000ffff127224 */ /* 0x000fe400078e0a12 */
[----:B------:R-:W-:Y:S01]  /*2b10*/  IMAD R155, R12, R17, R155 ;  /* 0x000000110c9b7224 */ /* 0x000fe200078e029b */
[----:B------:R-:W-:Y:S01]  /*2b20*/  STL [R1+0x92c], R61 ;  /* 0x00092c3d01007387 */ /* 0x000fe20000100800 */
[----:B------:R-:W-:-:S04]  /*2b30*/  IMAD.HI.U32 R13, R0, R187, RZ ;  /* 0x000000bb000d7227 */ /* 0x000fc800078e00ff */
[----:B------:R-:W-:Y:S01]  /*2b40*/  IMAD R119, R12, R16, R119 ;  /* 0x000000100c777224 */ /* 0x000fe200078e0277 */
[----:B------:R-:W-:Y:S01]  /*2b50*/  STL [R1+0x928], R60 ;  /* 0x0009283c01007387 */ /* 0x000fe20000100800 */
[----:B------:R-:W-:-:S04]  /*2b60*/  IMAD.HI.U32 R17, R0, R175, RZ ;  /* 0x000000af00117227 */ /* 0x000fc800078e00ff */
[----:B------:R-:W-:-:S04]  /*2b70*/  IMAD.HI.U32 R16, R0, R131, RZ ;  /* 0x0000008300107227 */ /* 0x000fc800078e00ff */
[C---:B------:R-:W-:Y:S02]  /*2b80*/  IMAD R183, R12.reuse, R20, R183 ;  /* 0x000000140cb77224 */ /* 0x040fe400078e02b7 */
[----:B------:R-:W-:Y:S02]  /*2b90*/  IMAD R159, R12, R18, R159 ;  /* 0x000000120c9f7224 */ /* 0x000fe400078e029f */
[----:B------:R-:W-:Y:S02]  /*2ba0*/  IMAD.MOV R20, RZ, RZ, -R13 ;  /* 0x000000ffff147224 */ /* 0x000fe400078e0a0d */
[----:B------:R-:W-:-:S04]  /*2bb0*/  IMAD.HI.U32 R18, R0, R179, RZ ;  /* 0x000000b300127227 */ /* 0x000fc800078e00ff */
[----:B------:R-:W-:Y:S02]  /*2bc0*/  IMAD.MOV R17, RZ, RZ, -R17 ;  /* 0x000000ffff117224 */ /* 0x000fe400078e0a11 */
[----:B------:R-:W-:-:S04]  /*2bd0*/  IMAD.HI.U32 R13, R0, R207, RZ ;  /* 0x000000cf000d7227 */ /* 0x000fc800078e00ff */
[----:B------:R-:W-:Y:S02]  /*2be0*/  IMAD.MOV R16, RZ, RZ, -R16 ;  /* 0x000000ffff107224 */ /* 0x000fe400078e0a10 */
[----:B------:R-:W-:Y:S02]  /*2bf0*/  IMAD.MOV R18, RZ, RZ, -R18 ;  /* 0x000000ffff127224 */ /* 0x000fe400078e0a12 */
[C---:B------:R-:W-:Y:S02]  /*2c00*/  IMAD R175, R12.reuse, R17, R175 ;  /* 0x000000110caf7224 */ /* 0x040fe400078e02af */
[----:B------:R-:W-:Y:S02]  /*2c10*/  IMAD.MOV R13, RZ, RZ, -R13 ;  /* 0x000000ffff0d7224 */ /* 0x000fe400078e0a0d */
[----:B------:R-:W-:Y:S02]  /*2c20*/  IMAD R131, R12, R16, R131 ;  /* 0x000000100c837224 */ /* 0x000fe400078e0283 */
[----:B------:R-:W-:-:S04]  /*2c30*/  IMAD.HI.U32 R17, R0, R195, RZ ;  /* 0x000000c300117227 */ /* 0x000fc800078e00ff */
[----:B------:R-:W-:-:S04]  /*2c40*/  IMAD.HI.U32 R16, R0, R151, RZ ;  /* 0x0000009700107227 */ /* 0x000fc800078e00ff */
[C---:B------:R-:W-:Y:S02]  /*2c50*/  IMAD R179, R12.reuse, R18, R179 ;  /* 0x000000120cb37224 */ /* 0x040fe400078e02b3 */
[----:B------:R-:W-:Y:S02]  /*2c60*/  IMAD R207, R12, R13, R207 ;  /* 0x0000000d0ccf7224 */ /* 0x000fe400078e02cf */
[----:B------:R-:W-:-:S04]  /*2c70*/  IMAD.HI.U32 R18, R0, R203, RZ ;  /* 0x000000cb00127227 */ /* 0x000fc800078e00ff */
[----:B------:R-:W-:Y:S02]  /*2c80*/  IMAD.MOV R17, RZ, RZ, -R17 ;  /* 0x000000ffff117224 */ /* 0x000fe400078e0a11 */
[----:B------:R-:W-:-:S04]  /*2c90*/  IMAD.HI.U32 R13, R0, R211, RZ ;  /* 0x000000d3000d7227 */ /* 0x000fc800078e00ff */
[----:B------:R-:W-:Y:S02]  /*2ca0*/  IMAD.MOV R16, RZ, RZ, -R16 ;  /* 0x000000ffff107224 */ /* 0x000fe400078e0a10 */
[C---:B------:R-:W-:Y:S02]  /*2cb0*/  IMAD R187, R12.reuse, R20, R187 ;  /* 0x000000140cbb7224 */ /* 0x040fe400078e02bb */
[----:B------:R-:W-:Y:S02]  /*2cc0*/  IMAD.MOV R18, RZ, RZ, -R18 ;  /* 0x000000ffff127224 */ /* 0x000fe400078e0a12 */
[C---:B------:R-:W-:Y:S02]  /*2cd0*/  IMAD R195, R12.reuse, R17, R195 ;  /* 0x000000110cc37224 */ /* 0x040fe400078e02c3 */
[----:B------:R-:W-:Y:S02]  /*2ce0*/  IMAD.MOV R20, RZ, RZ, -R13 ;  /* 0x000000ffff147224 */ /* 0x000fe400078e0a0d */
[----:B------:R-:W-:-:S02]  /*2cf0*/  IMAD R151, R12, R16, R151 ;  /* 0x000000100c977224 */ /* 0x000fc400078e0297 */
[----:B------:R-:W-:-:S04]  /*2d00*/  IMAD.HI.U32 R13, R0, R219, RZ ;  /* 0x000000db000d7227 */ /* 0x000fc800078e00ff */
[----:B------:R-:W-:-:S04]  /*2d10*/  IMAD.HI.U32 R17, R0, R223, RZ ;  /* 0x000000df00117227 */ /* 0x000fc800078e00ff */
[----:B------:R-:W-:-:S04]  /*2d20*/  IMAD.HI.U32 R16, R0, R171, RZ ;  /* 0x000000ab00107227 */ /* 0x000fc800078e00ff */
[----:B------:R-:W-:Y:S02]  /*2d30*/  IMAD R203, R12, R18, R203 ;  /* 0x000000120ccb7224 */ /* 0x000fe400078e02cb */
[----:B------:R-:W-:-:S04]  /*2d40*/  IMAD.HI.U32 R18, R0, R227, RZ ;  /* 0x000000e300127227 */ /* 0x000fc800078e00ff */
[----:B------:R-:W-:Y:S02]  /*2d50*/  IMAD.MOV R13, RZ, RZ, -R13 ;  /* 0x000000ffff0d7224 */ /* 0x000fe400078e0a0d */
[----:B------:R-:W-:Y:S02]  /*2d60*/  IMAD.MOV R17, RZ, RZ, -R17 ;  /* 0x000000ffff117224 */ /* 0x000fe400078e0a11 */
[----:B------:R-:W-:Y:S02]  /*2d70*/  IMAD.MOV R16, RZ, RZ, -R16 ;  /* 0x000000ffff107224 */ /* 0x000fe400078e0a10 */
[----:B------:R-:W-:Y:S02]  /*2d80*/  IMAD.MOV R18, RZ, RZ, -R18 ;  /* 0x000000ffff127224 */ /* 0x000fe400078e0a12 */
[C---:B------:R-:W-:Y:S02]  /*2d90*/  IMAD R219, R12.reuse, R13, R219 ;  /* 0x0000000d0cdb7224 */ /* 0x040fe400078e02db */
[----:B------:R-:W-:-:S02]  /*2da0*/  IMAD R223, R12, R17, R223 ;  /* 0x000000110cdf7224 */ /* 0x000fc400078e02df */
[----:B------:R-:W-:Y:S02]  /*2db0*/  IMAD R171, R12, R16, R171 ;  /* 0x000000100cab7224 */ /* 0x000fe400078e02ab */
[----:B------:R-:W-:-:S04]  /*2dc0*/  IMAD.HI.U32 R13, R0, R231, RZ ;  /* 0x000000e7000d7227 */ /* 0x000fc800078e00ff */
[----:B------:R-:W-:-:S04]  /*2dd0*/  IMAD.HI.U32 R17, R0, R243, RZ ;  /* 0x000000f300117227 */ /* 0x000fc800078e00ff */
[----:B------:R-:W-:-:S04]  /*2de0*/  IMAD.HI.U32 R16, R0, R191, RZ ;  /* 0x000000bf00107227 */ /* 0x000fc800078e00ff */
[----:B------:R-:W-:Y:S02]  /*2df0*/  IMAD R227, R12, R18, R227 ;  /* 0x000000120ce37224 */ /* 0x000fe400078e02e3 */
[----:B------:R-:W-:Y:S02]  /*2e00*/  IMAD.MOV R18, RZ, RZ, -R13 ;  /* 0x000000ffff127224 */ /* 0x000fe400078e0a0d */
[----:B------:R-:W-:Y:S02]  /*2e10*/  IMAD.MOV R17, RZ, RZ, -R17 ;  /* 0x000000ffff117224 */ /* 0x000fe400078e0a11 */
[----:B------:R-:W-:Y:S02]  /*2e20*/  IMAD.MOV R16, RZ, RZ, -R16 ;  /* 0x000000ffff107224 */ /* 0x000fe400078e0a10 */
[----:B------:R-:W-:-:S04]  /*2e30*/  IMAD.HI.U32 R13, R0, R235, RZ ;  /* 0x000000eb000d7227 */ /* 0x000fc800078e00ff */
[C---:B------:R-:W-:Y:S01]  /*2e40*/  IMAD R243, R12.reuse, R17, R243 ;  /* 0x000000110cf37224 */ /* 0x040fe200078e02f3 */
[----:B------:R-:W-:Y:S01]  /*2e50*/  IABS R17, R74 ;  /* 0x0000004a00117213 */ /* 0x000fe20000000000 */
[----:B------:R-:W-:Y:S02]  /*2e60*/  IMAD R191, R12, R16, R191 ;  /* 0x000000100cbf7224 */ /* 0x000fe400078e02bf */
[----:B------:R-:W-:Y:S02]  /*2e70*/  IMAD.MOV R13, RZ, RZ, -R13 ;  /* 0x000000ffff0d7224 */ /* 0x000fe400078e0a0d */
[----:B------:R-:W-:-:S04]  /*2e80*/  IMAD.HI.U32 R16, R0, R215, RZ ;  /* 0x000000d700107227 */ /* 0x000fc800078e00ff */
[----:B------:R-:W-:Y:S02]  /*2e90*/  IMAD R235, R12, R13, R235 ;  /* 0x0000000d0ceb7224 */ /* 0x000fe400078e02eb */
[----:B------:R-:W-:Y:S02]  /*2ea0*/  IMAD.MOV R16, RZ, RZ, -R16 ;  /* 0x000000ffff107224 */ /* 0x000fe400078e0a10 */
[----:B------:R-:W-:-:S04]  /*2eb0*/  IMAD.HI.U32 R13, R0, R17, RZ ;  /* 0x00000011000d7227 */ /* 0x000fc800078e00ff */
[----:B------:R-:W-:Y:S02]  /*2ec0*/  IMAD R215, R12, R16, R215 ;  /* 0x000000100cd77224 */ /* 0x000fe400078e02d7 */
[----:B------:R-:W-:Y:S02]  /*2ed0*/  IMAD.MOV R252, RZ, RZ, -R13 ;  /* 0x000000fffffc7224 */ /* 0x000fe400078e0a0d */
[----:B------:R-:W-:-:S04]  /*2ee0*/  IMAD.HI.U32 R16, R0, R239, RZ ;  /* 0x000000ef00107227 */ /* 0x000fc800078e00ff */
[----:B------:R-:W-:-:S04]  /*2ef0*/  IMAD.HI.U32 R13, R0, R41, RZ ;  /* 0x00000029000d7227 */ /* 0x000fc800078e00ff */
[----:B------:R-:W-:Y:S02]  /*2f00*/  IMAD.MOV R16, RZ, RZ, -R16 ;  /* 0x000000ffff107224 */ /* 0x000fe400078e0a10 */
[----:B------:R-:W-:Y:S02]  /*2f10*/  IMAD R252, R12, R252, R17 ;  /* 0x000000fc0cfc7224 */ /* 0x000fe400078e0211 */
[----:B------:R-:W-:Y:S02]  /*2f20*/  IMAD.MOV R13, RZ, RZ, -R13 ;  /* 0x000000ffff0d7224 */ /* 0x000fe400078e0a0d */
[----:B------:R-:W-:-:S04]  /*2f30*/  IMAD.HI.U32 R17, R0, R25, RZ ;  /* 0x0000001900117227 */ /* 0x000fc800078e00ff */
[C---:B------:R-:W-:Y:S02]  /*2f40*/  IMAD R239, R12.reuse, R16, R239 ;  /* 0x000000100cef7224 */ /* 0x040fe400078e02ef */
[----:B------:R-:W-:Y:S01]  /*2f50*/  IMAD R41, R12, R13, R41 ;  /* 0x0000000d0c297224 */ /* 0x000fe200078e0229 */
[----:B------:R-:W-:Y:S01]  /*2f60*/  IABS R13, R69 ;  /* 0x00000045000d7213 */ /* 0x000fe20000000000 */
[----:B------:R-:W-:-:S04]  /*2f70*/  IMAD.HI.U32 R16, R0, R21, RZ ;  /* 0x0000001500107227 */ /* 0x000fc800078e00ff */
[----:B------:R-:W-:Y:S02]  /*2f80*/  IMAD.MOV R17, RZ, RZ, -R17 ;  /* 0x000000ffff117224 */ /* 0x000fe400078e0a11 */
[----:B------:R-:W-:Y:S02]  /*2f90*/  IMAD.MOV R16, RZ, RZ, -R16 ;  /* 0x000000ffff107224 */ /* 0x000fe400078e0a10 */
[C---:B------:R-:W-:Y:S01]  /*2fa0*/  IMAD R38, R12.reuse, R17, R25 ;  /* 0x000000110c267224 */ /* 0x040fe200078e0219 */
[----:B------:R-:W-:Y:S01]  /*2fb0*/  IABS R25, R42 ;  /* 0x0000002a00197213 */ /* 0x000fe20000000000 */
[----:B------:R-:W-:Y:S02]  /*2fc0*/  IMAD.MOV.U32 R17, RZ, RZ, R13 ;  /* 0x000000ffff117224 */ /* 0x000fe400078e000d */
[----:B------:R-:W-:Y:S01]  /*2fd0*/  IMAD R40, R12, R16, R21 ;  /* 0x000000100c287224 */ /* 0x000fe200078e0215 */
[----:B------:R-:W-:Y:S01]  /*2fe0*/  IABS R21, R68 ;  /* 0x0000004400157213 */ /* 0x000fe20000000000 */
[----:B------:R-:W-:-:S04]  /*2ff0*/  IMAD.HI.U32 R13, R0, R17, RZ ;  /* 0x00000011000d7227 */ /* 0x000fc800078e00ff */
[----:B------:R-:W-:Y:S02]  /*3000*/  IMAD.MOV R36, RZ, RZ, -R13 ;  /* 0x000000ffff247224 */ /* 0x000fe400078e0a0d */
[----:B------:R-:W-:-:S04]  /*3010*/  IMAD.HI.U32 R13, R0, R21, RZ ;  /* 0x00000015000d7227 */ /* 0x000fc800078e00ff */
[----:B------:R-:W-:Y:S02]  /*3020*/  IMAD R231, R12, R18, R231 ;  /* 0x000000120ce77224 */ /* 0x000fe400078e02e7 */
[----:B------:R-:W-:-:S04]  /*3030*/  IMAD.HI.U32 R18, R0, R247, RZ ;  /* 0x000000f700127227 */ /* 0x000fc800078e00ff */
[----:B------:R-:W-:Y:S02]  /*3040*/  IMAD.MOV R34, RZ, RZ, -R13 ;  /* 0x000000ffff227224 */ /* 0x000fe400078e0a0d */
[----:B------:R-:W-:-:S04]  /*3050*/  IMAD.HI.U32 R16, R0, R33, RZ ;  /* 0x0000002100107227 */ /* 0x000fc800078e00ff */
[----:B------:R-:W-:-:S04]  /*3060*/  IMAD.HI.U32 R13, R0, R45, RZ ;  /* 0x0000002d000d7227 */ /* 0x000fc800078e00ff */
[----:B------:R-:W-:Y:S02]  /*3070*/  IMAD.MOV R18, RZ, RZ, -R18 ;  /* 0x000000ffff127224 */ /* 0x000fe400078e0a12 */
[----:B------:R-:W-:Y:S02]  /*3080*/  IMAD R36, R12, R36, R17 ;  /* 0x000000240c247224 */ /* 0x000fe400078e0211 */
[----:B------:R-:W-:-:S04]  /*3090*/  IMAD.HI.U32 R17, R0, R25, RZ ;  /* 0x0000001900117227 */ /* 0x000fc800078e00ff */
[----:B------:R-:W-:Y:S02]  /*30a0*/  IMAD.MOV R16, RZ, RZ, -R16 ;  /* 0x000000ffff107224 */ /* 0x000fe400078e0a10 */
[----:B------:R-:W-:Y:S02]  /*30b0*/  IMAD.MOV R13, RZ, RZ, -R13 ;  /* 0x000000ffff0d7224 */ /* 0x000fe400078e0a0d */
[----:B------:R-:W-:Y:S02]  /*30c0*/  IMAD R247, R12, R18, R247 ;  /* 0x000000120cf77224 */ /* 0x000fe400078e02f7 */
[----:B------:R-:W-:-:S04]  /*30d0*/  IMAD.HI.U32 R18, R0, R37, RZ ;  /* 0x0000002500127227 */ /* 0x000fc800078e00ff */
[----:B------:R-:W-:Y:S02]  /*30e0*/  IMAD.MOV R17, RZ, RZ, -R17 ;  /* 0x000000ffff117224 */ /* 0x000fe400078e0a11 */
[C---:B------:R-:W-:Y:S01]  /*30f0*/  IMAD R33, R12.reuse, R16, R33 ;  /* 0x000000100c217224 */ /* 0x040fe200078e0221 */
[----:B------:R-:W-:Y:S01]  /*3100*/  IABS R16, R61 ;  /* 0x0000003d00107213 */ /* 0x000fe20000000000 */
[----:B------:R-:W-:Y:S02]  /*3110*/  IMAD R30, R12, R13, R45 ;  /* 0x0000000d0c1e7224 */ /* 0x000fe400078e022d */
[----:B------:R-:W-:-:S04]  /*3120*/  IMAD.HI.U32 R13, R0, R29, RZ ;  /* 0x0000001d000d7227 */ /* 0x000fc800078e00ff */
[----:B------:R-:W-:Y:S02]  /*3130*/  IMAD.MOV R18, RZ, RZ, -R18 ;  /* 0x000000ffff127224 */ /* 0x000fe400078e0a12 */
[C---:B------:R-:W-:Y:S01]  /*3140*/  IMAD R32, R12.reuse, R17, R25 ;  /* 0x000000110c207224 */ /* 0x040fe200078e0219 */
[----:B------:R-:W-:Y:S01]  /*3150*/  IABS R17, R62 ;  /* 0x0000003e00117213 */ /* 0x000fe20000000000 */
[----:B------:R-:W-:Y:S01]  /*3160*/  IMAD R45, R3, 0x80, R198 ;  /* 0x00000080032d7824 */ /* 0x000fe200078e02c6 */
[----:B------:R-:W-:Y:S01]  /*3170*/  IABS R25, R60 ;  /* 0x0000003c00197213 */ /* 0x000fe20000000000 */
[----:B------:R-:W-:Y:S02]  /*3180*/  IMAD.MOV R3, RZ, RZ, -R13 ;  /* 0x000000ffff037224 */ /* 0x000fe400078e0a0d */
[----:B------:R-:W-:Y:S01]  /*3190*/  IMAD R37, R12, R18, R37 ;  /* 0x000000120c257224 */ /* 0x000fe200078e0225 */
[----:B------:R-:W-:Y:S01]  /*31a0*/  IABS R18, R45 ;  /* 0x0000002d00127213 */ /* 0x000fe20000000000 */
[----:B------:R-:W-:Y:S01]  /*31b0*/  IMAD.MOV.U32 R13, RZ, RZ, R16 ;  /* 0x000000ffff0d7224 */ /* 0x000fe200078e0010 */
[----:B------:R-:W-:Y:S01]  /*31c0*/  STL [R1+0x8f8], R45 ;  /* 0x0008f82d01007387 */ /* 0x000fe20000100800 */
[----:B------:R-:W-:Y:S01]  /*31d0*/  IMAD.HI.U32 R16, R0, R17, RZ ;  /* 0x0000001100107227 */ /* 0x000fe200078e00ff */
[----:B------:R-:W-:-:S02]  /*31e0*/  IABS R22, R57 ;  /* 0x0000003900167213 */ /* 0x000fc40000000000 */
[----:B------:R-:W-:Y:S01]  /*31f0*/  STL [R1+0x924], R58 ;  /* 0x0009243a01007387 */ /* 0x000fe20000100800 */
[----:B------:R-:W-:-:S04]  /*3200*/  IMAD.HI.U32 R26, R0, R13, RZ ;  /* 0x0000000d001a7227 */ /* 0x000fc800078e00ff */
[----:B------:R-:W-:Y:S02]  /*3210*/  IMAD R29, R12, R3, R29 ;  /* 0x000000030c1d7224 */ /* 0x000fe400078e021d */
[----:B------:R-:W-:Y:S02]  /*3220*/  IMAD.MOV.U32 R3, RZ, RZ, R18 ;  /* 0x000000ffff037224 */ /* 0x000fe400078e0012 */
[----:B------:R-:W-:Y:S02]  /*3230*/  IMAD.MOV R28, RZ, RZ, -R16 ;  /* 0x000000ffff1c7224 */ /* 0x000fe400078e0a10 */
[----:B------:R-:W-:-:S04]  /*3240*/  IMAD.HI.U32 R16, R0, R25, RZ ;  /* 0x0000001900107227 */ /* 0x000fc800078e00ff */
[----:B------:R-:W-:Y:S02]  /*3250*/  IMAD.MOV R26, RZ, RZ, -R26 ;  /* 0x000000ffff1a7224 */ /* 0x000fe400078e0a1a */
[----:B------:R-:W-:Y:S01]  /*3260*/  IMAD R211, R12, R20, R211 ;  /* 0x000000140cd37224 */ /* 0x000fe200078e02d3 */
[----:B------:R-:W-:Y:S01]  /*3270*/  IABS R20, R54 ;  /* 0x0000003600147213 */ /* 0x000fe20000000000 */
[----:B------:R-:W-:-:S04]  /*3280*/  IMAD.HI.U32 R18, R14, R3, RZ ;  /* 0x000000030e127227 */ /* 0x000fc800078e00ff */
[----:B------:R-:W-:Y:S02]  /*3290*/  IMAD.MOV R14, RZ, RZ, -R16 ;  /* 0x000000ffff0e7224 */ /* 0x000fe400078e0a10 */
[----:B------:R-:W-:Y:S02]  /*32a0*/  IMAD R26, R12, R26, R13 ;  /* 0x0000001a0c1a7224 */ /* 0x000fe400078e020d */
[----:B------:R-:W-:-:S04]  /*32b0*/  IMAD.HI.U32 R13, R0, R24, RZ ;  /* 0x00000018000d7227 */ /* 0x000fc800078e00ff */
[C---:B------:R-:W-:Y:S02]  /*32c0*/  IMAD R25, R12.reuse, R14, R25 ;  /* 0x0000000e0c197224 */ /* 0x040fe400078e0219 */
[----:B------:R-:W-:Y:S01]  /*32d0*/  IMAD R34, R12, R34, R21 ;  /* 0x000000220c227224 */ /* 0x000fe200078e0215 */
[----:B------:R-:W-:Y:S01]  /*32e0*/  IABS R21, R56 ;  /* 0x0000003800157213 */ /* 0x000fe20000000000 */
[----:B------:R-:W-:-:S04]  /*32f0*/  IMAD.HI.U32 R14, R0, R20, RZ ;  /* 0x00000014000e7227 */ /* 0x000fc800078e00ff */
[----:B------:R-:W-:Y:S02]  /*3300*/  IMAD.MOV R13, RZ, RZ, -R13 ;  /* 0x000000ffff0d7224 */ /* 0x000fe400078e0a0d */
[----:B------:R-:W-:Y:S02]  /*3310*/  IMAD.MOV R16, RZ, RZ, -R18 ;  /* 0x000000ffff107224 */ /* 0x000fe400078e0a12 */
[----:B------:R-:W-:Y:S02]  /*3320*/  IMAD.MOV R14, RZ, RZ, -R14 ;  /* 0x000000ffff0e7224 */ /* 0x000fe400078e0a0e */
[C---:B------:R-:W-:Y:S02]  /*3330*/  IMAD R28, R12.reuse, R28, R17 ;  /* 0x0000001c0c1c7224 */ /* 0x040fe400078e0211 */
[----:B------:R-:W-:Y:S01]  /*3340*/  IMAD R24, R12, R13, R24 ;  /* 0x0000000d0c187224 */ /* 0x000fe200078e0218 */
[----:B------:R-:W2:Y:S01]  /*3350*/  LDL R17, [R1+0x958] ;  /* 0x0009580001117983 */ /* 0x000ea20000100800 */
[----:B------:R-:W-:Y:S01]  /*3360*/  IMAD.HI.U32 R13, R0, R21, RZ ;  /* 0x00000015000d7227 */ /* 0x000fe200078e00ff */
[----:B------:R-:W-:-:S02]  /*3370*/  ISETP.GT.U32.AND P2, PT, R12, R2, PT ;  /* 0x000000020c00720c */ /* 0x000fc40003f44070 */
[----:B------:R-:W-:Y:S01]  /*3380*/  STL [R1+0x920], R57 ;  /* 0x0009203901007387 */ /* 0x000fe20000100800 */
[----:B------:R-:W-:Y:S01]  /*3390*/  IMAD R3, R10, R16, R3 ;  /* 0x000000100a037224 */ /* 0x000fe200078e0203 */
[----:B------:R-:W-:Y:S01]  /*33a0*/  ISETP.GT.U32.AND P3, PT, R12, R122, PT ;  /* 0x0000007a0c00720c */ /* 0x000fe20003f64070 */
[----:B------:R-:W-:Y:S01]  /*33b0*/  IMAD.HI.U32 R16, R0, R22, RZ ;  /* 0x0000001600107227 */ /* 0x000fe200078e00ff */
[----:B------:R-:W-:Y:S01]  /*33c0*/  STL [R1+0x91c], R56 ;  /* 0x00091c3801007387 */ /* 0x000fe20000100800 */
[C---:B------:R-:W-:Y:S02]  /*33d0*/  ISETP.GT.U32.AND P4, PT, R12.reuse, R124, PT ;  /* 0x0000007c0c00720c */ /* 0x040fe40003f84070 */
[----:B------:R-:W-:Y:S01]  /*33e0*/  IMAD R20, R12, R14, R20 ;  /* 0x0000000e0c147224 */ /* 0x000fe200078e0214 */
[----:B------:R-:W-:Y:S01]  /*33f0*/  STL [R1+0x918], R54 ;  /* 0x0009183601007387 */ /* 0x000fe20000100800 */
[----:B------:R-:W-:Y:S01]  /*3400*/  IMAD.MOV R13, RZ, RZ, -R13 ;  /* 0x000000ffff0d7224 */ /* 0x000fe200078e0a0d */
[----:B------:R-:W-:Y:S01]  /*3410*/  ISETP.GT.U32.AND P1, PT, R10, R3, PT ;  /* 0x000000030a00720c */ /* 0x000fe20003f24070 */
[----:B------:R-:W-:Y:S01]  /*3420*/  IMAD.MOV R16, RZ, RZ, -R16 ;  /* 0x000000ffff107224 */ /* 0x000fe200078e0a10 */
[----:B------:R-:W3:Y:S01]  /*3430*/  LDL R14, [R1+0x8fc] ;  /* 0x0008fc00010e7983 */ /* 0x000ee20000100800 */
[C---:B------:R-:W-:Y:S01]  /*3440*/  IMAD R21, R12.reuse, R13, R21 ;  /* 0x0000000d0c157224 */ /* 0x040fe200078e0215 */
[C---:B------:R-:W-:Y:S01]  /*3450*/  ISETP.GT.U32.AND P0, PT, R12.reuse, R125, PT ;  /* 0x0000007d0c00720c */ /* 0x040fe20003f04070 */
[----:B------:R-:W-:Y:S01]  /*3460*/  IMAD R22, R12, R16, R22 ;  /* 0x000000100c167224 */ /* 0x000fe200078e0216 */
[----:B------:R-:W4:Y:S01]  /*3470*/  LDL R13, [R1+0x960] ;  /* 0x00096000010d7983 */ /* 0x000f220000100800 */
[----:B------:R-:W-:-:S03]  /*3480*/  @!P2 IMAD.IADD R2, R2, 0x1, -R12 ;  /* 0x000000010202a824 */ /* 0x000fc600078e0a0c */
[----:B------:R-:W5:Y:S03]  /*3490*/  LDL R16, [R1+0x95c] ;  /* 0x00095c0001107983 */ /* 0x000f660000100800 */
[----:B------:R-:W-:Y:S02]  /*34a0*/  @!P1 IMAD.IADD R3, R3, 0x1, -R10 ;  /* 0x0000000103039824 */ /* 0x000fe400078e0a0a */
[----:B------:R-:W-:-:S03]  /*34b0*/  @!P3 IMAD.IADD R122, R122, 0x1, -R12 ;  /* 0x000000017a7ab824 */ /* 0x000fc600078e0a0c */
[----:B------:R-:W-:Y:S02]  /*34c0*/  ISETP.GT.U32.AND P2, PT, R10, R3, PT ;  /* 0x000000030a00720c */ /* 0x000fe40003f44070 */
[----:B------:R-:W-:Y:S01]  /*34d0*/  ISETP.GT.U32.AND P3, PT, R12, R2, PT ;  /* 0x000000020c00720c */ /* 0x000fe20003f64070 */
[--C-:B------:R-:W-:Y:S01]  /*34e0*/  @!P4 IMAD.IADD R124, R124, 0x1, -R12.reuse ;  /* 0x000000017c7cc824 */ /* 0x100fe200078e0a0c */
[----:B------:R-:W-:Y:S01]  /*34f0*/  ISETP.GT.U32.AND P4, PT, R12, R122, PT ;  /* 0x0000007a0c00720c */ /* 0x000fe20003f84070 */
[----:B------:R-:W-:-:S03]  /*3500*/  @!P0 IMAD.IADD R125, R125, 0x1, -R12 ;  /* 0x000000017d7d8824 */ /* 0x000fc600078e0a0c */
[----:B------:R-:W-:-:S05]  /*3510*/  ISETP.GT.U32.AND P1, PT, R12, R124, PT ;  /* 0x0000007c0c00720c */ /* 0x000fca0003f24070 */
[----:B------:R-:W-:Y:S01]  /*3520*/  @!P2 IMAD.IADD R3, R3, 0x1, -R10 ;  /* 0x000000010303a824 */ /* 0x000fe200078e0a0a */
[----:B------:R-:W-:Y:S01]  /*3530*/  ISETP.GT.U32.AND P2, PT, R12, R126, PT ;  /* 0x0000007e0c00720c */ /* 0x000fe20003f44070 */
[--C-:B------:R-:W-:Y:S01]  /*3540*/  @!P3 IMAD.IADD R2, R2, 0x1, -R12.reuse ;  /* 0x000000010202b824 */ /* 0x100fe200078e0a0c */
[C---:B------:R-:W-:Y:S02]  /*3550*/  ISETP.GT.U32.AND P0, PT, R12.reuse, R125, PT ;  /* 0x0000007d0c00720c */ /* 0x040fe40003f04070 */
[----:B------:R-:W-:Y:S01]  /*3560*/  ISETP.GT.U32.AND P3, PT, R12, R129, PT ;  /* 0x000000810c00720c */ /* 0x000fe20003f64070 */
[--C-:B------:R-:W-:Y:S01]  /*3570*/  @!P4 IMAD.IADD R122, R122, 0x1, -R12.reuse ;  /* 0x000000017a7ac824 */ /* 0x100fe200078e0a0c */
[C---:B------:R-:W-:Y:S02]  /*3580*/  ISETP.GT.U32.AND P6, PT, R12.reuse, R128, PT ;  /* 0x000000800c00720c */ /* 0x040fe40003fc4070 */
[----:B------:R-:W-:Y:S01]  /*3590*/  ISETP.GT.U32.AND P4, PT, R12, R130, PT ;  /* 0x000000820c00720c */ /* 0x000fe20003f84070 */
[----:B------:R-:W-:Y:S01]  /*35a0*/  @!P1 IMAD.IADD R124, R124, 0x1, -R12 ;  /* 0x000000017c7c9824 */ /* 0x000fe200078e0a0c */
[----:B------:R-:W-:-:S03]  /*35b0*/  ISETP.GT.U32.AND P1, PT, R12, R132, PT ;  /* 0x000000840c00720c */ /* 0x000fc60003f24070 */
[--C-:B------:R-:W-:Y:S01]  /*35c0*/  @!P2 IMAD.IADD R126, R126, 0x1, -R12.reuse ;  /* 0x000000017e7ea824 */ /* 0x100fe200078e0a0c */
[C---:B------:R-:W-:Y:S01]  /*35d0*/  ISETP.GT.U32.AND P2, PT, R12.reuse, R134, PT ;  /* 0x000000860c00720c */ /* 0x040fe20003f44070 */
[--C-:B------:R-:W-:Y:S01]  /*35e0*/  @!P0 IMAD.IADD R125, R125, 0x1, -R12.reuse ;  /* 0x000000017d7d8824 */ /* 0x100fe200078e0a0c */
[----:B------:R-:W-:Y:S01]  /*35f0*/  ISETP.GT.U32.AND P0, PT, R12, R133, PT ;  /* 0x000000850c00720c */ /* 0x000fe20003f04070 */
[--C-:B------:R-:W-:Y:S01]  /*3600*/  @!P3 IMAD.IADD R129, R129, 0x1, -R12.reuse ;  /* 0x000000018181b824 */ /* 0x100fe200078e0a0c */
[----:B------:R-:W-:Y:S01]  /*3610*/  ISETP.GE.AND P5, PT, R200, RZ, PT ;  /* 0x000000ffc800720c */ /* 0x000fe20003fa6270 */
[--C-:B------:R-:W-:Y:S02]  /*3620*/  @!P6 IMAD.IADD R128, R128, 0x1, -R12.reuse ;  /* 0x000000018080e824 */ /* 0x100fe400078e0a0c */
[--C-:B------:R-:W-:Y:S02]  /*3630*/  @!P4 IMAD.IADD R130, R130, 0x1, -R12.reuse ;  /* 0x000000018282c824 */ /* 0x100fe400078e0a0c */
[----:B------:R-:W-:Y:S01]  /*3640*/  @!P1 IMAD.IADD R132, R132, 0x1, -R12 ;  /* 0x0000000184849824 */ /* 0x000fe200078e0a0c */
[----:B------:R-:W-:-:S03]  /*3650*/  ISETP.GT.U32.AND P6, PT, R12, R126, PT ;  /* 0x0000007e0c00720c */ /* 0x000fc60003fc4070 */
[--C-:B------:R-:W-:Y:S01]  /*3660*/  @!P2 IMAD.IADD R134, R134, 0x1, -R12.reuse ;  /* 0x000000018686a824 */ /* 0x100fe200078e0a0c */
[C---:B------:R-:W-:Y:S01]  /*3670*/  ISETP.GT.U32.AND P2, PT, R12.reuse, R128, PT ;  /* 0x000000800c00720c */ /* 0x040fe20003f44070 */
[----:B------:R-:W-:Y:S02]  /*3680*/  @!P0 IMAD.IADD R133, R133, 0x1, -R12 ;  /* 0x0000000185858824 */ /* 0x000fe400078e0a0c */
[----:B------:R-:W-:Y:S01]  /*3690*/  @!P5 IMAD.MOV R122, RZ, RZ, -R122 ;  /* 0x000000ffff7ad224 */ /* 0x000fe200078e0a7a */
[----:B------:R-:W-:-:S05]  /*36a0*/  ISETP.GT.U32.AND P5, PT, R12, R129, PT ;  /* 0x000000810c00720c */ /* 0x000fca0003fa4070 */
[----:B------:R-:W-:Y:S01]  /*36b0*/  @!P6 IMAD.IADD R126, R126, 0x1, -R12 ;  /* 0x000000017e7ee824 */ /* 0x000fe200078e0a0c */
[----:B------:R-:W-:-:S03]  /*36c0*/  ISETP.GT.U32.AND P6, PT, R12, R134, PT ;  /* 0x000000860c00720c */ /* 0x000fc60003fc4070 */
[----:B------:R-:W-:Y:S01]  /*36d0*/  @!P2 IMAD.IADD R128, R128, 0x1, -R12 ;  /* 0x000000018080a824 */ /* 0x000fe200078e0a0c */
[----:B------:R-:W-:-:S03]  /*36e0*/  ISETP.GT.U32.AND P2, PT, R12, R137, PT ;  /* 0x000000890c00720c */ /* 0x000fc60003f44070 */
[----:B------:R-:W-:Y:S01]  /*36f0*/  @!P5 IMAD.IADD R129, R129, 0x1, -R12 ;  /* 0x000000018181d824 */ /* 0x000fe200078e0a0c */
[----:B------:R-:W-:-:S05]  /*3700*/  ISETP.GT.U32.AND P5, PT, R12, R138, PT ;  /* 0x0000008a0c00720c */ /* 0x000fca0003fa4070 */
[----:B------:R-:W-:Y:S01]  /*3710*/  @!P6 IMAD.IADD R134, R134, 0x1, -R12 ;  /* 0x000000018686e824 */ /* 0x000fe200078e0a0c */
[----:B------:R-:W-:-:S03]  /*3720*/  ISETP.GE.AND P6, PT, R251, RZ, PT ;  /* 0x000000fffb00720c */ /* 0x000fc60003fc6270 */
[----:B------:R-:W-:Y:S01]  /*3730*/  @!P2 IMAD.IADD R137, R137, 0x1, -R12 ;  /* 0x000000018989a824 */ /* 0x000fe200078e0a0c */
[----:B------:R-:W-:-:S03]  /*3740*/  ISETP.GE.AND P2, PT, R249, RZ, PT ;  /* 0x000000fff900720c */ /* 0x000fc60003f46270 */
[----:B------:R-:W-:Y:S01]  /*3750*/  @!P5 IMAD.IADD R138, R138, 0x1, -R12 ;  /* 0x000000018a8ad824 */ /* 0x000fe200078e0a0c */
[----:B------:R-:W-:-:S05]  /*3760*/  ISETP.GE.AND P5, PT, R248, RZ, PT ;  /* 0x000000fff800720c */ /* 0x000fca0003fa6270 */
[----:B------:R-:W-:Y:S01]  /*3770*/  @!P6 IMAD.MOV R128, RZ, RZ, -R128 ;  /* 0x000000ffff80e224 */ /* 0x000fe200078e0a80 */
[----:B--2---:R-:W-:Y:S02]  /*3780*/  ISETP.GE.AND P0, PT, R17, RZ, PT ;  /* 0x000000ff1100720c */ /* 0x004fe40003f06270 */
[----:B---3--:R-:W-:Y:S02]  /*3790*/  ISETP.GE.AND P3, PT, R14, RZ, PT ;  /* 0x000000ff0e00720c */ /* 0x008fe40003f66270 */
[----:B----4-:R-:W-:Y:S02]  /*37a0*/  ISETP.GE.AND P4, PT, R13, RZ, PT ;  /* 0x000000ff0d00720c */ /* 0x010fe40003f86270 */
[----:B-----5:R-:W-:-:S09]  /*37b0*/  ISETP.GE.AND P1, PT, R16, RZ, PT ;  /* 0x000000ff1000720c */ /* 0x020fd20003f26270 */
[----:B------:R-:W-:Y:S01]  /*37c0*/  @!P3 IMAD.MOV R2, RZ, RZ, -R2 ;  /* 0x000000ffff02b224 */ /* 0x000fe200078e0a02 */
[C---:B------:R-:W-:Y:S01]  /*37d0*/  ISETP.GT.U32.AND P3, PT, R12.reuse, R130, PT ;  /* 0x000000820c00720c */ /* 0x040fe20003f64070 */
[----:B------:R-:W-:Y:S01]  /*37e0*/  @!P4 IMAD.MOV R124, RZ, RZ, -R124 ;  /* 0x000000ffff7cc224 */ /* 0x000fe200078e0a7c */
[C---:B------:R-:W-:Y:S01]  /*37f0*/  ISETP.GT.U32.AND P4, PT, R12.reuse, R132, PT ;  /* 0x000000840c00720c */ /* 0x040fe20003f84070 */
[----:B------:R-:W-:Y:S01]  /*3800*/  @!P1 IMAD.MOV R125, RZ, RZ, -R125 ;  /* 0x000000ffff7d9224 */ /* 0x000fe200078e0a7d */
[C---:B------:R-:W-:Y:S01]  /*3810*/  ISETP.GT.U32.AND P1, PT, R12.reuse, R133, PT ;  /* 0x000000850c00720c */ /* 0x040fe20003f24070 */
[----:B------:R-:W-:Y:S01]  /*3820*/  @!P0 IMAD.MOV R126, RZ, RZ, -R126 ;  /* 0x000000ffff7e8224 */ /* 0x000fe200078e0a7e */
[----:B------:R-:W-:-:S07]  /*3830*/  ISETP.GT.U32.AND P0, PT, R12, R136, PT ;  /* 0x000000880c00720c */ /* 0x000fce0003f04070 */
[--C-:B------:R-:W-:Y:S01]  /*3840*/  @!P3 IMAD.IADD R130, R130, 0x1, -R12.reuse ;  /* 0x000000018282b824 */ /* 0x100fe200078e0a0c */
[----:B------:R-:W-:Y:S01]  /*3850*/  ISETP.GT.U32.AND P3, PT, R12, R140, PT ;  /* 0x0000008c0c00720c */ /* 0x000fe20003f64070 */
[--C-:B------:R-:W-:Y:S01]  /*3860*/  @!P4 IMAD.IADD R132, R132, 0x1, -R12.reuse ;  /* 0x000000018484c824 */ /* 0x100fe200078e0a0c */
[C---:B------:R-:W-:Y:S01]  /*3870*/  ISETP.GT.U32.AND P4, PT, R12.reuse, R141, PT ;  /* 0x0000008d0c00720c */ /* 0x040fe20003f84070 */
[--C-:B------:R-:W-:Y:S01]  /*3880*/  @!P1 IMAD.IADD R133, R133, 0x1, -R12.reuse ;  /* 0x0000000185859824 */ /* 0x100fe200078e0a0c */
[----:B------:R-:W-:Y:S01]  /*3890*/  ISETP.GT.U32.AND P1, PT, R12, R142, PT ;  /* 0x0000008e0c00720c */ /* 0x000fe20003f24070 */
[----:B------:R-:W-:Y:S01]  /*38a0*/  @!P0 IMAD.IADD R136, R136, 0x1, -R12 ;  /* 0x0000000188888824 */ /* 0x000fe200078e0a0c */
[----:B------:R-:W-:-:S07]  /*38b0*/  ISETP.GE.AND P0, PT, R250, RZ, PT ;  /* 0x000000fffa00720c */ /* 0x000fce0003f06270 */
[--C-:B------:R-:W-:Y:S01]  /*38c0*/  @!P3 IMAD.IADD R140, R140, 0x1, -R12.reuse ;  /* 0x000000018c8cb824 */ /* 0x100fe200078e0a0c */
[----:B------:R-:W-:Y:S01]  /*38d0*/  ISETP.GE.AND P3, PT, R246, RZ, PT ;  /* 0x000000fff600720c */ /* 0x000fe20003f66270 */
[----:B------:R-:W-:Y:S01]  /*38e0*/  @!P4 IMAD.IADD R141, R141, 0x1, -R12 ;  /* 0x000000018d8dc824 */ /* 0x000fe200078e0a0c */
[----:B------:R-:W-:Y:S01]  /*38f0*/  ISETP.GE.AND P4, PT, R52, RZ, PT ;  /* 0x000000ff3400720c */ /* 0x000fe20003f86270 */
[----:B------:R-:W-:Y:S02]  /*3900*/  @!P2 IMAD.MOV R130, RZ, RZ, -R130 ;  /* 0x000000ffff82a224 */ /* 0x000fe400078e0a82 */
[----:B------:R-:W-:Y:S01]  /*3910*/  @!P1 IMAD.IADD R142, R142, 0x1, -R12 ;  /* 0x000000018e8e9824 */ /* 0x000fe200078e0a0c */
[C---:B------:R-:W-:Y:S02]  /*3920*/  ISETP.GT.U32.AND P1, PT, R12.reuse, R136, PT ;  /* 0x000000880c00720c */ /* 0x040fe40003f24070 */
[C---:B------:R-:W-:Y:S02]  /*3930*/  ISETP.GT.U32.AND P2, PT, R12.reuse, R138, PT ;  /* 0x0000008a0c00720c */ /* 0x040fe40003f44070 */
[C---:B------:R-:W-:Y:S01]  /*3940*/  ISETP.GT.U32.AND P6, PT, R12.reuse, R140, PT ;  /* 0x0000008c0c00720c */ /* 0x040fe20003fc4070 */
[----:B------:R-:W-:Y:S01]  /*3950*/  @!P0 IMAD.MOV R129, RZ, RZ, -R129 ;  /* 0x000000ffff818224 */ /* 0x000fe200078e0a81 */
[C---:B------:R-:W-:Y:S01]  /*3960*/  ISETP.GT.U32.AND P0, PT, R12.reuse, R137, PT ;  /* 0x000000890c00720c */ /* 0x040fe20003f04070 */
[----:B------:R-:W-:Y:S01]  /*3970*/  @!P3 IMAD.MOV R133, RZ, RZ, -R133 ;  /* 0x000000ffff85b224 */ /* 0x000fe200078e0a85 */
[C---:B------:R-:W-:Y:S01]  /*3980*/  ISETP.GT.U32.AND P3, PT, R12.reuse, R141, PT ;  /* 0x0000008d0c00720c */ /* 0x040fe20003f64070 */
[----:B------:R-:W-:Y:S01]  /*3990*/  @!P4 IMAD.MOV R134, RZ, RZ, -R134 ;  /* 0x000000ffff86c224 */ /* 0x000fe200078e0a86 */
[----:B------:R-:W-:Y:S01]  /*39a0*/  ISETP.GT.U32.AND P4, PT, R12, R144, PT ;  /* 0x000000900c00720c */ /* 0x000fe20003f84070 */
[----:B------:R-:W-:-:S02]  /*39b0*/  @!P5 IMAD.MOV R132, RZ, RZ, -R132 ;  /* 0x000000ffff84d224 */ /* 0x000fc400078e0a84 */
[--C-:B------:R-:W-:Y:S01]  /*39c0*/  @!P1 IMAD.IADD R136, R136, 0x1, -R12.reuse ;  /* 0x0000000188889824 */ /* 0x100fe200078e0a0c */
[----:B------:R-:W-:Y:S01]  /*39d0*/  ISETP.GT.U32.AND P1, PT, R12, R145, PT ;  /* 0x000000910c00720c */ /* 0x000fe20003f24070 */
[--C-:B------:R-:W-:Y:S01]  /*39e0*/  @!P2 IMAD.IADD R138, R138, 0x1, -R12.reuse ;  /* 0x000000018a8aa824 */ /* 0x100fe200078e0a0c */
[----:B------:R-:W-:Y:S01]  /*39f0*/  ISETP.GT.U32.AND P5, PT, R12, R142, PT ;  /* 0x0000008e0c00720c */ /* 0x000fe20003fa4070 */
[--C-:B------:R-:W-:Y:S01]  /*3a00*/  @!P6 IMAD.IADD R140, R140, 0x1, -R12.reuse ;  /* 0x000000018c8ce824 */ /* 0x100fe200078e0a0c */
[C---:B------:R-:W-:Y:S02]  /*3a10*/  ISETP.GT.U32.AND P2, PT, R12.reuse, R148, PT ;  /* 0x000000940c00720c */ /* 0x040fe40003f44070 */
[C---:B------:R-:W-:Y:S01]  /*3a20*/  ISETP.GT.U32.AND P6, PT, R12.reuse, R149, PT ;  /* 0x000000950c00720c */ /* 0x040fe20003fc4070 */
[--C-:B------:R-:W-:Y:S01]  /*3a30*/  @!P0 IMAD.IADD R137, R137, 0x1, -R12.reuse ;  /* 0x0000000189898824 */ /* 0x100fe200078e0a0c */
[C---:B------:R-:W-:Y:S01]  /*3a40*/  ISETP.GT.U32.AND P0, PT, R12.reuse, R146, PT ;  /* 0x000000920c00720c */ /* 0x040fe20003f04070 */
[--C-:B------:R-:W-:Y:S01]  /*3a50*/  @!P3 IMAD.IADD R141, R141, 0x1, -R12.reuse ;  /* 0x000000018d8db824 */ /* 0x100fe200078e0a0c */
[----:B------:R-:W-:Y:S01]  /*3a60*/  ISETP.GT.U32.AND P3, PT, R12, R150, PT ;  /* 0x000000960c00720c */ /* 0x000fe20003f64070 */
[--C-:B------:R-:W-:Y:S01]  /*3a70*/  @!P4 IMAD.IADD R144, R144, 0x1, -R12.reuse ;  /* 0x000000019090c824 */ /* 0x100fe200078e0a0c */
[----:B------:R-:W-:Y:S01]  /*3a80*/  ISETP.GE.AND P4, PT, R244, RZ, PT ;  /* 0x000000fff400720c */ /* 0x000fe20003f86270 */
        /* <DEDUP_REMOVED lines=10> */
[----:B------:R-:W-:Y:S01]  /*3b30*/  @!P3 IMAD.IADD R150, R150, 0x1, -R12 ;  /* 0x000000019696b824 */ /* 0x000fe200078e0a0c */
[C---:B------:R-:W-:Y:S01]  /*3b40*/  ISETP.GT.U32.AND P3, PT, R12.reuse, R144, PT ;  /* 0x000000900c00720c */ /* 0x040fe20003f64070 */
[----:B------:R-:W-:Y:S01]  /*3b50*/  @!P4 IMAD.MOV R137, RZ, RZ, -R137 ;  /* 0x000000ffff89c224 */ /* 0x000fe200078e0a89 */
        /* <DEDUP_REMOVED lines=10> */
[----:B------:R-:W-:Y:S01]  /*3c00*/  ISETP.GT.U32.AND P0, PT, R12, R148, PT ;  /* 0x000000940c00720c */ /* 0x000fe20003f04070 */
[--C-:B------:R-:W-:Y:S01]  /*3c10*/  @!P3 IMAD.IADD R144, R144, 0x1, -R12.reuse ;  /* 0x000000019090b824 */ /* 0x100fe200078e0a0c */
[----:B------:R-:W-:Y:S01]  /*3c20*/  ISETP.GE.AND P3, PT, R237, RZ, PT ;  /* 0x000000ffed00720c */ /* 0x000fe20003f66270 */
[--C-:B------:R-:W-:Y:S01]  /*3c30*/  @!P4 IMAD.IADD R145, R145, 0x1, -R12.reuse ;  /* 0x000000019191c824 */ /* 0x100fe200078e0a0c */
[----:B------:R-:W-:Y:S01]  /*3c40*/  ISETP.GT.U32.AND P4, PT, R12, R153, PT ;  /* 0x000000990c00720c */ /* 0x000fe20003f84070 */
[--C-:B------:R-:W-:Y:S01]  /*3c50*/  @!P1 IMAD.IADD R146, R146, 0x1, -R12.reuse ;  /* 0x0000000192929824 */ /* 0x100fe200078e0a0c */
[----:B------:R-:W-:Y:S01]  /*3c60*/  ISETP.GT.U32.AND P1, PT, R12, R154, PT ;  /* 0x0000009a0c00720c */ /* 0x000fe20003f24070 */
[--C-:B------:R-:W-:Y:S01]  /*3c70*/  @!P5 IMAD.IADD R150, R150, 0x1, -R12.reuse ;  /* 0x000000019696d824 */ /* 0x100fe200078e0a0c */
[----:B------:R-:W-:Y:S01]  /*3c80*/  ISETP.GE.AND P5, PT, R236, RZ, PT ;  /* 0x000000ffec00720c */ /* 0x000fe20003fa6270 */
[--C-:B------:R-:W-:Y:S01]  /*3c90*/  @!P2 IMAD.IADD R149, R149, 0x1, -R12.reuse ;  /* 0x000000019595a824 */ /* 0x100fe200078e0a0c */
[----:B------:R-:W-:Y:S01]  /*3ca0*/  ISETP.GT.U32.AND P2, PT, R12, R157, PT ;  /* 0x0000009d0c00720c */ /* 0x000fe20003f44070 */
[----:B------:R-:W-:-:S02]  /*3cb0*/  @!P6 IMAD.IADD R152, R152, 0x1, -R12 ;  /* 0x000000019898e824 */ /* 0x000fc400078e0a0c */
[----:B------:R-:W-:Y:S01]  /*3cc0*/  @!P0 IMAD.IADD R148, R148, 0x1, -R12 ;  /* 0x0000000194948824 */ /* 0x000fe200078e0a0c */
[C---:B------:R-:W-:Y:S01]  /*3cd0*/  ISETP.GT.U32.AND P0, PT, R12.reuse, R156, PT ;  /* 0x0000009c0c00720c */ /* 0x040fe20003f04070 */
[----:B------:R-:W-:Y:S01]  /*3ce0*/  @!P3 IMAD.MOV R144, RZ, RZ, -R144 ;  /* 0x000000ffff90b224 */ /* 0x000fe200078e0a90 */
[C---:B------:R-:W-:Y:S01]  /*3cf0*/  ISETP.GT.U32.AND P3, PT, R12.reuse, R152, PT ;  /* 0x000000980c00720c */ /* 0x040fe20003f64070 */
[--C-:B------:R-:W-:Y:S01]  /*3d00*/  @!P4 IMAD.IADD R153, R153, 0x1, -R12.reuse ;  /* 0x000000019999c824 */ /* 0x100fe200078e0a0c */
[----:B------:R-:W-:Y:S02]  /*3d10*/  ISETP.GT.U32.AND P6, PT, R12, R158, PT ;  /* 0x0000009e0c00720c */ /* 0x000fe40003fc4070 */
[----:B------:R-:W-:Y:S01]  /*3d20*/  ISETP.GE.AND P4, PT, R234, RZ, PT ;  /* 0x000000ffea00720c */ /* 0x000fe20003f86270 */
[--C-:B------:R-:W-:Y:S01]  /*3d30*/  @!P1 IMAD.IADD R154, R154, 0x1, -R12.reuse ;  /* 0x000000019a9a9824 */ /* 0x100fe200078e0a0c */
[----:B------:R-:W-:Y:S01]  /*3d40*/  ISETP.GE.AND P1, PT, R233, RZ, PT ;  /* 0x000000ffe900720c */ /* 0x000fe20003f26270 */
[--C-:B------:R-:W-:Y:S01]  /*3d50*/  @!P2 IMAD.IADD R157, R157, 0x1, -R12.reuse ;  /* 0x000000019d9da824 */ /* 0x100fe200078e0a0c */
[----:B------:R-:W-:Y:S01]  /*3d60*/  ISETP.GE.AND P2, PT, R230, RZ, PT ;  /* 0x000000ffe600720c */ /* 0x000fe20003f46270 */
[----:B------:R-:W-:Y:S01]  /*3d70*/  @!P5 IMAD.MOV R145, RZ, RZ, -R145 ;  /* 0x000000ffff91d224 */ /* 0x000fe200078e0a91 */
[----:B------:R-:W-:Y:S01]  /*3d80*/  ISETP.GT.U32.AND P5, PT, R12, R153, PT ;  /* 0x000000990c00720c */ /* 0x000fe20003fa4070 */
[--C-:B------:R-:W-:Y:S01]  /*3d90*/  @!P0 IMAD.IADD R156, R156, 0x1, -R12.reuse ;  /* 0x000000019c9c8824 */ /* 0x100fe200078e0a0c */
[----:B------:R-:W-:Y:S01]  /*3da0*/  ISETP.GE.AND P0, PT, R232, RZ, PT ;  /* 0x000000ffe800720c */ /* 0x000fe20003f06270 */
[--C-:B------:R-:W-:Y:S01]  /*3db0*/  @!P3 IMAD.IADD R152, R152, 0x1, -R12.reuse ;  /* 0x000000019898b824 */ /* 0x100fe200078e0a0c */
[----:B------:R-:W-:Y:S01]  /*3dc0*/  ISETP.GT.U32.AND P3, PT, R12, R161, PT ;  /* 0x000000a10c00720c */ /* 0x000fe20003f64070 */
[----:B------:R-:W-:-:S02]  /*3dd0*/  @!P6 IMAD.IADD R158, R158, 0x1, -R12 ;  /* 0x000000019e9ee824 */ /* 0x000fc400078e0a0c */
[----:B------:R-:W-:Y:S01]  /*3de0*/  @!P4 IMAD.MOV R146, RZ, RZ, -R146 ;  /* 0x000000ffff92c224 */ /* 0x000fe200078e0a92 */
[C---:B------:R-:W-:Y:S01]  /*3df0*/  ISETP.GT.U32.AND P4, PT, R12.reuse, R154, PT ;  /* 0x0000009a0c00720c */ /* 0x040fe20003f84070 */
[----:B------:R-:W-:Y:S01]  /*3e00*/  @!P1 IMAD.MOV R148, RZ, RZ, -R148 ;  /* 0x000000ffff949224 */ /* 0x000fe200078e0a94 */
[C---:B------:R-:W-:Y:S01]  /*3e10*/  ISETP.GT.U32.AND P1, PT, R12.reuse, R156, PT ;  /* 0x0000009c0c00720c */ /* 0x040fe20003f24070 */
[----:B------:R-:W-:Y:S01]  /*3e20*/  @!P2 IMAD.MOV R150, RZ, RZ, -R150 ;  /* 0x000000ffff96a224 */ /* 0x000fe200078e0a96 */
[C---:B------:R-:W-:Y:S01]  /*3e30*/  ISETP.GT.U32.AND P6, PT, R12.reuse, R158, PT ;  /* 0x0000009e0c00720c */ /* 0x040fe20003fc4070 */
[--C-:B------:R-:W-:Y:S01]  /*3e40*/  @!P5 IMAD.IADD R153, R153, 0x1, -R12.reuse ;  /* 0x000000019999d824 */ /* 0x100fe200078e0a0c */
[C---:B------:R-:W-:Y:S02]  /*3e50*/  ISETP.GT.U32.AND P2, PT, R12.reuse, R160, PT ;  /* 0x000000a00c00720c */ /* 0x040fe40003f44070 */
        /* <DEDUP_REMOVED lines=12> */
[----:B------:R-:W-:Y:S01]  /*3f20*/  ISETP.GE.AND P2, PT, R228, RZ, PT ;  /* 0x000000ffe400720c */ /* 0x000fe20003f46270 */
[----:B------:R-:W-:-:S02]  /*3f30*/  @!P5 IMAD.IADD R162, R162, 0x1, -R12 ;  /* 0x00000001a2a2d824 */ /* 0x000fc400078e0a0c */
[----:B------:R-:W-:Y:S01]  /*3f40*/  @!P0 IMAD.IADD R157, R157, 0x1, -R12 ;  /* 0x000000019d9d8824 */ /* 0x000fe200078e0a0c */
[C---:B------:R-:W-:Y:S01]  /*3f50*/  ISETP.GT.U32.AND P0, PT, R12.reuse, R9, PT ;  /* 0x000000090c00720c */ /* 0x040fe20003f04070 */
[----:B------:R-:W-:Y:S01]  /*3f60*/  @!P3 IMAD.MOV R154, RZ, RZ, -R154 ;  /* 0x000000ffff9ab224 */ /* 0x000fe200078e0a9a */
[----:B------:R-:W-:Y:S01]  /*3f70*/  ISETP.GT.U32.AND P3, PT, R12, R162, PT ;  /* 0x000000a20c00720c */ /* 0x000fe20003f64070 */
[--C-:B------:R-:W-:Y:S01]  /*3f80*/  @!P4 IMAD.IADD R164, R164, 0x1, -R12.reuse ;  /* 0x00000001a4a4c824 */ /* 0x100fe200078e0a0c */
[----:B------:R-:W-:Y:S01]  /*3f90*/  ISETP.GE.AND P4, PT, R224, RZ, PT ;  /* 0x000000ffe000720c */ /* 0x000fe20003f86270 */
[----:B------:R-:W-:Y:S01]  /*3fa0*/  @!P1 IMAD.IADD R165, R165, 0x1, -R12 ;  /* 0x00000001a5a59824 */ /* 0x000fe200078e0a0c */
[----:B------:R-:W-:Y:S01]  /*3fb0*/  ISETP.GE.AND P1, PT, R50, RZ, PT ;  /* 0x000000ff3200720c */ /* 0x000fe20003f26270 */
[----:B------:R-:W-:Y:S01]  /*3fc0*/  @!P6 IMAD.MOV R152, RZ, RZ, -R152 ;  /* 0x000000ffff98e224 */ /* 0x000fe200078e0a98 */
[C---:B------:R-:W-:Y:S01]  /*3fd0*/  ISETP.GT.U32.AND P6, PT, R12.reuse, R164, PT ;  /* 0x000000a40c00720c */ /* 0x040fe20003fc4070 */
[----:B------:R-:W-:Y:S01]  /*3fe0*/  @!P2 IMAD.MOV R153, RZ, RZ, -R153 ;  /* 0x000000ffff99a224 */ /* 0x000fe200078e0a99 */
[----:B------:R-:W-:-:S03]  /*3ff0*/  ISETP.GT.U32.AND P2, PT, R12, R161, PT ;  /* 0x000000a10c00720c */ /* 0x000fc60003f44070 */
[--C-:B------:R-:W-:Y:S01]  /*4000*/  @!P0 IMAD.IADD R9, R9, 0x1, -R12.reuse ;  /* 0x0000000109098824 */ /* 0x100fe200078e0a0c */
[----:B------:R-:W-:Y:S01]  /*4010*/  ISETP.GT.U32.AND P0, PT, R12, R160, PT ;  /* 0x000000a00c00720c */ /* 0x000fe20003f04070 */
[----:B------:R-:W-:Y:S01]  /*4020*/  @!P3 IMAD.IADD R162, R162, 0x1, -R12 ;  /* 0x00000001a2a2b824 */ /* 0x000fe200078e0a0c */
[C---:B------:R-:W-:Y:S02]  /*4030*/  ISETP.GT.U32.AND P3, PT, R12.reuse, R5, PT ;  /* 0x000000050c00720c */ /* 0x040fe40003f64070 */
[----:B------:R-:W-:Y:S01]  /*4040*/  ISETP.GE.AND P5, PT, R225, RZ, PT ;  /* 0x000000ffe100720c */ /* 0x000fe20003fa6270 */
[----:B------:R-:W-:Y:S01]  /*4050*/  @!P4 IMAD.MOV R157, RZ, RZ, -R157 ;  /* 0x000000ffff9dc224 */ /* 0x000fe200078e0a9d */
[C---:B------:R-:W-:Y:S01]  /*4060*/  ISETP.GT.U32.AND P4, PT, R12.reuse, R165, PT ;  /* 0x000000a50c00720c */ /* 0x040fe20003f84070 */
[----:B------:R-:W-:Y:S01]  /*4070*/  @!P1 IMAD.MOV R158, RZ, RZ, -R158 ;  /* 0x000000ffff9e9224 */ /* 0x000fe200078e0a9e */
[C---:B------:R-:W-:Y:S01]  /*4080*/  ISETP.GT.U32.AND P1, PT, R12.reuse, R8, PT ;  /* 0x000000080c00720c */ /* 0x040fe20003f24070 */
[--C-:B------:R-:W-:Y:S01]  /*4090*/  @!P2 IMAD.IADD R161, R161, 0x1, -R12.reuse ;  /* 0x00000001a1a1a824 */ /* 0x100fe200078e0a0c */
[----:B------:R-:W-:Y:S01]  /*40a0*/  ISETP.GT.U32.AND P2, PT, R12, R4, PT ;  /* 0x000000040c00720c */ /* 0x000fe20003f44070 */
[--C-:B------:R-:W-:Y:S01]  /*40b0*/  @!P6 IMAD.IADD R164, R164, 0x1, -R12.reuse ;  /* 0x00000001a4a4e824 */ /* 0x100fe200078e0a0c */
[----:B------:R-:W-:Y:S01]  /*40c0*/  ISETP.GT.U32.AND P6, PT, R12, R7, PT ;  /* 0x000000070c00720c */ /* 0x000fe20003fc4070 */
[--C-:B------:R-:W-:Y:S01]  /*40d0*/  @!P0 IMAD.IADD R160, R160, 0x1, -R12.reuse ;  /* 0x00000001a0a08824 */ /* 0x100fe200078e0a0c */
[C---:B------:R-:W-:Y:S01]  /*40e0*/  ISETP.GT.U32.AND P0, PT, R12.reuse, R6, PT ;  /* 0x000000060c00720c */ /* 0x040fe20003f04070 */
[----:B------:R-:W-:Y:S01]  /*40f0*/  @!P3 IMAD.IADD R5, R5, 0x1, -R12 ;  /* 0x000000010505b824 */ /* 0x000fe200078e0a0c */
[----:B------:R-:W-:Y:S01]  /*4100*/  ISETP.GE.AND P3, PT, R217, RZ, PT ;  /* 0x000000ffd900720c */ /* 0x000fe20003f66270 */
[----:B------:R-:W-:Y:S01]  /*4110*/  @!P5 IMAD.MOV R156, RZ, RZ, -R156 ;  /* 0x000000ffff9cd224 */ /* 0x000fe200078e0a9c */
[C---:B------:R-:W-:Y:S01]  /*4120*/  ISETP.GT.U32.AND P5, PT, R12.reuse, R9, PT ;  /* 0x000000090c00720c */ /* 0x040fe20003fa4070 */
[--C-:B------:R-:W-:Y:S01]  /*4130*/  @!P4 IMAD.IADD R165, R165, 0x1, -R12.reuse ;  /* 0x00000001a5a5c824 */ /* 0x100fe200078e0a0c */
[----:B------:R-:W-:Y:S01]  /*4140*/  ISETP.GT.U32.AND P4, PT, R12, R11, PT ;  /* 0x0000000b0c00720c */ /* 0x000fe20003f84070 */
[--C-:B------:R-:W-:Y:S01]  /*4150*/  @!P1 IMAD.IADD R8, R8, 0x1, -R12.reuse ;  /* 0x0000000108089824 */ /* 0x100fe200078e0a0c */
[----:B------:R-:W-:Y:S01]  /*4160*/  ISETP.GE.AND P1, PT, R221, RZ, PT ;  /* 0x000000ffdd00720c */ /* 0x000fe20003f26270 */
[--C-:B------:R-:W-:Y:S01]  /*4170*/  @!P2 IMAD.IADD R4, R4, 0x1, -R12.reuse ;  /* 0x000000010404a824 */ /* 0x100fe200078e0a0c */
[----:B------:R-:W-:Y:S01]  /*4180*/  ISETP.GE.AND P2, PT, R218, RZ, PT ;  /* 0x000000ffda00720c */ /* 0x000fe20003f46270 */
[----:B------:R-:W-:-:S02]  /*4190*/  @!P6 IMAD.IADD R7, R7, 0x1, -R12 ;  /* 0x000000010707e824 */ /* 0x000fc400078e0a0c */
[--C-:B------:R-:W-:Y:S01]  /*41a0*/  @!P0 IMAD.IADD R6, R6, 0x1, -R12.reuse ;  /* 0x0000000106068824 */ /* 0x100fe200078e0a0c */
[----:B------:R-:W-:Y:S01]  /*41b0*/  ISETP.GE.AND P0, PT, R220, RZ, PT ;  /* 0x000000ffdc00720c */ /* 0x000fe20003f06270 */
[----:B------:R-:W-:Y:S01]  /*41c0*/  @!P3 IMAD.MOV R165, RZ, RZ, -R165 ;  /* 0x000000ffffa5b224 */ /* 0x000fe200078e0aa5 */
[----:B------:R-:W-:Y:S01]  /*41d0*/  ISETP.GT.U32.AND P3, PT, R12, R7, PT ;  /* 0x000000070c00720c */ /* 0x000fe20003f64070 */
[--C-:B------:R-:W-:Y:S01]  /*41e0*/  @!P5 IMAD.IADD R9, R9, 0x1, -R12.reuse ;  /* 0x000000010909d824 */ /* 0x100fe200078e0a0c */
[----:B------:R-:W-:Y:S02]  /*41f0*/  ISETP.GE.AND P5, PT, R222, RZ, PT ;  /* 0x000000ffde00720c */ /* 0x000fe40003fa6270 */
        /* <DEDUP_REMOVED lines=9> */
[----:B------:R-:W-:Y:S01]  /*4290*/  @!P3 IMAD.IADD R7, R7, 0x1, -R12 ;  /* 0x000000010707b824 */ /* 0x000fe200078e0a0c */
        /* <DEDUP_REMOVED lines=8> */
[C---:B------:R-:W-:Y:S01]  /*4320*/  ISETP.GT.U32.AND P1, PT, R12.reuse, R19, PT ;  /* 0x000000130c00720c */ /* 0x040fe20003f24070 */
        /* <DEDUP_REMOVED lines=9> */
[----:B------:R-:W-:Y:S02]  /*43c0*/  @!P4 IMAD.MOV R8, RZ, RZ, -R8 ;  /* 0x000000ffff08c224 */ /* 0x000fe400078e0a08 */
[--C-:B------:R-:W-:Y:S01]  /*43d0*/  @!P1 IMAD.IADD R19, R19, 0x1, -R12.reuse ;  /* 0x0000000113139824 */ /* 0x100fe200078e0a0c */
[----:B------:R-:W-:Y:S01]  /*43e0*/  ISETP.GE.AND P1, PT, R212, RZ, PT ;  /* 0x000000ffd400720c */ /* 0x000fe20003f26270 */
[--C-:B------:R-:W-:Y:S01]  /*43f0*/  @!P2 IMAD.IADD R27, R27, 0x1, -R12.reuse ;  /* 0x000000011b1ba824 */ /* 0x100fe200078e0a0c */
[----:B------:R-:W-:Y:S02]  /*4400*/  ISETP.GT.U32.AND P4, PT, R12, R15, PT ;  /* 0x0000000f0c00720c */ /* 0x000fe40003f84070 */
[----:B------:R-:W-:Y:S01]  /*4410*/  ISETP.GE.AND P2, PT, R209, RZ, PT ;  /* 0x000000ffd100720c */ /* 0x000fe20003f46270 */
[----:B------:R-:W-:Y:S01]  /*4420*/  @!P0 IMAD.IADD R23, R23, 0x1, -R12 ;  /* 0x0000000117178824 */ /* 0x000fe200078e0a0c */
[----:B------:R-:W-:Y:S01]  /*4430*/  ISETP.GE.AND P0, PT, R210, RZ, PT ;  /* 0x000000ffd200720c */ /* 0x000fe20003f06270 */
[----:B------:R-:W-:Y:S01]  /*4440*/  @!P3 IMAD.MOV R11, RZ, RZ, -R11 ;  /* 0x000000ffff0bb224 */ /* 0x000fe200078e0a0b */
[----:B------:R-:W-:-:S02]  /*4450*/  ISETP.GT.U32.AND P3, PT, R12, R39, PT ;  /* 0x000000270c00720c */ /* 0x000fc40003f64070 */
[C---:B------:R-:W-:Y:S01]  /*4460*/  ISETP.GT.U32.AND P6, PT, R12.reuse, R35, PT ;  /* 0x000000230c00720c */ /* 0x040fe20003fc4070 */
[----:B------:R-:W-:Y:S01]  /*4470*/  @!P5 IMAD.MOV R6, RZ, RZ, -R6 ;  /* 0x000000ffff06d224 */ /* 0x000fe200078e0a06 */
[C---:B------:R-:W-:Y:S01]  /*4480*/  ISETP.GT.U32.AND P5, PT, R12.reuse, R19, PT ;  /* 0x000000130c00720c */ /* 0x040fe20003fa4070 */
[----:B------:R-:W-:Y:S01]  /*4490*/  @!P1 IMAD.MOV R4, RZ, RZ, -R4 ;  /* 0x000000ffff049224 */ /* 0x000fe200078e0a04 */
[C---:B------:R-:W-:Y:S01]  /*44a0*/  ISETP.GT.U32.AND P1, PT, R12.reuse, R23, PT ;  /* 0x000000170c00720c */ /* 0x040fe20003f24070 */
[--C-:B------:R-:W-:Y:S01]  /*44b0*/  @!P4 IMAD.IADD R15, R15, 0x1, -R12.reuse ;  /* 0x000000010f0fc824 */ /* 0x100fe200078e0a0c */
[C---:B------:R-:W-:Y:S01]  /*44c0*/  ISETP.GT.U32.AND P4, PT, R12.reuse, R43, PT ;  /* 0x0000002b0c00720c */ /* 0x040fe20003f84070 */
[----:B------:R-:W-:Y:S01]  /*44d0*/  @!P2 IMAD.MOV R7, RZ, RZ, -R7 ;  /* 0x000000ffff07a224 */ /* 0x000fe200078e0a07 */
[C---:B------:R-:W-:Y:S01]  /*44e0*/  ISETP.GT.U32.AND P2, PT, R12.reuse, R31, PT ;  /* 0x0000001f0c00720c */ /* 0x040fe20003f44070 */
[----:B------:R-:W-:Y:S01]  /*44f0*/  @!P0 IMAD.MOV R5, RZ, RZ, -R5 ;  /* 0x000000ffff058224 */ /* 0x000fe200078e0a05 */
[----:B------:R-:W-:Y:S01]  /*4500*/  ISETP.GT.U32.AND P0, PT, R12, R27, PT ;  /* 0x0000001b0c00720c */ /* 0x000fe20003f04070 */
[--C-:B------:R-:W-:Y:S01]  /*4510*/  @!P3 IMAD.IADD R39, R39, 0x1, -R12.reuse ;  /* 0x000000012727b824 */ /* 0x100fe200078e0a0c */
[----:B------:R-:W-:Y:S01]  /*4520*/  ISETP.GE.AND P3, PT, R205, RZ, PT ;  /* 0x000000ffcd00720c */ /* 0x000fe20003f66270 */
[----:B------:R-:W-:-:S02]  /*4530*/  @!P6 IMAD.IADD R35, R35, 0x1, -R12 ;  /* 0x000000012323e824 */ /* 0x000fc400078e0a0c */
[--C-:B------:R-:W-:Y:S01]  /*4540*/  @!P5 IMAD.IADD R19, R19, 0x1, -R12.reuse ;  /* 0x000000011313d824 */ /* 0x100fe200078e0a0c */
[C---:B------:R-:W-:Y:S02]  /*4550*/  ISETP.GT.U32.AND P5, PT, R12.reuse, R47, PT ;  /* 0x0000002f0c00720c */ /* 0x040fe40003fa4070 */
[C---:B------:R-:W-:Y:S01]  /*4560*/  ISETP.GT.U32.AND P6, PT, R12.reuse, R35, PT ;  /* 0x000000230c00720c */ /* 0x040fe20003fc4070 */
[--C-:B------:R-:W-:Y:S01]  /*4570*/  @!P1 IMAD.IADD R23, R23, 0x1, -R12.reuse ;  /* 0x0000000117179824 */ /* 0x100fe200078e0a0c */
[----:B------:R-:W-:Y:S01]  /*4580*/  ISETP.GT.U32.AND P1, PT, R12, R51, PT ;  /* 0x000000330c00720c */ /* 0x000fe20003f24070 */
[--C-:B------:R-:W-:Y:S01]  /*4590*/  @!P4 IMAD.IADD R43, R43, 0x1, -R12.reuse ;  /* 0x000000012b2bc824 */ /* 0x100fe200078e0a0c */
[----:B------:R-:W-:Y:S01]  /*45a0*/  ISETP.GE.AND P4, PT, R204, RZ, PT ;  /* 0x000000ffcc00720c */ /* 0x000fe20003f86270 */
[--C-:B------:R-:W-:Y:S01]  /*45b0*/  @!P2 IMAD.IADD R31, R31, 0x1, -R12.reuse ;  /* 0x000000011f1fa824 */ /* 0x100fe200078e0a0c */
[C---:B------:R-:W-:Y:S01]  /*45c0*/  ISETP.GT.U32.AND P2, PT, R12.reuse, R59, PT ;  /* 0x0000003b0c00720c */ /* 0x040fe20003f44070 */
[--C-:B------:R-:W-:Y:S01]  /*45d0*/  @!P0 IMAD.IADD R27, R27, 0x1, -R12.reuse ;  /* 0x000000011b1b8824 */ /* 0x100fe200078e0a0c */
[C---:B------:R-:W-:Y:S01]  /*45e0*/  ISETP.GT.U32.AND P0, PT, R12.reuse, R55, PT ;  /* 0x000000370c00720c */ /* 0x040fe20003f04070 */
[----:B------:R-:W-:Y:S01]  /*45f0*/  @!P3 IMAD.MOV R19, RZ, RZ, -R19 ;  /* 0x000000ffff13b224 */ /* 0x000fe200078e0a13 */
[----:B------:R-:W-:Y:S01]  /*4600*/  ISETP.GT.U32.AND P3, PT, R12, R43, PT ;  /* 0x0000002b0c00720c */ /* 0x000fe20003f64070 */
[----:B------:R-:W-:-:S02]  /*4610*/  @!P5 IMAD.IADD R47, R47, 0x1, -R12 ;  /* 0x000000012f2fd824 */ /* 0x000fc400078e0a0c */
[--C-:B------:R-:W-:Y:S01]  /*4620*/  @!P6 IMAD.IADD R35, R35, 0x1, -R12.reuse ;  /* 0x000000012323e824 */ /* 0x100fe200078e0a0c */
[----:B------:R-:W-:Y:S01]  /*4630*/  ISETP.GE.AND P6, PT, R206, RZ, PT ;  /* 0x000000ffce00720c */ /* 0x000fe20003fc6270 */
[--C-:B------:R-:W-:Y:S01]  /*4640*/  @!P1 IMAD.IADD R51, R51, 0x1, -R12.reuse ;  /* 0x0000000133339824 */ /* 0x100fe200078e0a0c */
[----:B------:R-:W-:Y:S01]  /*4650*/  ISETP.GE.AND P1, PT, R201, RZ, PT ;  /* 0x000000ffc900720c */ /* 0x000fe20003f26270 */
[----:B------:R-:W-:Y:S01]  /*4660*/  @!P4 IMAD.MOV R23, RZ, RZ, -R23 ;  /* 0x000000ffff17c224 */ /* 0x000fe200078e0a17 */
[C---:B------:R-:W-:Y:S01]  /*4670*/  ISETP.GT.U32.AND P4, PT, R12.reuse, R47, PT ;  /* 0x0000002f0c00720c */ /* 0x040fe20003f84070 */
[--C-:B------:R-:W-:Y:S01]  /*4680*/  @!P2 IMAD.IADD R59, R59, 0x1, -R12.reuse ;  /* 0x000000013b3ba824 */ /* 0x100fe200078e0a0c */
[C---:B------:R-:W-:Y:S01]  /*4690*/  ISETP.GT.U32.AND P2, PT, R12.reuse, R39, PT ;  /* 0x000000270c00720c */ /* 0x040fe20003f44070 */
[--C-:B------:R-:W-:Y:S01]  /*46a0*/  @!P0 IMAD.IADD R55, R55, 0x1, -R12.reuse ;  /* 0x0000000137378824 */ /* 0x100fe200078e0a0c */
[----:B------:R-:W-:Y:S01]  /*46b0*/  ISETP.GE.AND P0, PT, R49, RZ, PT ;  /* 0x000000ff3100720c */ /* 0x000fe20003f06270 */
[----:B------:R-:W-:Y:S01]  /*46c0*/  @!P3 IMAD.IADD R43, R43, 0x1, -R12 ;  /* 0x000000012b2bb824 */ /* 0x000fe200078e0a0c */
[----:B------:R-:W-:-:S02]  /*46d0*/  ISETP.GT.U32.AND P3, PT, R12, R71, PT ;  /* 0x000000470c00720c */ /* 0x000fc40003f64070 */
[----:B------:R-:W-:Y:S01]  /*46e0*/  ISETP.GE.AND P5, PT, R202, RZ, PT ;  /* 0x000000ffca00720c */ /* 0x000fe20003fa6270 */
[----:B------:R-:W-:Y:S01]  /*46f0*/  @!P6 IMAD.MOV R15, RZ, RZ, -R15 ;  /* 0x000000ffff0fe224 */ /* 0x000fe200078e0a0f */
[C---:B------:R-:W-:Y:S01]  /*4700*/  ISETP.GT.U32.AND P6, PT, R12.reuse, R51, PT ;  /* 0x000000330c00720c */ /* 0x040fe20003fc4070 */
[----:B------:R-:W-:Y:S01]  /*4710*/  @!P1 IMAD.MOV R31, RZ, RZ, -R31 ;  /* 0x000000ffff1f9224 */ /* 0x000fe200078e0a1f */
[C---:B------:R-:W-:Y:S01]  /*4720*/  ISETP.GT.U32.AND P1, PT, R12.reuse, R55, PT ;  /* 0x000000370c00720c */ /* 0x040fe20003f24070 */
[--C-:B------:R-:W-:Y:S01]  /*4730*/  @!P4 IMAD.IADD R47, R47, 0x1, -R12.reuse ;  /* 0x000000012f2fc824 */ /* 0x100fe200078e0a0c */
[C---:B------:R-:W-:Y:S01]  /*4740*/  ISETP.GT.U32.AND P4, PT, R12.reuse, R75, PT ;  /* 0x0000004b0c00720c */ /* 0x040fe20003f84070 */
[--C-:B------:R-:W-:Y:S01]  /*4750*/  @!P2 IMAD.IADD R39, R39, 0x1, -R12.reuse ;  /* 0x000000012727a824 */ /* 0x100fe200078e0a0c */
[C---:B------:R-:W-:Y:S01]  /*4760*/  ISETP.GT.U32.AND P2, PT, R12.reuse, R67, PT ;  /* 0x000000430c00720c */ /* 0x040fe20003f44070 */
[----:B------:R-:W-:Y:S01]  /*4770*/  @!P0 IMAD.MOV R35, RZ, RZ, -R35 ;  /* 0x000000ffff238224 */ /* 0x000fe200078e0a23 */
[----:B------:R-:W-:Y:S01]  /*4780*/  ISETP.GT.U32.AND P0, PT, R12, R63, PT ;  /* 0x0000003f0c00720c */ /* 0x000fe20003f04070 */
[--C-:B------:R-:W-:Y:S01]  /*4790*/  @!P3 IMAD.IADD R71, R71, 0x1, -R12.reuse ;  /* 0x000000014747b824 */ /* 0x100fe200078e0a0c */
[----:B------:R-:W-:Y:S01]  /*47a0*/  ISETP.GE.AND P3, PT, R194, RZ, PT ;  /* 0x000000ffc200720c */ /* 0x000fe20003f66270 */
[----:B------:R-:W-:Y:S01]  /*47b0*/  @!P5 IMAD.MOV R27, RZ, RZ, -R27 ;  /* 0x000000ffff1bd224 */ /* 0x000fe200078e0a1b */
        /* <DEDUP_REMOVED lines=16> */
[----:B------:R-:W-:Y:S01]  /*48c0*/  ISETP.GE.AND P6, PT, R192, RZ, PT ;  /* 0x000000ffc000720c */ /* 0x000fe20003fc6270 */
[--C-:B------:R-:W-:Y:S01]  /*48d0*/  @!P1 IMAD.IADD R83, R83, 0x1, -R12.reuse ;  /* 0x0000000153539824 */ /* 0x100fe200078e0a0c */
[C---:B------:R-:W-:Y:S01]  /*48e0*/  ISETP.GT.U32.AND P1, PT, R12.reuse, R63, PT ;  /* 0x0000003f0c00720c */ /* 0x040fe20003f24070 */
[----:B------:R-:W-:Y:S01]  /*48f0*/  @!P4 IMAD.MOV R55, RZ, RZ, -R55 ;  /* 0x000000ffff37c224 */ /* 0x000fe200078e0a37 */
        /* <DEDUP_REMOVED lines=44> */
[C---:B------:R-:W-:Y:S01]  /*4bc0*/  ISETP.GT.U32.AND P0, PT, R12.reuse, R95, PT ;  /* 0x0000005f0c00720c */ /* 0x040fe20003f04070 */
[--C-:B------:R-:W-:Y:S01]  /*4bd0*/  @!P3 IMAD.IADD R103, R103, 0x1, -R12.reuse ;  /* 0x000000016767b824 */ /* 0x100fe200078e0a0c */
[----:B------:R-:W-:Y:S01]  /*4be0*/  ISETP.GT.U32.AND P3, PT, R12, R119, PT ;  /* 0x000000770c00720c */ /* 0x000fe20003f64070 */
[----:B------:R-:W-:-:S02]  /*4bf0*/  @!P6 IMAD.IADD R107, R107, 0x1, -R12 ;  /* 0x000000016b6be824 */ /* 0x000fc400078e0a0c */
[--C-:B------:R-:W-:Y:S01]  /*4c00*/  @!P5 IMAD.IADD R91, R91, 0x1, -R12.reuse ;  /* 0x000000015b5bd824 */ /* 0x100fe200078e0a0c */
[C---:B------:R-:W-:Y:S02]  /*4c10*/  ISETP.GT.U32.AND P5, PT, R12.reuse, R116, PT ;  /* 0x000000740c00720c */ /* 0x040fe40003fa4070 */
[----:B------:R-:W-:Y:S01]  /*4c20*/  ISETP.GT.U32.AND P6, PT, R12, R107, PT ;  /* 0x0000006b0c00720c */ /* 0x000fe20003fc4070 */
[--C-:B------:R-:W-:Y:S01]  /*4c30*/  @!P4 IMAD.IADD R111, R111, 0x1, -R12.reuse ;  /* 0x000000016f6fc824 */ /* 0x100fe200078e0a0c */
[----:B------:R-:W-:Y:S01]  /*4c40*/  ISETP.GE.AND P4, PT, R181, RZ, PT ;  /* 0x000000ffb500720c */ /* 0x000fe20003f86270 */
        /* <DEDUP_REMOVED lines=8> */
[----:B------:R-:W-:-:S02]  /*4cd0*/  @!P5 IMAD.IADD R116, R116, 0x1, -R12 ;  /* 0x000000017474d824 */ /* 0x000fc400078e0a0c */
[--C-:B------:R-:W-:Y:S01]  /*4ce0*/  @!P6 IMAD.IADD R107, R107, 0x1, -R12.reuse ;  /* 0x000000016b6be824 */ /* 0x100fe200078e0a0c */
[----:B------:R-:W-:Y:S01]  /*4cf0*/  ISETP.GE.AND P6, PT, R182, RZ, PT ;  /* 0x000000ffb600720c */ /* 0x000fe20003fc6270 */
[----:B------:R-:W-:Y:S01]  /*4d00*/  @!P4 IMAD.MOV R91, RZ, RZ, -R91 ;  /* 0x000000ffff5bc224 */ /* 0x000fe200078e0a5b */
[C---:B------:R-:W-:Y:S01]  /*4d10*/  ISETP.GT.U32.AND P4, PT, R12.reuse, R115, PT ;  /* 0x000000730c00720c */ /* 0x040fe20003f84070 */
[----:B------:R-:W-:Y:S01]  /*4d20*/  @!P1 IMAD.MOV R95, RZ, RZ, -R95 ;  /* 0x000000ffff5f9224 */ /* 0x000fe200078e0a5f */
[----:B------:R-:W-:Y:S01]  /*4d30*/  ISETP.GT.U32.AND P1, PT, R12, R116, PT ;  /* 0x000000740c00720c */ /* 0x000fe20003f24070 */
[--C-:B------:R-:W-:Y:S01]  /*4d40*/  @!P2 IMAD.IADD R118, R118, 0x1, -R12.reuse ;  /* 0x000000017676a824 */ /* 0x100fe200078e0a0c */
[----:B------:R-:W-:Y:S01]  /*4d50*/  ISETP.GE.AND P2, PT, R48, RZ, PT ;  /* 0x000000ff3000720c */ /* 0x000fe20003f46270 */
[--C-:B------:R-:W-:Y:S01]  /*4d60*/  @!P0 IMAD.IADD R117, R117, 0x1, -R12.reuse ;  /* 0x0000000175758824 */ /* 0x100fe200078e0a0c */
[----:B------:R-:W-:Y:S01]  /*4d70*/  ISETP.GE.AND P0, PT, R177, RZ, PT ;  /* 0x000000ffb100720c */ /* 0x000fe20003f06270 */
[----:B------:R-:W-:Y:S01]  /*4d80*/  @!P3 IMAD.IADD R111, R111, 0x1, -R12 ;  /* 0x000000016f6fb824 */ /* 0x000fe200078e0a0c */
[----:B------:R-:W-:-:S02]  /*4d90*/  ISETP.GT.U32.AND P3, PT, R12, R121, PT ;  /* 0x000000790c00720c */ /* 0x000fc40003f64070 */
[----:B------:R-:W-:Y:S01]  /*4da0*/  ISETP.GE.AND P5, PT, R178, RZ, PT ;  /* 0x000000ffb200720c */ /* 0x000fe20003fa6270 */
[----:B------:R-:W-:Y:S01]  /*4db0*/  @!P6 IMAD.MOV R87, RZ, RZ, -R87 ;  /* 0x000000ffff57e224 */ /* 0x000fe200078e0a57 */
[C---:B------:R-:W-:Y:S01]  /*4dc0*/  ISETP.GT.U32.AND P6, PT, R12.reuse, R117, PT ;  /* 0x000000750c00720c */ /* 0x040fe20003fc4070 */
[--C-:B------:R-:W-:Y:S01]  /*4dd0*/  @!P4 IMAD.IADD R115, R115, 0x1, -R12.reuse ;  /* 0x000000017373c824 */ /* 0x100fe200078e0a0c */
[----:B------:R-:W-:Y:S01]  /*4de0*/  ISETP.GT.U32.AND P4, PT, R12, R123, PT ;  /* 0x0000007b0c00720c */ /* 0x000fe20003f84070 */
[--C-:B------:R-:W-:Y:S01]  /*4df0*/  @!P1 IMAD.IADD R116, R116, 0x1, -R12.reuse ;  /* 0x0000000174749824 */ /* 0x100fe200078e0a0c */
[C---:B------:R-:W-:Y:S01]  /*4e00*/  ISETP.GT.U32.AND P1, PT, R12.reuse, R127, PT ;  /* 0x0000007f0c00720c */ /* 0x040fe20003f24070 */
[----:B------:R-:W-:Y:S01]  /*4e10*/  @!P2 IMAD.MOV R107, RZ, RZ, -R107 ;  /* 0x000000ffff6ba224 */ /* 0x000fe200078e0a6b */
[C---:B------:R-:W-:Y:S01]  /*4e20*/  ISETP.GT.U32.AND P2, PT, R12.reuse, R120, PT ;  /* 0x000000780c00720c */ /* 0x040fe20003f44070 */
[----:B------:R-:W-:Y:S01]  /*4e30*/  @!P0 IMAD.MOV R103, RZ, RZ, -R103 ;  /* 0x000000ffff678224 */ /* 0x000fe200078e0a67 */
[C---:B------:R-:W-:Y:S01]  /*4e40*/  ISETP.GT.U32.AND P0, PT, R12.reuse, R118, PT ;  /* 0x000000760c00720c */ /* 0x040fe20003f04070 */
[--C-:B------:R-:W-:Y:S01]  /*4e50*/  @!P3 IMAD.IADD R121, R121, 0x1, -R12.reuse ;  /* 0x000000017979b824 */ /* 0x100fe200078e0a0c */
        /* <DEDUP_REMOVED lines=14> */
[----:B------:R-:W-:Y:S01]  /*4f40*/  ISETP.GT.U32.AND P3, PT, R12, R123, PT ;  /* 0x0000007b0c00720c */ /* 0x000fe20003f64070 */
[--C-:B------:R-:W-:Y:S01]  /*4f50*/  @!P5 IMAD.IADD R119, R119, 0x1, -R12.reuse ;  /* 0x000000017777d824 */ /* 0x100fe200078e0a0c */
[----:B------:R-:W-:Y:S01]  /*4f60*/  ISETP.GE.AND P5, PT, R176, RZ, PT ;  /* 0x000000ffb000720c */ /* 0x000fe20003fa6270 */
[----:B------:R-:W-:-:S02]  /*4f70*/  @!P6 IMAD.IADD R131, R131, 0x1, -R12 ;  /* 0x000000018383e824 */ /* 0x000fc400078e0a0c */
[----:B------:R-:W-:Y:S01]  /*4f80*/  @!P4 IMAD.MOV R117, RZ, RZ, -R117 ;  /* 0x000000ffff75c224 */ /* 0x000fe200078e0a75 */
[C---:B------:R-:W-:Y:S01]  /*4f90*/  ISETP.GT.U32.AND P4, PT, R12.reuse, R127, PT ;  /* 0x0000007f0c00720c */ /* 0x040fe20003f84070 */
[----:B------:R-:W-:Y:S01]  /*4fa0*/  @!P1 IMAD.MOV R118, RZ, RZ, -R118 ;  /* 0x000000ffff769224 */ /* 0x000fe200078e0a76 */
[C---:B------:R-:W-:Y:S01]  /*4fb0*/  ISETP.GT.U32.AND P1, PT, R12.reuse, R131, PT ;  /* 0x000000830c00720c */ /* 0x040fe20003f24070 */
[----:B------:R-:W-:Y:S01]  /*4fc0*/  @!P2 IMAD.MOV R115, RZ, RZ, -R115 ;  /* 0x000000ffff73a224 */ /* 0x000fe200078e0a73 */
[----:B------:R-:W-:Y:S02]  /*4fd0*/  ISETP.GE.AND P6, PT, R169, RZ, PT ;  /* 0x000000ffa900720c */ /* 0x000fe40003fc6270 */
[C---:B------:R-:W-:Y:S01]  /*4fe0*/  ISETP.GT.U32.AND P2, PT, R12.reuse, R121, PT ;  /* 0x000000790c00720c */ /* 0x040fe20003f44070 */
[--C-:B------:R-:W-:Y:S02]  /*4ff0*/  @!P0 IMAD.IADD R135, R135, 0x1, -R12.reuse ;  /* 0x0000000187878824 */ /* 0x100fe400078e0a0c */
[----:B------:R-:W-:Y:S01]  /*5000*/  @!P3 IMAD.IADD R123, R123, 0x1, -R12 ;  /* 0x000000017b7bb824 */ /* 0x000fe200078e0a0c */
[C---:B------:R-:W-:Y:S01]  /*5010*/  ISETP.GT.U32.AND P3, PT, R12.reuse, R147, PT ;  /* 0x000000930c00720c */ /* 0x040fe20003f64070 */
[----:B------:R-:W-:Y:S01]  /*5020*/  @!P5 IMAD.MOV R111, RZ, RZ, -R111 ;  /* 0x000000ffff6fd224 */ /* 0x000fe200078e0a6f */
[----:B------:R-:W-:-:S02]  /*5030*/  ISETP.GT.U32.AND P5, PT, R12, R135, PT ;  /* 0x000000870c00720c */ /* 0x000fc40003fa4070 */
[C---:B------:R-:W-:Y:S01]  /*5040*/  ISETP.GT.U32.AND P0, PT, R12.reuse, R120, PT ;  /* 0x000000780c00720c */ /* 0x040fe20003f04070 */
[--C-:B------:R-:W-:Y:S01]  /*5050*/  @!P4 IMAD.IADD R127, R127, 0x1, -R12.reuse ;  /* 0x000000017f7fc824 */ /* 0x100fe200078e0a0c */
[C---:B------:R-:W-:Y:S01]  /*5060*/  ISETP.GT.U32.AND P4, PT, R12.reuse, R151, PT ;  /* 0x000000970c00720c */ /* 0x040fe20003f84070 */
[--C-:B------:R-:W-:Y:S01]  /*5070*/  @!P1 IMAD.IADD R131, R131, 0x1, -R12.reuse ;  /* 0x0000000183839824 */ /* 0x100fe200078e0a0c */
[C---:B------:R-:W-:Y:S01]  /*5080*/  ISETP.GT.U32.AND P1, PT, R12.reuse, R155, PT ;  /* 0x0000009b0c00720c */ /* 0x040fe20003f24070 */
        /* <DEDUP_REMOVED lines=15> */
[----:B------:R-:W-:Y:S01]  /*5180*/  ISETP.GT.U32.AND P6, PT, R12, R159, PT ;  /* 0x0000009f0c00720c */ /* 0x000fe20003fc4070 */
[----:B------:R-:W-:Y:S01]  /*5190*/  @!P2 IMAD.IADD R143, R143, 0x1, -R12 ;  /* 0x000000018f8fa824 */ /* 0x000fe200078e0a0c */
[----:B------:R-:W-:Y:S01]  /*51a0*/  ISETP.GE.AND P2, PT, R114, RZ, PT ;  /* 0x000000ff7200720c */ /* 0x000fe20003f46270 */
        /* <DEDUP_REMOVED lines=10> */
[----:B------:R-:W-:-:S02]  /*5250*/  @!P6 IMAD.IADD R159, R159, 0x1, -R12 ;  /* 0x000000019f9fe824 */ /* 0x000fc400078e0a0c */
[----:B------:R-:W-:Y:S01]  /*5260*/  @!P2 IMAD.MOV R123, RZ, RZ, -R123 ;  /* 0x000000ffff7ba224 */ /* 0x000fe200078e0a7b */
[C---:B------:R-:W-:Y:S01]  /*5270*/  ISETP.GT.U32.AND P2, PT, R12.reuse, R147, PT ;  /* 0x000000930c00720c */ /* 0x040fe20003f44070 */
[--C-:B------:R-:W-:Y:S01]  /*5280*/  @!P3 IMAD.IADD R151, R151, 0x1, -R12.reuse ;  /* 0x000000019797b824 */ /* 0x100fe200078e0a0c */
[C---:B------:R-:W-:Y:S02]  /*5290*/  ISETP.GT.U32.AND P6, PT, R12.reuse, R159, PT ;  /* 0x0000009f0c00720c */ /* 0x040fe40003fc4070 */
[C---:B------:R-:W-:Y:S01]  /*52a0*/  ISETP.GT.U32.AND P3, PT, R12.reuse, R179, PT ;  /* 0x000000b30c00720c */ /* 0x040fe20003f64070 */
        /* <DEDUP_REMOVED lines=19> */
[C---:B------:R-:W-:Y:S01]  /*53e0*/  ISETP.GT.U32.AND P4, PT, R12.reuse, R163, PT ;  /* 0x000000a30c00720c */ /* 0x040fe20003f84070 */
[----:B------:R-:W-:Y:S01]  /*53f0*/  @!P1 IMAD.MOV R143, RZ, RZ, -R143 ;  /* 0x000000ffff8f9224 */ /* 0x000fe200078e0a8f */
[----:B------:R-:W-:Y:S01]  /*5400*/  ISETP.GT.U32.AND P1, PT, R12, R167, PT ;  /* 0x000000a70c00720c */ /* 0x000fe20003f24070 */
[----:B------:R-:W-:Y:S01]  /*5410*/  @!P2 IMAD.IADD R175, R175, 0x1, -R12 ;  /* 0x00000001afafa824 */ /* 0x000fe200078e0a0c */
[----:B------:R-:W-:Y:S01]  /*5420*/  ISETP.GE.AND P2, PT, R104, RZ, PT ;  /* 0x000000ff6800720c */ /* 0x000fe20003f46270 */
[----:B------:R-:W-:-:S02]  /*5430*/  @!P6 IMAD.MOV R139, RZ, RZ, -R139 ;  /* 0x000000ffff8be224 */ /* 0x000fc400078e0a8b */
[----:B------:R-:W-:Y:S01]  /*5440*/  @!P3 IMAD.MOV R159, RZ, RZ, -R159 ;  /* 0x000000ffff9fb224 */ /* 0x000fe200078e0a9f */
[C---:B------:R-:W-:Y:S02]  /*5450*/  ISETP.GT.U32.AND P6, PT, R12.reuse, R175, PT ;  /* 0x000000af0c00720c */ /* 0x040fe40003fc4070 */
[C---:B------:R-:W-:Y:S01]  /*5460*/  ISETP.GT.U32.AND P3, PT, R12.reuse, R187, PT ;  /* 0x000000bb0c00720c */ /* 0x040fe20003f64070 */
        /* <DEDUP_REMOVED lines=28> */
[----:B------:R-:W-:Y:S01]  /*5630*/  ISETP.GT.U32.AND P5, PT, R12, R207, PT ;  /* 0x000000cf0c00720c */ /* 0x000fe20003fa4070 */
[--C-:B------:R-:W-:Y:S01]  /*5640*/  @!P0 IMAD.IADD R203, R203, 0x1, -R12.reuse ;  /* 0x00000001cbcb8824 */ /* 0x100fe200078e0a0c */
[----:B------:R-:W-:Y:S01]  /*5650*/  ISETP.GE.AND P0, PT, R97, RZ, PT ;  /* 0x000000ff6100720c */ /* 0x000fe20003f06270 */
[----:B------:R-:W-:Y:S01]  /*5660*/  @!P4 IMAD.MOV R171, RZ, RZ, -R171 ;  /* 0x000000ffffabc224 */ /* 0x000fe200078e0aab */
[----:B------:R-:W-:Y:S01]  /*5670*/  ISETP.GE.AND P6, PT, R96, RZ, PT ;  /* 0x000000ff6000720c */ /* 0x000fe20003fc6270 */
[----:B------:R-:W-:Y:S01]  /*5680*/  @!P1 IMAD.MOV R175, RZ, RZ, -R175 ;  /* 0x000000ffffaf9224 */ /* 0x000fe200078e0aaf */
[C---:B------:R-:W-:Y:S02]  /*5690*/  ISETP.GT.U32.AND P4, PT, R12.reuse, R195, PT ;  /* 0x000000c30c00720c */ /* 0x040fe40003f84070 */
[C---:B------:R-:W-:Y:S01]  /*56a0*/  ISETP.GT.U32.AND P1, PT, R12.reuse, R203, PT ;  /* 0x000000cb0c00720c */ /* 0x040fe20003f24070 */
[--C-:B------:R-:W-:Y:S01]  /*56b0*/  @!P2 IMAD.IADD R211, R211, 0x1, -R12.reuse ;  /* 0x00000001d3d3a824 */ /* 0x100fe200078e0a0c */
[C---:B------:R-:W-:Y:S01]  /*56c0*/  ISETP.GT.U32.AND P2, PT, R12.reuse, R187, PT ;  /* 0x000000bb0c00720c */ /* 0x040fe20003f44070 */
[--C-:B------:R-:W-:Y:S01]  /*56d0*/  @!P3 IMAD.IADD R191, R191, 0x1, -R12.reuse ;  /* 0x00000001bfbfb824 */ /* 0x100fe200078e0a0c */
        /* <DEDUP_REMOVED lines=19> */
[----:B------:R-:W-:-:S02]  /*5810*/  @!P6 IMAD.IADD R215, R215, 0x1, -R12 ;  /* 0x00000001d7d7e824 */ /* 0x000fc400078e0a0c */
[--C-:B------:R-:W-:Y:S01]  /*5820*/  @!P4 IMAD.IADD R223, R223, 0x1, -R12.reuse ;  /* 0x00000001dfdfc824 */ /* 0x100fe200078e0a0c */
[----:B------:R-:W-:Y:S01]  /*5830*/  ISETP.GE.AND P4, PT, R90, RZ, PT ;  /* 0x000000ff5a00720c */ /* 0x000fe20003f86270 */
        /* <DEDUP_REMOVED lines=9> */
[----:B------:R-:W-:-:S03]  /*58d0*/  ISETP.GT.U32.AND P0, PT, R12, R219, PT ;  /* 0x000000db0c00720c */ /* 0x000fc60003f04070 */
[----:B------:R-:W-:Y:S01]  /*58e0*/  @!P4 IMAD.MOV R203, RZ, RZ, -R203 ;  /* 0x000000ffffcbc224 */ /* 0x000fe200078e0acb */
[C---:B------:R-:W-:Y:S01]  /*58f0*/  ISETP.GT.U32.AND P4, PT, R12.reuse, R227, PT ;  /* 0x000000e30c00720c */ /* 0x040fe20003f84070 */
[----:B------:R-:W-:Y:S01]  /*5900*/  @!P1 IMAD.MOV R207, RZ, RZ, -R207 ;  /* 0x000000ffffcf9224 */ /* 0x000fe200078e0acf */
[C---:B------:R-:W-:Y:S01]  /*5910*/  ISETP.GT.U32.AND P1, PT, R12.reuse, R231, PT ;  /* 0x000000e70c00720c */ /* 0x040fe20003f24070 */
[--C-:B------:R-:W-:Y:S01]  /*5920*/  @!P2 IMAD.IADD R215, R215, 0x1, -R12.reuse ;  /* 0x00000001d7d7a824 */ /* 0x100fe200078e0a0c */
[C---:B------:R-:W-:Y:S01]  /*5930*/  ISETP.GT.U32.AND P2, PT, R12.reuse, R243, PT ;  /* 0x000000f30c00720c */ /* 0x040fe20003f44070 */
[--C-:B------:R-:W-:Y:S01]  /*5940*/  @!P3 IMAD.IADD R223, R223, 0x1, -R12.reuse ;  /* 0x00000001dfdfb824 */ /* 0x100fe200078e0a0c */
[C---:B------:R-:W-:Y:S02]  /*5950*/  ISETP.GT.U32.AND P3, PT, R12.reuse, R252, PT ;  /* 0x000000fc0c00720c */ /* 0x040fe40003f64070 */
[C---:B------:R-:W-:Y:S01]  /*5960*/  ISETP.GT.U32.AND P6, PT, R12.reuse, R235, PT ;  /* 0x000000eb0c00720c */ /* 0x040fe20003fc4070 */
        /* <DEDUP_REMOVED lines=13> */
[----:B------:R-:W-:Y:S01]  /*5a40*/  @!P5 IMAD.MOV R219, RZ, RZ, -R219 ;  /* 0x000000ffffdbd224 */ /* 0x000fe200078e0adb */
        /* <DEDUP_REMOVED lines=15> */
[----:B------:R-:W-:Y:S01]  /*5b40*/  @!P0 IMAD.MOV R227, RZ, RZ, -R227 ;  /* 0x000000ffffe38224 */ /* 0x000fe200078e0ae3 */
        /* <DEDUP_REMOVED lines=8> */
[C---:B------:R-:W-:Y:S02]  /*5bd0*/  ISETP.GT.U32.AND P2, PT, R12.reuse, R34, PT ;  /* 0x000000220c00720c */ /* 0x040fe40003f44070 */
        /* <DEDUP_REMOVED lines=25> */
[----:B------:R-:W-:Y:S01]  /*5d70*/  @!P2 IMAD.MOV R41, RZ, RZ, -R41 ;  /* 0x000000ffff29a224 */ /* 0x000fe200078e0a29 */
[----:B------:R-:W-:Y:S01]  /*5d80*/  ISETP.GT.U32.AND P2, PT, R12, R33, PT ;  /* 0x000000210c00720c */ /* 0x000fe20003f44070 */
[--C-:B------:R-:W-:Y:S01]  /*5d90*/  @!P3 IMAD.IADD R38, R38, 0x1, -R12.reuse ;  /* 0x000000012626b824 */ /* 0x100fe200078e0a0c */
[----:B------:R-:W-:Y:S01]  /*5da0*/  ISETP.GT.U32.AND P3, PT, R12, R29, PT ;  /* 0x0000001d0c00720c */ /* 0x000fe20003f64070 */
[----:B------:R-:W-:Y:S01]  /*5db0*/  @!P5 IMAD.IADD R34, R34, 0x1, -R12 ;  /* 0x000000012222d824 */ /* 0x000fe200078e0a0c */
[----:B------:R-:W-:Y:S01]  /*5dc0*/  ISETP.GT.U32.AND P5, PT, R12, R25, PT ;  /* 0x000000190c00720c */ /* 0x000fe20003fa4070 */
[----:B------:R-:W-:Y:S01]  /*5dd0*/  @!P0 IMAD.MOV R40, RZ, RZ, -R40 ;  /* 0x000000ffff288224 */ /* 0x000fe200078e0a28 */
[----:B------:R-:W-:Y:S01]  /*5de0*/  IADD3 R53, R200, 0x79, RZ ;  /* 0x00000079c8357810 */ /* 0x000fe20007ffe0ff */
[--C-:B------:R-:W-:Y:S01]  /*5df0*/  @!P4 IMAD.IADD R37, R37, 0x1, -R12.reuse ;  /* 0x000000012525c824 */ /* 0x100fe200078e0a0c */
[----:B------:R-:W-:Y:S01]  /*5e00*/  ISETP.GT.U32.AND P0, PT, R12, R30, PT ;  /* 0x0000001e0c00720c */ /* 0x000fe20003f04070 */
[----:B------:R-:W-:Y:S01]  /*5e10*/  @!P1 IMAD.IADD R36, R36, 0x1, -R12 ;  /* 0x0000000124249824 */ /* 0x000fe200078e0a0c */
[----:B------:R-:W-:-:S02]  /*5e20*/  ISETP.GT.U32.AND P4, PT, R12, R28, PT ;  /* 0x0000001c0c00720c */ /* 0x000fc40003f84070 */
[C---:B------:R-:W-:Y:S01]  /*5e30*/  ISETP.GT.U32.AND P1, PT, R12.reuse, R26, PT ;  /* 0x0000001a0c00720c */ /* 0x040fe20003f24070 */
[----:B------:R-:W-:Y:S01]  /*5e40*/  @!P6 IMAD.MOV R239, RZ, RZ, -R239 ;  /* 0x000000ffffefe224 */ /* 0x000fe200078e0aef */
[----:B------:R-:W-:Y:S01]  /*5e50*/  IABS R18, R53 ;  /* 0x0000003500127213 */ /* 0x000fe20000000000 */
[--C-:B------:R-:W-:Y:S01]  /*5e60*/  @!P2 IMAD.IADD R33, R33, 0x1, -R12.reuse ;  /* 0x000000012121a824 */ /* 0x100fe200078e0a0c */
[C---:B------:R-:W-:Y:S01]  /*5e70*/  ISETP.GT.U32.AND P6, PT, R12.reuse, R32, PT ;  /* 0x000000200c00720c */ /* 0x040fe20003fc4070 */
[----:B------:R-:W-:Y:S01]  /*5e80*/  @!P3 IMAD.IADD R29, R29, 0x1, -R12 ;  /* 0x000000011d1db824 */ /* 0x000fe200078e0a0c */
[----:B------:R-:W-:Y:S02]  /*5e90*/  ISETP.GT.U32.AND P2, PT, R12, R24, PT ;  /* 0x000000180c00720c */ /* 0x000fe40003f44070 */
[----:B------:R-:W-:Y:S01]  /*5ea0*/  ISETP.GE.AND P3, PT, R69, RZ, PT ;  /* 0x000000ff4500720c */ /* 0x000fe20003f66270 */
[----:B------:R-:W-:Y:S01]  /*5eb0*/  IMAD.HI.U32 R10, R0, R18, RZ ;  /* 0x00000012000a7227 */ /* 0x000fe200078e00ff */
[----:B-1----:R-:W-:-:S03]  /*5ec0*/  IADD3 R52, R200, 0x7a, RZ ;  /* 0x0000007ac8347810 */ /* 0x002fc60007ffe0ff */
[----:B------:R-:W-:Y:S01]  /*5ed0*/  @!P5 IMAD.IADD R25, R25, 0x1, -R12 ;  /* 0x000000011919d824 */ /* 0x000fe200078e0a0c */
[----:B------:R-:W-:Y:S01]  /*5ee0*/  ISETP.GE.AND P5, PT, R42, RZ, PT ;  /* 0x000000ff2a00720c */ /* 0x000fe20003fa6270 */
[----:B------:R-:W-:Y:S01]  /*5ef0*/  IMAD.MOV R10, RZ, RZ, -R10 ;  /* 0x000000ffff0a7224 */ /* 0x000fe200078e0a0a */
[----:B------:R-:W-:Y:S01]  /*5f00*/  IABS R17, R52 ;  /* 0x0000003400117213 */ /* 0x000fe20000000000 */
[--C-:B------:R-:W-:Y:S01]  /*5f10*/  @!P0 IMAD.IADD R30, R30, 0x1, -R12.reuse ;  /* 0x000000011e1e8824 */ /* 0x100fe200078e0a0c */
[----:B------:R-:W-:Y:S01]  /*5f20*/  ISETP.GE.AND P0, PT, R70, RZ, PT ;  /* 0x000000ff4600720c */ /* 0x000fe20003f06270 */
[--C-:B------:R-:W-:Y:S01]  /*5f30*/  @!P4 IMAD.IADD R28, R28, 0x1, -R12.reuse ;  /* 0x000000011c1cc824 */ /* 0x100fe200078e0a0c */
[----:B------:R-:W-:Y:S01]  /*5f40*/  ISETP.GE.AND P4, PT, R68, RZ, PT ;  /* 0x000000ff4400720c */ /* 0x000fe20003f86270 */
[----:B------:R-:W-:Y:S01]  /*5f50*/  @!P1 IMAD.IADD R26, R26, 0x1, -R12 ;  /* 0x000000011a1a9824 */ /* 0x000fe200078e0a0c */
[----:B------:R-:W-:Y:S01]  /*5f60*/  ISETP.GE.AND P1, PT, R66, RZ, PT ;  /* 0x000000ff4200720c */ /* 0x000fe20003f26270 */
[----:B------:R-:W-:Y:S01]  /*5f70*/  IMAD R18, R12, R10, R18 ;  /* 0x0000000a0c127224 */ /* 0x000fe200078e0212 */
[----:B------:R-:W-:Y:S01]  /*5f80*/  IADD3 R50, R200, 0x7b, RZ ;  /* 0x0000007bc8327810 */ /* 0x000fe20007ffe0ff */
[----:B------:R-:W-:-:S04]  /*5f90*/  IMAD.HI.U32 R10, R0, R17, RZ ;  /* 0x00000011000a7227 */ /* 0x000fc800078e00ff */
[--C-:B------:R-:W-:Y:S01]  /*5fa0*/  @!P6 IMAD.IADD R32, R32, 0x1, -R12.reuse ;  /* 0x000000012020e824 */ /* 0x100fe200078e0a0c */
[----:B------:R-:W-:Y:S01]  /*5fb0*/  ISETP.GE.AND P6, PT, R72, RZ, PT ;  /* 0x000000ff4800720c */ /* 0x000fe20003fc6270 */
[----:B------:R-:W-:Y:S01]  /*5fc0*/  @!P2 IMAD.IADD R24, R24, 0x1, -R12 ;  /* 0x000000011818a824 */ /* 0x000fe200078e0a0c */
[C---:B------:R-:W-:Y:S01]  /*5fd0*/  ISETP.GT.U32.AND P2, PT, R12.reuse, R30, PT ;  /* 0x0000001e0c00720c */ /* 0x040fe20003f44070 */
[----:B------:R-:W-:Y:S01]  /*5fe0*/  @!P3 IMAD.MOV R36, RZ, RZ, -R36 ;  /* 0x000000ffff24b224 */ /* 0x000fe200078e0a24 */
[C---:B------:R-:W-:Y:S01]  /*5ff0*/  ISETP.GT.U32.AND P3, PT, R12.reuse, R28, PT ;  /* 0x0000001c0c00720c */ /* 0x040fe20003f64070 */
[----:B------:R-:W-:Y:S01]  /*6000*/  IMAD.MOV R10, RZ, RZ, -R10 ;  /* 0x000000ffff0a7224 */ /* 0x000fe200078e0a0a */
[----:B------:R-:W-:Y:S01]  /*6010*/  IABS R16, R50 ;  /* 0x0000003200107213 */ /* 0x000fe20000000000 */
[----:B------:R-:W-:Y:S01]  /*6020*/  @!P5 IMAD.MOV R32, RZ, RZ, -R32 ;  /* 0x000000ffff20d224 */ /* 0x000fe200078e0a20 */
[C---:B------:R-:W-:Y:S01]  /*6030*/  ISETP.GT.U32.AND P5, PT, R12.reuse, R22, PT ;  /* 0x000000160c00720c */ /* 0x040fe20003fa4070 */
[----:B------:R-:W-:Y:S01]  /*6040*/  IMAD R17, R12, R10, R17 ;  /* 0x0000000a0c117224 */ /* 0x000fe200078e0211 */
[----:B------:R-:W-:Y:S01]  /*6050*/  IADD3 R49, R200, 0x7c, RZ ;  /* 0x0000007cc8317810 */ /* 0x000fe20007ffe0ff */
[----:B------:R-:W-:-:S04]  /*6060*/  IMAD.HI.U32 R10, R0, R16, RZ ;  /* 0x00000010000a7227 */ /* 0x000fc800078e00ff */
[----:B------:R-:W-:Y:S01]  /*6070*/  @!P0 IMAD.MOV R37, RZ, RZ, -R37 ;  /* 0x000000ffff258224 */ /* 0x000fe200078e0a25 */
[C---:B------:R-:W-:Y:S01]  /*6080*/  ISETP.GT.U32.AND P0, PT, R12.reuse, R29, PT ;  /* 0x0000001d0c00720c */ /* 0x040fe20003f04070 */
[----:B------:R-:W-:Y:S01]  /*6090*/  @!P4 IMAD.MOV R34, RZ, RZ, -R34 ;  /* 0x000000ffff22c224 */ /* 0x000fe200078e0a22 */
[C---:B------:R-:W-:Y:S01]  /*60a0*/  ISETP.GT.U32.AND P4, PT, R12.reuse, R26, PT ;  /* 0x0000001a0c00720c */ /* 0x040fe20003f84070 */
[----:B------:R-:W-:Y:S01]  /*60b0*/  @!P1 IMAD.MOV R33, RZ, RZ, -R33 ;  /* 0x000000ffff219224 */ /* 0x000fe200078e0a21 */
[C---:B------:R-:W-:Y:S01]  /*60c0*/  ISETP.GT.U32.AND P1, PT, R12.reuse, R24, PT ;  /* 0x000000180c00720c */ /* 0x040fe20003f24070 */
[----:B------:R-:W-:Y:S01]  /*60d0*/  IMAD.MOV R10, RZ, RZ, -R10 ;  /* 0x000000ffff0a7224 */ /* 0x000fe200078e0a0a */
[----:B------:R-:W-:Y:S01]  /*60e0*/  IABS R14, R49 ;  /* 0x00000031000e7213 */ /* 0x000fe20000000000 */
[----:B------:R-:W-:Y:S01]  /*60f0*/  @!P6 IMAD.MOV R38, RZ, RZ, -R38 ;  /* 0x000000ffff26e224 */ /* 0x000fe200078e0a26 */
[----:B------:R-:W-:Y:S01]  /*6100*/  ISETP.GT.U32.AND P6, PT, R12, R25, PT ;  /* 0x000000190c00720c */ /* 0x000fe20003fc4070 */
[--C-:B------:R-:W-:Y:S01]  /*6110*/  @!P2 IMAD.IADD R30, R30, 0x1, -R12.reuse ;  /* 0x000000011e1ea824 */ /* 0x100fe200078e0a0c */
[----:B------:R-:W-:Y:S01]  /*6120*/  ISETP.GT.U32.AND P2, PT, R12, R21, PT ;  /* 0x000000150c00720c */ /* 0x000fe20003f44070 */
[----:B------:R-:W-:Y:S01]  /*6130*/  @!P3 IMAD.IADD R28, R28, 0x1, -R12 ;  /* 0x000000011c1cb824 */ /* 0x000fe200078e0a0c */
[C---:B------:R-:W-:Y:S01]  /*6140*/  ISETP.GT.U32.AND P3, PT, R12.reuse, R18, PT ;  /* 0x000000120c00720c */ /* 0x040fe20003f64070 */
[----:B------:R-:W-:Y:S01]  /*6150*/  IMAD R16, R12, R10, R16 ;  /* 0x0000000a0c107224 */ /* 0x000fe200078e0210 */
[----:B------:R-:W-:Y:S01]  /*6160*/  IADD3 R48, R200, 0x7d, RZ ;  /* 0x0000007dc8307810 */ /* 0x000fe20007ffe0ff */
[----:B------:R-:W-:-:S04]  /*6170*/  IMAD.HI.U32 R10, R0, R14, RZ ;  /* 0x0000000e000a7227 */ /* 0x000fc800078e00ff */
[----:B------:R-:W-:Y:S01]  /*6180*/  @!P5 IMAD.IADD R22, R22, 0x1, -R12 ;  /* 0x000000011616d824 */ /* 0x000fe200078e0a0c */
[----:B------:R-:W-:Y:S01]  /*6190*/  ISETP.GE.AND P5, PT, R62, RZ, PT ;  /* 0x000000ff3e00720c */ /* 0x000fe20003fa6270 */
[----:B------:R-:W-:Y:S01]  /*61a0*/  IMAD.MOV R10, RZ, RZ, -R10 ;  /* 0x000000ffff0a7224 */ /* 0x000fe200078e0a0a */
[----:B------:R-:W-:Y:S01]  /*61b0*/  IABS R13, R48 ;  /* 0x00000030000d7213 */ /* 0x000fe20000000000 */
[--C-:B------:R-:W-:Y:S01]  /*61c0*/  @!P0 IMAD.IADD R29, R29, 0x1, -R12.reuse ;  /* 0x000000011d1d8824 */ /* 0x100fe200078e0a0c */
[----:B------:R-:W-:Y:S01]  /*61d0*/  ISETP.GT.U32.AND P0, PT, R12, R20, PT ;  /* 0x000000140c00720c */ /* 0x000fe20003f04070 */
[--C-:B------:R-:W-:Y:S01]  /*61e0*/  @!P4 IMAD.IADD R26, R26, 0x1, -R12.reuse ;  /* 0x000000011a1ac824 */ /* 0x100fe200078e0a0c */
[----:B------:R-:W-:Y:S01]  /*61f0*/  ISETP.GT.U32.AND P4, PT, R12, R17, PT ;  /* 0x000000110c00720c */ /* 0x000fe20003f84070 */
[----:B------:R-:W-:Y:S01]  /*6200*/  @!P1 IMAD.IADD R24, R24, 0x1, -R12 ;  /* 0x0000000118189824 */ /* 0x000fe200078e0a0c */
[----:B------:R-:W-:Y:S01]  /*6210*/  ISETP.GE.AND P1, PT, R64, RZ, PT ;  /* 0x000000ff4000720c */ /* 0x000fe20003f26270 */
[----:B------:R-:W-:-:S02]  /*6220*/  IMAD R14, R12, R10, R14 ;  /* 0x0000000a0c0e7224 */ /* 0x000fc400078e020e */
[----:B------:R-:W-:Y:S01]  /*6230*/  IMAD.HI.U32 R10, R0, R13, RZ ;  /* 0x0000000d000a7227 */ /* 0x000fe200078e00ff */
[----:B------:R-:W-:-:S03]  /*6240*/  IADD3 R46, R200, 0x7e, RZ ;  /* 0x0000007ec82e7810 */ /* 0x000fc60007ffe0ff */
[--C-:B------:R-:W-:Y:S01]  /*6250*/  @!P6 IMAD.IADD R25, R25, 0x1, -R12.reuse ;  /* 0x000000011919e824 */ /* 0x100fe200078e0a0c */
[----:B------:R-:W-:Y:S01]  /*6260*/  ISETP.GE.AND P6, PT, R65, RZ, PT ;  /* 0x000000ff4100720c */ /* 0x000fe20003fc6270 */
[--C-:B------:R-:W-:Y:S01]  /*6270*/  @!P2 IMAD.IADD R21, R21, 0x1, -R12.reuse ;  /* 0x000000011515a824 */ /* 0x100fe200078e0a0c */
[----:B------:R-:W-:Y:S01]  /*6280*/  ISETP.GE.AND P2, PT, R61, RZ, PT ;  /* 0x000000ff3d00720c */ /* 0x000fe20003f46270 */
[----:B------:R-:W-:Y:S01]  /*6290*/  @!P3 IMAD.IADD R18, R18, 0x1, -R12 ;  /* 0x000000011212b824 */ /* 0x000fe200078e0a0c */
[----:B------:R-:W-:Y:S01]  /*62a0*/  ISETP.GE.AND P3, PT, R58, RZ, PT ;  /* 0x000000ff3a00720c */ /* 0x000fe20003f66270 */
[----:B------:R-:W-:Y:S02]  /*62b0*/  IMAD.MOV R10, RZ, RZ, -R10 ;  /* 0x000000ffff0a7224 */ /* 0x000fe400078e0a0a */
[----:B------:R-:W-:Y:S01]  /*62c0*/  @!P5 IMAD.MOV R28, RZ, RZ, -R28 ;  /* 0x000000ffff1cd224 */ /* 0x000fe200078e0a1c */
[C---:B------:R-:W-:Y:S01]  /*62d0*/  ISETP.GT.U32.AND P5, PT, R12.reuse, R18, PT ;  /* 0x000000120c00720c */ /* 0x040fe20003fa4070 */
[----:B------:R-:W-:Y:S01]  /*62e0*/  IMAD R13, R12, R10, R13 ;  /* 0x0000000a0c0d7224 */ /* 0x000fe200078e020d */
[----:B------:R-:W-:Y:S01]  /*62f0*/  IABS R10, R46 ;  /* 0x0000002e000a7213 */ /* 0x000fe20000000000 */
[--C-:B------:R-:W-:Y:S01]  /*6300*/  @!P0 IMAD.IADD R20, R20, 0x1, -R12.reuse ;  /* 0x0000000114148824 */ /* 0x100fe200078e0a0c */
[----:B------:R-:W-:Y:S01]  /*6310*/  ISETP.GE.AND P0, PT, R60, RZ, PT ;  /* 0x000000ff3c00720c */ /* 0x000fe20003f06270 */
[----:B------:R-:W-:Y:S01]  /*6320*/  @!P4 IMAD.IADD R17, R17, 0x1, -R12 ;  /* 0x000000011111c824 */ /* 0x000fe200078e0a0c */
[C---:B------:R-:W-:Y:S01]  /*6330*/  ISETP.GT.U32.AND P4, PT, R12.reuse, R22, PT ;  /* 0x000000160c00720c */ /* 0x040fe20003f84070 */
[----:B------:R-:W-:Y:S01]  /*6340*/  @!P1 IMAD.MOV R29, RZ, RZ, -R29 ;  /* 0x000000ffff1d9224 */ /* 0x000fe200078e0a1d */
[----:B------:R-:W-:Y:S01]  /*6350*/  ISETP.GT.U32.AND P1, PT, R12, R21, PT ;  /* 0x000000150c00720c */ /* 0x000fe20003f24070 */
[----:B------:R-:W-:-:S04]  /*6360*/  IMAD.HI.U32 R0, R0, R10, RZ ;  /* 0x0000000a00007227 */ /* 0x000fc800078e00ff */
[----:B------:R-:W-:Y:S01]  /*6370*/  @!P6 IMAD.MOV R30, RZ, RZ, -R30 ;  /* 0x000000ffff1ee224 */ /* 0x000fe200078e0a1e */
[C---:B------:R-:W-:Y:S01]  /*6380*/  ISETP.GT.U32.AND P6, PT, R12.reuse, R20, PT ;  /* 0x000000140c00720c */ /* 0x040fe20003fc4070 */
[----:B------:R-:W-:Y:S01]  /*6390*/  @!P2 IMAD.MOV R26, RZ, RZ, -R26 ;  /* 0x000000ffff1aa224 */ /* 0x000fe200078e0a1a */
[C---:B------:R-:W-:Y:S01]  /*63a0*/  ISETP.GT.U32.AND P2, PT, R12.reuse, R17, PT ;  /* 0x000000110c00720c */ /* 0x040fe20003f44070 */
[----:B------:R-:W-:Y:S01]  /*63b0*/  @!P3 IMAD.MOV R24, RZ, RZ, -R24 ;  /* 0x000000ffff18b224 */ /* 0x000fe200078e0a18 */
[----:B------:R-:W-:Y:S01]  /*63c0*/  ISETP.GT.U32.AND P3, PT, R12, R14, PT ;  /* 0x0000000e0c00720c */ /* 0x000fe20003f64070 */
[----:B------:R-:W-:Y:S02]  /*63d0*/  IMAD.MOV R0, RZ, RZ, -R0 ;  /* 0x000000ffff007224 */ /* 0x000fe400078e0a00 */
[----:B------:R-:W-:Y:S01]  /*63e0*/  @!P5 IMAD.IADD R18, R18, 0x1, -R12 ;  /* 0x000000011212d824 */ /* 0x000fe200078e0a0c */
[----:B------:R-:W-:Y:S01]  /*63f0*/  ISETP.GE.AND P5, PT, R56, RZ, PT ;  /* 0x000000ff3800720c */ /* 0x000fe20003fa6270 */
[----:B------:R-:W-:-:S02]  /*6400*/  IMAD R10, R12, R0, R10 ;  /* 0x000000000c0a7224 */ /* 0x000fc400078e020a */
[----:B------:R-:W-:Y:S01]  /*6410*/  @!P0 IMAD.MOV R25, RZ, RZ, -R25 ;  /* 0x000000ffff198224 */ /* 0x000fe200078e0a19 */
[----:B------:R-:W-:Y:S01]  /*6420*/  ISETP.GT.U32.AND P0, PT, R12, R16, PT ;  /* 0x000000100c00720c */ /* 0x000fe20003f04070 */
        /* <DEDUP_REMOVED lines=9> */
[----:B------:R-:W-:-:S03]  /*64c0*/  @!P5 IMAD.MOV R21, RZ, RZ, -R21 ;  /* 0x000000ffff15d224 */ /* 0x000fc600078e0a15 */
[----:B------:R-:W-:Y:S01]  /*64d0*/  ISETP.GT.U32.AND P5, PT, R12, R14, PT ;  /* 0x0000000e0c00720c */ /* 0x000fe20003fa4070 */
[--C-:B------:R-:W-:Y:S02]  /*64e0*/  @!P0 IMAD.IADD R16, R16, 0x1, -R12.reuse ;  /* 0x0000000110108824 */ /* 0x100fe400078e0a0c */
[--C-:B------:R-:W-:Y:S02]  /*64f0*/  @!P4 IMAD.IADD R13, R13, 0x1, -R12.reuse ;  /* 0x000000010d0dc824 */ /* 0x100fe400078e0a0c */
[----:B------:R-:W-:Y:S01]  /*6500*/  @!P1 IMAD.IADD R10, R10, 0x1, -R12 ;  /* 0x000000010a0a9824 */ /* 0x000fe200078e0a0c */
[C---:B------:R-:W-:Y:S01]  /*6510*/  ISETP.GT.U32.AND P1, PT, R12.reuse, R16, PT ;  /* 0x000000100c00720c */ /* 0x040fe20003f24070 */
[----:B------:R-:W-:Y:S02]  /*6520*/  @!P6 IMAD.MOV R22, RZ, RZ, -R22 ;  /* 0x000000ffff16e224 */ /* 0x000fe400078e0a16 */
[----:B------:R-:W-:Y:S01]  /*6530*/  @!P2 IMAD.MOV R20, RZ, RZ, -R20 ;  /* 0x000000ffff14a224 */ /* 0x000fe200078e0a14 */
[----:B------:R-:W-:-:S02]  /*6540*/  ISETP.GT.U32.AND P2, PT, R12, R13, PT ;  /* 0x0000000d0c00720c */ /* 0x000fc40003f44070 */
[----:B------:R-:W-:Y:S01]  /*6550*/  ISETP.GT.U32.AND P6, PT, R12, R10, PT ;  /* 0x0000000a0c00720c */ /* 0x000fe20003fc4070 */
[--C-:B------:R-:W-:Y:S01]  /*6560*/  @!P5 IMAD.IADD R14, R14, 0x1, -R12.reuse ;  /* 0x000000010e0ed824 */ /* 0x100fe200078e0a0c */
[----:B------:R-:W-:Y:S02]  /*6570*/  ISETP.GE.AND P4, PT, R50, RZ, PT ;  /* 0x000000ff3200720c */ /* 0x000fe40003f86270 */
[----:B------:R-:W-:Y:S02]  /*6580*/  ISETP.GE.AND P5, PT, R48, RZ, PT ;  /* 0x000000ff3000720c */ /* 0x000fe40003fa6270 */
[----:B------:R-:W-:Y:S01]  /*6590*/  ISETP.GE.AND P3, PT, R52, RZ, PT ;  /* 0x000000ff3400720c */ /* 0x000fe20003f66270 */
[----:B------:R-:W-:Y:S02]  /*65a0*/  IMAD.MOV.U32 R0, RZ, RZ, c[0x0][0x180] ;  /* 0x00006000ff007624 */ /* 0x000fe400078e00ff */
[--C-:B------:R-:W-:Y:S02]  /*65b0*/  @!P1 IMAD.IADD R16, R16, 0x1, -R12.reuse ;  /* 0x0000000110109824 */ /* 0x100fe400078e0a0c */
[----:B------:R-:W-:-:S02]  /*65c0*/  @!P2 IMAD.IADD R13, R13, 0x1, -R12 ;  /* 0x000000010d0da824 */ /* 0x000fc400078e0a0c */
[----:B------:R-:W-:Y:S01]  /*65d0*/  @!P6 IMAD.IADD R10, R10, 0x1, -R12 ;  /* 0x000000010a0ae824 */ /* 0x000fe200078e0a0c */
[C---:B------:R-:W-:Y:S01]  /*65e0*/  IADD3 R12, R0.reuse, -0x11, RZ ;  /* 0xffffffef000c7810 */ /* 0x040fe20007ffe0ff */
[----:B------:R-:W-:Y:S01]  /*65f0*/  @!P4 IMAD.MOV R16, RZ, RZ, -R16 ;  /* 0x000000ffff10c224 */ /* 0x000fe200078e0a10 */
[----:B------:R-:W-:Y:S01]  /*6600*/  IADD3 R42, R0, -0x5, RZ ;  /* 0xfffffffb002a7810 */ /* 0x000fe20007ffe0ff */
[----:B------:R-:W-:Y:S01]  /*6610*/  @!P5 IMAD.MOV R13, RZ, RZ, -R13 ;  /* 0x000000ffff0dd224 */ /* 0x000fe200078e0a0d */
[----:B------:R-:W-:Y:S01]  /*6620*/  ISETP.GE.U32.AND P4, PT, R12, 0x7fffff70, PT ;  /* 0x7fffff700c00780c */ /* 0x000fe20003f86070 */
[----:B------:R-:W-:Y:S01]  /*6630*/  @!P3 IMAD.MOV R17, RZ, RZ, -R17 ;  /* 0x000000ffff11b224 */ /* 0x000fe200078e0a11 */
[----:B------:R-:W-:Y:S02]  /*6640*/  ISETP.NE.AND P5, PT, RZ, c[0x0][0x17c], PT ;  /* 0x00005f00ff007a0c */ /* 0x000fe40003fa5270 */
[----:B------:R-:W-:Y:S02]  /*6650*/  LOP3.LUT R12, RZ, c[0x0][0x17c], RZ, 0x33, !PT ;  /* 0x00005f00ff0c7a12 */ /* 0x000fe400078e33ff */
[----:B------:R-:W-:Y:S01]  /*6660*/  ISETP.GE.U32.AND P3, PT, R42, 0x7fffff7c, PT ;  /* 0x7fffff7c2a00780c */ /* 0x000fe20003f66070 */
[----:B------:R-:W-:Y:S01]  /*6670*/  STL [R1+0x914], R53 ;  /* 0x0009143501007387 */ /* 0x000fe20000100800 */
[----:B------:R-:W-:-:S02]  /*6680*/  IADD3 R42, R0, -0x9, RZ ;  /* 0xfffffff7002a7810 */ /* 0x000fc40007ffe0ff */
[C---:B------:R-:W-:Y:S01]  /*6690*/  SEL R132, R12.reuse, R132, !P5 ;  /* 0x000000840c847207 */ /* 0x040fe20006800000 */
[----:B------:R-:W-:Y:S01]  /*66a0*/  STL [R1+0x910], R52 ;  /* 0x0009103401007387 */ /* 0x000fe20000100800 */
[C---:B------:R-:W-:Y:S02]  /*66b0*/  SEL R133, R12.reuse, R133, !P5 ;  /* 0x000000850c857207 */ /* 0x040fe40006800000 */
[C---:B------:R-:W-:Y:S01]  /*66c0*/  SEL R136, R12.reuse, R136, !P5 ;  /* 0x000000880c887207 */ /* 0x040fe20006800000 */
[----:B------:R-:W-:Y:S01]  /*66d0*/  STL [R1+0x90c], R50 ;  /* 0x00090c3201007387 */ /* 0x000fe20000100800 */
[----:B------:R-:W-:Y:S02]  /*66e0*/  SEL R137, R12, R137, !P5 ;  /* 0x000000890c897207 */ /* 0x000fe40006800000 */
[----:B------:R-:W-:Y:S01]  /*66f0*/  ISETP.GE.U32.AND P2, PT, R42, 0x7fffff78, PT ;  /* 0x7fffff782a00780c */ /* 0x000fe20003f46070 */
[----:B------:R-:W-:Y:S01]  /*6700*/  STL [R1+0x908], R49 ;  /* 0x0009083101007387 */ /* 0x000fe20000100800 */
[----:B------:R-:W-:-:S02]  /*6710*/  IADD3 R44, R0, -0x1, RZ ;  /* 0xffffffff002c7810 */ /* 0x000fc40007ffe0ff */
[----:B------:R-:W-:Y:S01]  /*6720*/  IADD3 R42, R0, -0xd, RZ ;  /* 0xfffffff3002a7810 */ /* 0x000fe20007ffe0ff */
[----:B------:R-:W-:Y:S01]  /*6730*/  STL [R1+0x904], R48 ;  /* 0x0009043001007387 */ /* 0x000fe20000100800 */
[C---:B------:R-:W-:Y:S02]  /*6740*/  SEL R41, R12.reuse, R41, !P5 ;  /* 0x000000290c297207 */ /* 0x040fe40006800000 */
[C---:B------:R-:W-:Y:S01]  /*6750*/  SEL R0, R12.reuse, R40, !P5 ;  /* 0x000000280c007207 */ /* 0x040fe20006800000 */
[----:B------:R-:W-:Y:S01]  /*6760*/  STL [R1+0x900], R46 ;  /* 0x0009002e01007387 */ /* 0x000fe20000100800 */
[----:B------:R-:W-:-:S03]  /*6770*/  SEL R38, R12, R38, !P5 ;  /* 0x000000260c267207 */ /* 0x000fc60006800000 */
[----:B------:R-:W-:Y:S01]  /*6780*/  STL.64 [R1+0xd50], R132 ;  /* 0x000d508401007387 */ /* 0x000fe20000100a00 */
[----:B------:R-:W-:-:S03]  /*6790*/  SEL R37, R12, R37, !P5 ;  /* 0x000000250c257207 */ /* 0x000fc60006800000 */
[----:B------:R-:W-:Y:S04]  /*67a0*/  STL.64 [R1+0xd48], R136 ;  /* 0x000d488801007387 */ /* 0x000fe80000100a00 */
[----:B------:R-:W-:Y:S04]  /*67b0*/  STL [R1+0xd58], R137 ;  /* 0x000d588901007387 */ /* 0x000fe80000100800 */
[----:B------:R-:W-:Y:S04]  /*67c0*/  STL [R1+0x294], R41 ;  /* 0x0002942901007387 */ /* 0x000fe80000100800 */
[----:B------:R1:W-:Y:S01]  /*67d0*/  STL [R1+0x2a4], R0 ;  /* 0x0002a40001007387 */ /* 0x0003e20000100800 */
[----:B------:R-:W-:-:S03]  /*67e0*/  SEL R34, R12, R34, !P5 ;  /* 0x000000220c227207 */ /* 0x000fc60006800000 */
[----:B------:R-:W-:Y:S01]  /*67f0*/  STL [R1+0x2b4], R38 ;  /* 0x0002b42601007387 */ /* 0x000fe20000100800 */
[C---:B------:R-:W-:Y:S02]  /*6800*/  SEL R33, R12.reuse, R33, !P5 ;  /* 0x000000210c217207 */ /* 0x040fe40006800000 */
[C---:B-1----:R-:W-:Y:S01]  /*6810*/  SEL R0, R12.reuse, R36, !P5 ;  /* 0x000000240c007207 */ /* 0x042fe20006800000 */
[----:B------:R-:W-:Y:S04]  /*6820*/  STL [R1+0x2c4], R37 ;  /* 0x0002c42501007387 */ /* 0x000fe80000100800 */
[----:B------:R1:W-:Y:S01]  /*6830*/  STL [R1+0x2d4], R0 ;  /* 0x0002d40001007387 */ /* 0x0003e20000100800 */
[----:B------:R-:W-:Y:S02]  /*6840*/  ISETP.GE.AND P0, PT, R53, RZ, PT ;  /* 0x000000ff3500720c */ /* 0x000fe40003f06270 */
[C---:B------:R-:W-:Y:S01]  /*6850*/  SEL R30, R12.reuse, R30, !P5 ;  /* 0x0000001e0c1e7207 */ /* 0x040fe20006800000 */
[----:B------:R-:W-:Y:S01]  /*6860*/  STL [R1+0x2e4], R34 ;  /* 0x0002e42201007387 */ /* 0x000fe20000100800 */
[----:B------:R-:W-:-:S02]  /*6870*/  SEL R29, R12, R29, !P5 ;  /* 0x0000001d0c1d7207 */ /* 0x000fc40006800000 */
[C---:B-1----:R-:W-:Y:S01]  /*6880*/  SEL R0, R12.reuse, R32, !P5 ;  /* 0x000000200c007207 */ /* 0x042fe20006800000 */
[----:B------:R-:W-:Y:S04]  /*6890*/  STL [R1+0x2f4], R33 ;  /* 0x0002f42101007387 */ /* 0x000fe80000100800 */
[----:B------:R1:W-:Y:S01]  /*68a0*/  STL [R1+0x304], R0 ;  /* 0x0003040001007387 */ /* 0x0003e20000100800 */
[----:B------:R-:W-:-:S03]  /*68b0*/  SEL R26, R12, R26, !P5 ;  /* 0x0000001a0c1a7207 */ /* 0x000fc60006800000 */
[----:B------:R-:W-:Y:S01]  /*68c0*/  STL [R1+0x314], R30 ;  /* 0x0003141e01007387 */ /* 0x000fe20000100800 */
[C---:B------:R-:W-:Y:S02]  /*68d0*/  SEL R25, R12.reuse, R25, !P5 ;  /* 0x000000190c197207 */ /* 0x040fe40006800000 */
[----:B-1----:R-:W-:Y:S01]  /*68e0*/  SEL R0, R12, R28, !P5 ;  /* 0x0000001c0c007207 */ /* 0x002fe20006800000 */
[----:B------:R-:W-:Y:S01]  /*68f0*/  STL [R1+0x324], R29 ;  /* 0x0003241d01007387 */ /* 0x000fe20000100800 */
[----:B------:R-:W-:Y:S02]  /*6900*/  ISETP.GE.AND P1, PT, R49, RZ, PT ;  /* 0x000000ff3100720c */ /* 0x000fe40003f26270 */
[----:B------:R-:W-:Y:S01]  /*6910*/  ISETP.GE.AND P6, PT, R46, RZ, PT ;  /* 0x000000ff2e00720c */ /* 0x000fe20003fc6270 */
[----:B------:R1:W-:Y:S01]  /*6920*/  STL [R1+0x334], R0 ;  /* 0x0003340001007387 */ /* 0x0003e20000100800 */
[----:B------:R-:W-:Y:S01]  /*6930*/  SEL R22, R12, R22, !P5 ;  /* 0x000000160c167207 */ /* 0x000fe20006800000 */
[----:B------:R-:W-:-:S02]  /*6940*/  @!P0 IMAD.MOV R18, RZ, RZ, -R18 ;  /* 0x000000ffff128224 */ /* 0x000fc400078e0a12 */
[----:B------:R-:W-:Y:S01]  /*6950*/  STL [R1+0x344], R26 ;  /* 0x0003441a01007387 */ /* 0x000fe20000100800 */
[C---:B------:R-:W-:Y:S02]  /*6960*/  SEL R21, R12.reuse, R21, !P5 ;  /* 0x000000150c157207 */ /* 0x040fe40006800000 */
        /* <DEDUP_REMOVED lines=8> */
[----:B------:R-:W-:-:S03]  /*69f0*/  @!P1 IMAD.MOV R14, RZ, RZ, -R14 ;  /* 0x000000ffff0e9224 */ /* 0x000fc600078e0a0e */
[----:B------:R1:W-:Y:S01]  /*6a00*/  STL [R1+0x394], R0 ;  /* 0x0003940001007387 */ /* 0x0003e20000100800 */
[----:B------:R-:W-:-:S03]  /*6a10*/  @!P6 IMAD.MOV R10, RZ, RZ, -R10 ;  /* 0x000000ffff0ae224 */ /* 0x000fc600078e0a0a */
[----:B------:R-:W-:Y:S01]  /*6a20*/  STL [R1+0x3a4], R18 ;  /* 0x0003a41201007387 */ /* 0x000fe20000100800 */
[----:B-1----:R-:W-:-:S03]  /*6a30*/  SEL R0, R12, R16, !P5 ;  /* 0x000000100c007207 */ /* 0x002fc60006800000 */
[----:B------:R-:W-:Y:S01]  /*6a40*/  STL [R1+0x3b4], R17 ;  /* 0x0003b41101007387 */ /* 0x000fe20000100800 */
[----:B------:R-:W-:Y:S02]  /*6a50*/  ISETP.GE.AND P6, PT, R45, RZ, PT ;  /* 0x000000ff2d00720c */ /* 0x000fe40003fc6270 */
[C---:B------:R-:W-:Y:S01]  /*6a60*/  SEL R122, R12.reuse, R122, !P5 ;  /* 0x0000007a0c7a7207 */ /* 0x040fe20006800000 */
[----:B------:R1:W-:Y:S01]  /*6a70*/  STL [R1+0x3cc], R0 ;  /* 0x0003cc0001007387 */ /* 0x0003e20000100800 */
[C---:B------:R-:W-:Y:S02]  /*6a80*/  SEL R2, R12.reuse, R2, !P5 ;  /* 0x000000020c027207 */ /* 0x040fe40006800000 */
[C---:B------:R-:W-:Y:S02]  /*6a90*/  SEL R124, R12.reuse, R124, !P5 ;  /* 0x0000007c0c7c7207 */ /* 0x040fe40006800000 */
[C---:B------:R-:W-:Y:S02]  /*6aa0*/  SEL R125, R12.reuse, R125, !P5 ;  /* 0x0000007d0c7d7207 */ /* 0x040fe40006800000 */
[----:B------:R-:W-:-:S02]  /*6ab0*/  SEL R126, R12, R126, !P5 ;  /* 0x0000007e0c7e7207 */ /* 0x000fc40006800000 */
[C---:B------:R-:W-:Y:S02]  /*6ac0*/  SEL R128, R12.reuse, R128, !P5 ;  /* 0x000000800c807207 */ /* 0x040fe40006800000 */
[C---:B------:R-:W-:Y:S02]  /*6ad0*/  SEL R129, R12.reuse, R129, !P5 ;  /* 0x000000810c817207 */ /* 0x040fe40006800000 */
        /* <DEDUP_REMOVED lines=96> */
[----:B-1----:R-:W-:Y:S02]  /*70e0*/  SEL R0, R12, R10, !P5 ;  /* 0x0000000a0c007207 */ /* 0x002fe40006800000 */
[----:B------:R-:W-:Y:S01]  /*70f0*/  ISETP.NE.AND P5, PT, RZ, c[0x0][0x178], PT ;  /* 0x00005e00ff007a0c */ /* 0x000fe20003fa5270 */
[----:B------:R-:W-:Y:S02]  /*7100*/  IMAD R199, R198, c[0x0][0x18c], RZ ;  /* 0x00006300c6c77a24 */ /* 0x000fe400078e02ff */
[----:B------:R-:W-:Y:S02]  /*7110*/  @!P6 IMAD.MOV R3, RZ, RZ, -R3 ;  /* 0x000000ffff03e224 */ /* 0x000fe400078e0a03 */
[----:B------:R-:W-:-:S08]  /*7120*/  IMAD R2, R2, c[0x0][0x190], RZ ;  /* 0x0000640002027a24 */ /* 0x000fd000078e02ff */
[----:B------:R-:W-:Y:S02]  /*7130*/  @!P5 LOP3.LUT R3, RZ, c[0x0][0x178], RZ, 0x33, !PT ;  /* 0x00005e00ff03da12 */ /* 0x000fe400078e33ff */
[----:B------:R-:W-:-:S03]  /*7140*/  LEA R198, P5, R199, c[0x0][0x168], 0x2 ;  /* 0x00005a00c7c67a11 */ /* 0x000fc600078a10ff */
[----:B------:R-:W-:Y:S01]  /*7150*/  IMAD R3, R3, c[0x0][0x184], RZ ;  /* 0x0000610003037a24 */ /* 0x000fe200078e02ff */
[----:B------:R-:W-:Y:S02]  /*7160*/  LEA.HI.X.SX32 R199, R199, c[0x0][0x16c], 0x2, P5 ;  /* 0x00005b00c7c77a11 */ /* 0x000fe400028f16ff */
[----:B------:R-:W-:Y:S01]  /*7170*/  LEA R132, P5, R2, R198, 0x2 ;  /* 0x000000c602847211 */ /* 0x000fe200078a10ff */
[----:B------:R-:W-:-:S03]  /*7180*/  IMAD.MOV.U32 R201, RZ, RZ, c[0x0][0x188] ;  /* 0x00006200ffc97624 */ /* 0x000fc600078e00ff */
[----:B------:R-:W-:Y:S02]  /*7190*/  LEA.HI.X.SX32 R133, R2, R199, 0x2, P5 ;  /* 0x000000c702857211 */ /* 0x000fe400028f16ff */
[----:B------:R-:W-:Y:S01]  /*71a0*/  LEA R2, P5, R3, c[0x0][0x160], 0x2 ;  /* 0x0000580003027a11 */ /* 0x000fe200078a10ff */
[----:B------:R-:W-:-:S03]  /*71b0*/  IMAD.SHL.U32 R33, R201, 0x2, RZ ;  /* 0x00000002c9217824 */ /* 0x000fc600078e00ff */
[----:B------:R-:W-:Y:S02]  /*71c0*/  LEA.HI.X.SX32 R3, R3, c[0x0][0x164], 0x2, P5 ;  /* 0x0000590003037a11 */ /* 0x000fe400028f16ff */
[CC--:B------:R-:W-:Y:S01]  /*71d0*/  LEA R136, P6, R201.reuse, R2.reuse, 0x3 ;  /* 0x00000002c9887211 */ /* 0x0c0fe200078c18ff */
[C---:B------:R-:W-:Y:S01]  /*71e0*/  IMAD R12, R201.reuse, 0xc, RZ ;  /* 0x0000000cc90c7824 */ /* 0x040fe200078e02ff */
[----:B------:R-:W-:Y:S01]  /*71f0*/  STL [R1+0x3e0], R14 ;  /* 0x0003e00e01007387 */ /* 0x000fe20000100800 */
[----:B------:R-:W-:Y:S01]  /*7200*/  IMAD.SHL.U32 R10, R201, 0x4, RZ ;  /* 0x00000004c90a7824 */ /* 0x000fe200078e00ff */
[----:B------:R-:W-:Y:S01]  /*7210*/  LEA.HI.X.SX32 R137, R33, R3, 0x2, P6 ;  /* 0x0000000321897211 */ /* 0x000fe200030f16ff */
[C---:B------:R-:W-:Y:S01]  /*7220*/  IMAD R34, R201.reuse, 0x3, RZ ;  /* 0x00000003c9227824 */ /* 0x040fe200078e02ff */
[----:B------:R1:W-:Y:S04]  /*7230*/  STL [R1+0x3f0], R13 ;  /* 0x0003f00d01007387 */ /* 0x0003e80000100800 */
[----:B------:R2:W-:Y:S04]  /*7240*/  STL.64 [R1+0x420], R132 ;  /* 0x0004208401007387 */ /* 0x0005e80000100a00 */
[----:B------:R3:W-:Y:S01]  /*7250*/  STL.64 [R1+0x218], R136 ;  /* 0x0002188801007387 */ /* 0x0007e20000100a00 */
[----:B-1----:R-:W-:Y:S01]  /*7260*/  IMAD R13, R201, 0x14, RZ ;  /* 0x00000014c90d7824 */ /* 0x002fe200078e02ff */
[----:B--2---:R-:W-:-:S02]  /*7270*/  IADD3 R132, P5, R12, R2, RZ ;  /* 0x000000020c847210 */ /* 0x004fc40007fbe0ff */
[-C--:B---3--:R-:W-:Y:S02]  /*7280*/  IADD3 R136, P6, R10, R2.reuse, RZ ;  /* 0x000000020a887210 */ /* 0x088fe40007fde0ff */
[-C--:B------:R-:W-:Y:S02]  /*7290*/  LEA.HI.X.SX32 R133, R34, R3.reuse, 0x2, P5 ;  /* 0x0000000322857211 */ /* 0x080fe400028f16ff */
[C---:B------:R-:W-:Y:S01]  /*72a0*/  LEA.HI.X.SX32 R137, R201.reuse, R3, 0x2, P6 ;  /* 0x00000003c9897211 */ /* 0x040fe200030f16ff */
[C---:B------:R-:W-:Y:S02]  /*72b0*/  IMAD R36, R201.reuse, 0x5, RZ ;  /* 0x00000005c9247824 */ /* 0x040fe400078e02ff */
[----:B------:R1:W-:Y:S04]  /*72c0*/  STL.64 [R1+0x210], R132 ;  /* 0x0002108401007387 */ /* 0x0003e80000100a00 */
[----:B------:R2:W-:Y:S01]  /*72d0*/  STL.64 [R1+0x220], R136 ;  /* 0x0002208801007387 */ /* 0x0005e20000100a00 */
[C---:B------:R-:W-:Y:S01]  /*72e0*/  IMAD R14, R201.reuse, 0x18, RZ ;  /* 0x00000018c90e7824 */ /* 0x040fe200078e02ff */
[----:B-1----:R-:W-:-:S02]  /*72f0*/  LEA R132, P5, R201, R2, 0x4 ;  /* 0x00000002c9847211 */ /* 0x002fc400078a20ff */
[----:B--2---:R-:W-:Y:S02]  /*7300*/  IADD3 R136, P6, R13, R2, RZ ;  /* 0x000000020d887210 */ /* 0x004fe40007fde0ff */
[-C--:B------:R-:W-:Y:S01]  /*7310*/  LEA.HI.X.SX32 R133, R10, R3.reuse, 0x2, P5 ;  /* 0x000000030a857211 */ /* 0x080fe200028f16ff */
[C---:B------:R-:W-:Y:S01]  /*7320*/  IMAD R16, R201.reuse, 0x1c, RZ ;  /* 0x0000001cc9107824 */ /* 0x040fe200078e02ff */
[----:B------:R-:W-:Y:S01]  /*7330*/  LEA.HI.X.SX32 R137, R36, R3, 0x2, P6 ;  /* 0x0000000324897211 */ /* 0x000fe200030f16ff */
[C---:B------:R-:W-:Y:S02]  /*7340*/  IMAD R38, R201.reuse, 0x6, RZ ;  /* 0x00000006c9267824 */ /* 0x040fe400078e02ff */
[----:B------:R1:W-:Y:S01]  /*7350*/  STL.64 [R1+0x208], R132 ;  /* 0x0002088401007387 */ /* 0x0003e20000100a00 */
[----:B------:R-:W-:-:S03]  /*7360*/  IMAD R40, R201, 0x7, RZ ;  /* 0x00000007c9287824 */ /* 0x000fc600078e02ff */
[----:B------:R2:W-:Y:S01]  /*7370*/  STL.64 [R1+0x200], R136 ;  /* 0x0002008801007387 */ /* 0x0005e20000100a00 */
[-C--:B-1----:R-:W-:Y:S02]  /*7380*/  IADD3 R132, P5, R14, R2.reuse, RZ ;  /* 0x000000020e847210 */ /* 0x082fe40007fbe0ff */
[----:B--2---:R-:W-:Y:S02]  /*7390*/  IADD3 R136, P6, R16, R2, RZ ;  /* 0x0000000210887210 */ /* 0x004fe40007fde0ff */
[-C--:B------:R-:W-:Y:S02]  /*73a0*/  LEA.HI.X.SX32 R133, R38, R3.reuse, 0x2, P5 ;  /* 0x0000000326857211 */ /* 0x080fe400028f16ff */
[----:B------:R-:W-:-:S03]  /*73b0*/  LEA.HI.X.SX32 R137, R40, R3, 0x2, P6 ;  /* 0x0000000328897211 */ /* 0x000fc600030f16ff */
[----:B------:R-:W-:Y:S04]  /*73c0*/  STL.64 [R1+0x1f8], R132 ;  /* 0x0001f88401007387 */ /* 0x000fe80000100a00 */
[----:B------:R1:W-:Y:S04]  /*73d0*/  STL.64 [R1+0x1f0], R136 ;  /* 0x0001f08801007387 */ /* 0x0003e80000100a00 */
[----:B-1----:R-:W2:Y:S01]  /*73e0*/  LDL.LU R137, [R1+0xd58] ;  /* 0x000d580001897983 */ /* 0x002ea20000300800 */
[C---:B------:R-:W-:Y:S01]  /*73f0*/  IMAD.SHL.U32 R41, R201.reuse, 0x8, RZ ;  /* 0x00000008c9297824 */ /* 0x040fe200078e00ff */
[C---:B------:R-:W-:Y:S01]  /*7400*/  LEA R132, P5, R201.reuse, R2, 0x5 ;  /* 0x00000002c9847211 */ /* 0x040fe200078a28ff */
[----:B------:R-:W-:Y:S01]  /*7410*/  IMAD R17, R201, 0x24, RZ ;  /* 0x00000024c9117824 */ /* 0x000fe200078e02ff */
[----:B------:R-:W-:-:S02]  /*7420*/  ISETP.GE.U32.AND P1, PT, R42, 0x7fffff74, PT ;  /* 0x7fffff742a00780c */ /* 0x000fc40003f26070 */
[----:B------:R-:W-:Y:S01]  /*7430*/  LEA.HI.X.SX32 R133, R41, R3, 0x2, P5 ;  /* 0x0000000329857211 */ /* 0x000fe200028f16ff */
[----:B------:R-:W-:Y:S01]  /*7440*/  IMAD R42, R201, 0x9, RZ ;  /* 0x00000009c92a7824 */ /* 0x000fe200078e02ff */
[----:B------:R-:W-:Y:S01]  /*7450*/  IADD3 R136, P6, R17, R2, RZ ;  /* 0x0000000211887210 */ /* 0x000fe20007fde0ff */
[C---:B------:R-:W-:Y:S01]  /*7460*/  IMAD R18, R201.reuse, 0x28, RZ ;  /* 0x00000028c9127824 */ /* 0x040fe200078e02ff */
[----:B------:R-:W-:Y:S01]  /*7470*/  ISETP.GE.U32.AND P0, PT, R44, 0x7fffff80, PT ;  /* 0x7fffff802c00780c */ /* 0x000fe20003f06070 */
[C---:B------:R-:W-:Y:S01]  /*7480*/  IMAD R20, R201.reuse, 0x2c, RZ ;  /* 0x0000002cc9147824 */ /* 0x040fe200078e02ff */
[----:B------:R1:W-:Y:S01]  /*7490*/  STL.64 [R1+0x1e8], R132 ;  /* 0x0001e88401007387 */ /* 0x0003e20000100a00 */
[C---:B------:R-:W-:Y:S02]  /*74a0*/  IMAD R44, R201.reuse, 0xa, RZ ;  /* 0x0000000ac92c7824 */ /* 0x040fe400078e02ff */
[----:B------:R-:W-:Y:S02]  /*74b0*/  IMAD.MOV.U32 R40, RZ, RZ, R136 ;  /* 0x000000ffff287224 */ /* 0x000fe400078e0088 */
[C---:B------:R-:W-:Y:S01]  /*74c0*/  IMAD R46, R201.reuse, 0xb, RZ ;  /* 0x0000000bc92e7824 */ /* 0x040fe200078e02ff */
[----:B-1----:R-:W3:Y:S04]  /*74d0*/  LDL.LU.64 R132, [R1+0xd50] ;  /* 0x000d500001847983 */ /* 0x002ee80000300a00 */
[----:B------:R1:W-:Y:S01]  /*74e0*/  STL [R1+0x1e0], R136 ;  /* 0x0001e08801007387 */ /* 0x0003e20000100800 */
[----:B------:R-:W-:-:S02]  /*74f0*/  IMAD R21, R201, 0x30, RZ ;  /* 0x00000030c9157824 */ /* 0x000fc400078e02ff */
[C---:B------:R-:W-:Y:S01]  /*7500*/  IMAD R22, R201.reuse, 0x34, RZ ;  /* 0x00000034c9167824 */ /* 0x040fe200078e02ff */
[----:B-1----:R-:W-:Y:S01]  /*7510*/  IADD3 R136, P5, R18, R2, RZ ;  /* 0x0000000212887210 */ /* 0x002fe20007fbe0ff */
[C---:B------:R-:W-:Y:S02]  /*7520*/  IMAD R48, R201.reuse, 0xd, RZ ;  /* 0x0000000dc9307824 */ /* 0x040fe400078e02ff */
[C---:B------:R-:W-:Y:S02]  /*7530*/  IMAD R24, R201.reuse, 0x38, RZ ;  /* 0x00000038c9187824 */ /* 0x040fe400078e02ff */
[C---:B------:R-:W-:Y:S02]  /*7540*/  IMAD R25, R201.reuse, 0x3c, RZ ;  /* 0x0000003cc9197824 */ /* 0x040fe400078e02ff */
[C---:B------:R-:W-:Y:S02]  /*7550*/  IMAD R49, R201.reuse, 0xe, RZ ;  /* 0x0000000ec9317824 */ /* 0x040fe400078e02ff */
[----:B------:R-:W-:-:S02]  /*7560*/  IMAD R50, R201, 0xf, RZ ;  /* 0x0000000fc9327824 */ /* 0x000fc400078e02ff */
[C---:B------:R-:W-:Y:S02]  /*7570*/  IMAD.SHL.U32 R52, R201.reuse, 0x10, RZ ;  /* 0x00000010c9347824 */ /* 0x040fe400078e00ff */
[C---:B------:R-:W-:Y:S02]  /*7580*/  IMAD R26, R201.reuse, 0x44, RZ ;  /* 0x00000044c91a7824 */ /* 0x040fe400078e02ff */
[C---:B------:R-:W-:Y:S02]  /*7590*/  IMAD R54, R201.reuse, 0x11, RZ ;  /* 0x00000011c9367824 */ /* 0x040fe400078e02ff */
[C---:B------:R-:W-:Y:S02]  /*75a0*/  IMAD R28, R201.reuse, 0x48, RZ ;  /* 0x00000048c91c7824 */ /* 0x040fe400078e02ff */
[C---:B------:R-:W-:Y:S02]  /*75b0*/  IMAD R56, R201.reuse, 0x12, RZ ;  /* 0x00000012c9387824 */ /* 0x040fe400078e02ff */
[----:B------:R-:W-:-:S02]  /*75c0*/  IMAD R29, R201, 0x4c, RZ ;  /* 0x0000004cc91d7824 */ /* 0x000fc400078e02ff */
[C---:B------:R-:W-:Y:S02]  /*75d0*/  IMAD R57, R201.reuse, 0x13, RZ ;  /* 0x00000013c9397824 */ /* 0x040fe400078e02ff */
        /* <DEDUP_REMOVED lines=21> */
[C---:B------:R-:W-:Y:S02]  /*7730*/  IMAD.SHL.U32 R76, R201.reuse, 0x20, RZ ;  /* 0x00000020c94c7824 */ /* 0x040fe400078e00ff */
        /* <DEDUP_REMOVED lines=17> */
[----:B------:R-:W-:Y:S02]  /*7850*/  IMAD R105, R201, 0x2a, RZ ;  /* 0x0000002ac9697824 */ /* 0x000fe400078e02ff */
[----:B--2---:R-:W-:Y:S01]  /*7860*/  IMAD.MOV.U32 R41, RZ, RZ, R137 ;  /* 0x000000ffff297224 */ /* 0x004fe200078e0089 */
[----:B------:R-:W-:-:S02]  /*7870*/  LEA.HI.X.SX32 R41, R42, R3, 0x2, P6 ;  /* 0x000000032a297211 */ /* 0x000fc400030f16ff */
[----:B------:R-:W-:Y:S02]  /*7880*/  IADD3 R40, P6, R20, R2, RZ ;  /* 0x0000000214287210 */ /* 0x000fe40007fde0ff */
[-C--:B------:R-:W-:Y:S01]  /*7890*/  LEA.HI.X.SX32 R137, R44, R3.reuse, 0x2, P5 ;  /* 0x000000032c897211 */ /* 0x080fe200028f16ff */
[----:B------:R1:W-:Y:S04]  /*78a0*/  STL [R1+0x1e4], R41 ;  /* 0x0001e42901007387 */ /* 0x0003e80000100800 */
[----:B------:R2:W-:Y:S01]  /*78b0*/  STL.64 [R1+0x1d8], R136 ;  /* 0x0001d88801007387 */ /* 0x0005e20000100a00 */
[----:B-1----:R-:W-:-:S05]  /*78c0*/  LEA.HI.X.SX32 R41, R46, R3, 0x2, P6 ;  /* 0x000000032e297211 */ /* 0x002fca00030f16ff */
[----:B------:R1:W-:Y:S01]  /*78d0*/  STL.64 [R1+0x1d0], R40 ;  /* 0x0001d02801007387 */ /* 0x0003e20000100a00 */
[----:B--2---:R-:W-:-:S04]  /*78e0*/  IADD3 R136, P5, R21, R2, RZ ;  /* 0x0000000215887210 */ /* 0x004fc80007fbe0ff */
[----:B------:R-:W-:Y:S02]  /*78f0*/  LEA.HI.X.SX32 R137, R12, R3, 0x2, P5 ;  /* 0x000000030c897211 */ /* 0x000fe400028f16ff */
[----:B-1----:R-:W-:-:S03]  /*7900*/  IADD3 R40, P6, R22, R2, RZ ;  /* 0x0000000216287210 */ /* 0x002fc60007fde0ff */
[----:B------:R1:W-:Y:S01]  /*7910*/  STL.64 [R1+0x1c8], R136 ;  /* 0x0001c88801007387 */ /* 0x0003e20000100a00 */
[----:B------:R-:W-:-:S05]  /*7920*/  LEA.HI.X.SX32 R41, R48, R3, 0x2, P6 ;  /* 0x0000000330297211 */ /* 0x000fca00030f16ff */
[----:B------:R2:W-:Y:S01]  /*7930*/  STL.64 [R1+0x1c0], R40 ;  /* 0x0001c02801007387 */ /* 0x0005e20000100a00 */
[----:B-1----:R-:W-:-:S04]  /*7940*/  IADD3 R136, P5, R24, R2, RZ ;  /* 0x0000000218887210 */ /* 0x002fc80007fbe0ff */
[----:B------:R-:W-:Y:S02]  /*7950*/  LEA.HI.X.SX32 R137, R49, R3, 0x2, P5 ;  /* 0x0000000331897211 */ /* 0x000fe400028f16ff */
[----:B--2---:R-:W-:-:S03]  /*7960*/  IADD3 R40, P6, R25, R2, RZ ;  /* 0x0000000219287210 */ /* 0x004fc60007fde0ff */
[----:B------:R1:W-:Y:S01]  /*7970*/  STL.64 [R1+0x1b8], R136 ;  /* 0x0001b88801007387 */ /* 0x0003e20000100a00 */
[-C--:B------:R-:W-:Y:S02]  /*7980*/  LEA R48, P5, R201, R2.reuse, 0x6 ;  /* 0x00000002c9307211 */ /* 0x080fe400078a30ff */
[-C--:B------:R-:W-:Y:S02]  /*7990*/  LEA.HI.X.SX32 R41, R50, R3.reuse, 0x2, P6 ;  /* 0x0000000332297211 */ /* 0x080fe400030f16ff */
[----:B------:R-:W-:Y:S01]  /*79a0*/  LEA.HI.X.SX32 R49, R52, R3, 0x2, P5 ;  /* 0x0000000334317211 */ /* 0x000fe200028f16ff */
[----:B-1----:R-:W2:Y:S04]  /*79b0*/  LDL.LU.64 R136, [R1+0xd48] ;  /* 0x000d480001887983 */ /* 0x002ea80000300a00 */
[----:B------:R1:W-:Y:S04]  /*79c0*/  STL.64 [R1+0x1b0], R40 ;  /* 0x0001b02801007387 */ /* 0x0003e80000100a00 */
[----:B------:R4:W-:Y:S01]  /*79d0*/  STL.64 [R1+0x1a8], R48 ;  /* 0x0001a83001007387 */ /* 0x0009e20000100a00 */
[----:B-1----:R-:W-:-:S04]  /*79e0*/  IADD3 R40, P6, R26, R2, RZ ;  /* 0x000000021a287210 */ /* 0x002fc80007fde0ff */
[----:B------:R-:W-:Y:S02]  /*79f0*/  LEA.HI.X.SX32 R41, R54, R3, 0x2, P6 ;  /* 0x0000000336297211 */ /* 0x000fe400030f16ff */
[----:B----4-:R-:W-:-:S03]  /*7a00*/  IADD3 R48, P5, R28, R2, RZ ;  /* 0x000000021c307210 */ /* 0x010fc60007fbe0ff */
[----:B------:R1:W-:Y:S01]  /*7a10*/  STL.64 [R1+0x1a0], R40 ;  /* 0x0001a02801007387 */ /* 0x0003e20000100a00 */
[----:B------:R-:W-:-:S05]  /*7a20*/  LEA.HI.X.SX32 R49, R56, R3, 0x2, P5 ;  /* 0x0000000338317211 */ /* 0x000fca00028f16ff */
        /* <DEDUP_REMOVED lines=11> */
[----:B------:R-:W-:Y:S02]  /*7ae0*/  LEA.HI.X.SX32 R49, R60, R3, 0x2, P5 ;  /* 0x000000033c317211 */ /* 0x000fe400028f16ff */
[----:B------:R-:W-:-:S04]  /*7af0*/  IADD3 R12, P5, R53, R2, RZ ;  /* 0x00000002350c7210 */ /* 0x000fc80007fbe0ff */
[----:B------:R-:W-:Y:S02]  /*7b00*/  LEA.HI.X.SX32 R13, R14, R3, 0x2, P5 ;  /* 0x000000030e0d7211 */ /* 0x000fe400028f16ff */
[----:B-1----:R-:W-:-:S04]  /*7b10*/  IADD3 R40, P6, R45, R2, RZ ;  /* 0x000000022d287210 */ /* 0x002fc80007fde0ff */
[----:B------:R-:W-:Y:S01]  /*7b20*/  LEA.HI.X.SX32 R41, R62, R3, 0x2, P6 ;  /* 0x000000033e297211 */ /* 0x000fe200030f16ff */
[----:B------:R-:W-:Y:S04]  /*7b30*/  STL.64 [R1+0x178], R48 ;  /* 0x0001783001007387 */ /* 0x000fe80000100a00 */
[----:B------:R1:W-:Y:S04]  /*7b40*/  STL.64 [R1+0x170], R40 ;  /* 0x0001702801007387 */ /* 0x0003e80000100a00 */
[----:B------:R4:W-:Y:S01]  /*7b50*/  STL.64 [R1+0x168], R12 ;  /* 0x0001680c01007387 */ /* 0x0009e20000100a00 */
[----:B-1----:R-:W-:-:S02]  /*7b60*/  IADD3 R40, P6, R61, R2, RZ ;  /* 0x000000023d287210 */ /* 0x002fc40007fde0ff */
[----:B----4-:R-:W-:Y:S02]  /*7b70*/  IADD3 R12, P5, R69, R2, RZ ;  /* 0x00000002450c7210 */ /* 0x010fe40007fbe0ff */
[-C--:B------:R-:W-:Y:S02]  /*7b80*/  LEA.HI.X.SX32 R41, R64, R3.reuse, 0x2, P6 ;  /* 0x0000000340297211 */ /* 0x080fe400030f16ff */
[----:B------:R-:W-:-:S03]  /*7b90*/  LEA.HI.X.SX32 R13, R65, R3, 0x2, P5 ;  /* 0x00000003410d7211 */ /* 0x000fc600028f16ff */
[----:B------:R1:W-:Y:S04]  /*7ba0*/  STL.64 [R1+0x160], R40 ;  /* 0x0001602801007387 */ /* 0x0003e80000100a00 */
[----:B------:R4:W-:Y:S01]  /*7bb0*/  STL.64 [R1+0x158], R12 ;  /* 0x0001580c01007387 */ /* 0x0009e20000100a00 */
[-C--:B-1----:R-:W-:Y:S02]  /*7bc0*/  IADD3 R40, P6, R77, R2.reuse, RZ ;  /* 0x000000024d287210 */ /* 0x082fe40007fde0ff */
        /* <DEDUP_REMOVED lines=12> */
[----:B----4-:R-:W-:Y:S02]  /*7c90*/  LEA R12, P5, R201, R2, 0x7 ;  /* 0x00000002c90c7211 */ /* 0x010fe400078a38ff */
        /* <DEDUP_REMOVED lines=17> */
[----:B----4-:R-:W-:-:S04]  /*7db0*/  IADD3 R12, P5, R88, R2, RZ ;  /* 0x00000002580c7210 */ /* 0x010fc80007fbe0ff */
[-C--:B------:R-:W-:Y:S02]  /*7dc0*/  LEA.HI.X.SX32 R13, R94, R3.reuse, 0x2, P5 ;  /* 0x000000035e0d7211 */ /* 0x080fe400028f16ff */
[-C--:B------:R-:W-:Y:S02]  /*7dd0*/  LEA.HI.X.SX32 R41, R90, R3.reuse, 0x2, P6 ;  /* 0x000000035a297211 */ /* 0x080fe400030f16ff */
[-C--:B------:R-:W-:Y:S01]  /*7de0*/  IADD3 R16, P6, R89, R2.reuse, RZ ;  /* 0x0000000259107210 */ /* 0x080fe20007fde0ff */
[----:B------:R1:W-:Y:S03]  /*7df0*/  STL.64 [R1+0xf8], R12 ;  /* 0x0000f80c01007387 */ /* 0x0003e60000100a00 */
[----:B------:R-:W-:Y:S01]  /*7e00*/  LEA.HI.X.SX32 R17, R97, R3, 0x2, P6 ;  /* 0x0000000361117211 */ /* 0x000fe200030f16ff */
[----:B------:R-:W-:Y:S01]  /*7e10*/  STL.64 [R1+0x100], R40 ;  /* 0x0001002801007387 */ /* 0x000fe20000100a00 */
[----:B-1----:R-:W-:-:S04]  /*7e20*/  IADD3 R12, P5, R92, R2, RZ ;  /* 0x000000025c0c7210 */ /* 0x002fc80007fbe0ff */
[-C--:B------:R-:W-:Y:S01]  /*7e30*/  LEA.HI.X.SX32 R13, R18, R3.reuse, 0x2, P5 ;  /* 0x00000003120d7211 */ /* 0x080fe200028f16ff */
[----:B------:R1:W-:Y:S04]  /*7e40*/  STL.64 [R1+0xf0], R16 ;  /* 0x0000f01001007387 */ /* 0x0003e80000100a00 */
[----:B------:R4:W-:Y:S01]  /*7e50*/  STL.64 [R1+0xe8], R12 ;  /* 0x0000e80c01007387 */ /* 0x0009e20000100a00 */
[C---:B------:R-:W-:Y:S01]  /*7e60*/  IMAD R100, R201.reuse, 0xac, RZ ;  /* 0x000000acc9647824 */ /* 0x040fe200078e02ff */
[-C--:B-1----:R-:W-:Y:S02]  /*7e70*/  IADD3 R16, P6, R96, R2.reuse, RZ ;  /* 0x0000000260107210 */ /* 0x082fe40007fde0ff */
[----:B----4-:R-:W-:Y:S02]  /*7e80*/  IADD3 R12, P5, R98, R2, RZ ;  /* 0x00000002620c7210 */ /* 0x010fe40007fbe0ff */
[-C--:B------:R-:W-:Y:S01]  /*7e90*/  LEA.HI.X.SX32 R17, R102, R3.reuse, 0x2, P6 ;  /* 0x0000000366117211 */ /* 0x080fe200030f16ff */
[----:B------:R-:W-:Y:S01]  /*7ea0*/  IMAD R104, R201, 0xb0, RZ ;  /* 0x000000b0c9687824 */ /* 0x000fe200078e02ff */
[----:B------:R-:W-:Y:S01]  /*7eb0*/  LEA.HI.X.SX32 R13, R105, R3, 0x2, P5 ;  /* 0x00000003690d7211 */ /* 0x000fe200028f16ff */
[----:B------:R-:W-:-:S02]  /*7ec0*/  IMAD R108, R201, 0x2b, RZ ;  /* 0x0000002bc96c7824 */ /* 0x000fc400078e02ff */
[----:B------:R1:W-:Y:S04]  /*7ed0*/  STL.64 [R1+0xe0], R16 ;  /* 0x0000e01001007387 */ /* 0x0003e80000100a00 */
[----:B------:R4:W-:Y:S01]  /*7ee0*/  STL.64 [R1+0xd8], R12 ;  /* 0x0000d80c01007387 */ /* 0x0009e20000100a00 */
[C---:B------:R-:W-:Y:S01]  /*7ef0*/  IMAD R106, R201.reuse, 0xb4, RZ ;  /* 0x000000b4c96a7824 */ /* 0x040fe200078e02ff */
[-C--:B-1----:R-:W-:Y:S02]  /*7f00*/  IADD3 R16, P6, R100, R2.reuse, RZ ;  /* 0x0000000264107210 */ /* 0x082fe40007fde0ff */
[----:B----4-:R-:W-:Y:S02]  /*7f10*/  IADD3 R12, P5, R104, R2, RZ ;  /* 0x00000002680c7210 */ /* 0x010fe40007fbe0ff */
[-C--:B------:R-:W-:Y:S01]  /*7f20*/  LEA.HI.X.SX32 R17, R108, R3.reuse, 0x2, P6 ;  /* 0x000000036c117211 */ /* 0x080fe200030f16ff */
[C---:B------:R-:W-:Y:S01]  /*7f30*/  IMAD R110, R201.reuse, 0xb8, RZ ;  /* 0x000000b8c96e7824 */ /* 0x040fe200078e02ff */
[----:B------:R-:W-:Y:S01]  /*7f40*/  LEA.HI.X.SX32 R13, R20, R3, 0x2, P5 ;  /* 0x00000003140d7211 */ /* 0x000fe200028f16ff */
[----:B------:R-:W-:-:S02]  /*7f50*/  IMAD R113, R201, 0x2d, RZ ;  /* 0x0000002dc9717824 */ /* 0x000fc400078e02ff */
[----:B------:R1:W-:Y:S01]  /*7f60*/  STL.64 [R1+0xd0], R16 ;  /* 0x0000d01001007387 */ /* 0x0003e20000100a00 */
[----:B------:R-:W-:-:S03]  /*7f70*/  IMAD R166, R201, 0x2e, RZ ;  /* 0x0000002ec9a67824 */ /* 0x000fc600078e02ff */
[----:B------:R4:W-:Y:S01]  /*7f80*/  STL.64 [R1+0xc8], R12 ;  /* 0x0000c80c01007387 */ /* 0x0009e20000100a00 */
[----:B------:R-:W-:Y:S01]  /*7f90*/  IMAD R112, R201, 0xbc, RZ ;  /* 0x000000bcc9707824 */ /* 0x000fe200078e02ff */
[-C--:B-1----:R-:W-:Y:S02]  /*7fa0*/  IADD3 R16, P6, R106, R2.reuse, RZ ;  /* 0x000000026a107210 */ /* 0x082fe40007fde0ff */
[-C--:B----4-:R-:W-:Y:S02]  /*7fb0*/  IADD3 R12, P5, R110, R2.reuse, RZ ;  /* 0x000000026e0c7210 */ /* 0x090fe40007fbe0ff */
[-C--:B------:R-:W-:Y:S01]  /*7fc0*/  LEA.HI.X.SX32 R17, R113, R3.reuse, 0x2, P6 ;  /* 0x0000000371117211 */ /* 0x080fe200030f16ff */
[C---:B------:R-:W-:Y:S01]  /*7fd0*/  IMAD R114, R201.reuse, 0xc0, RZ ;  /* 0x000000c0c9727824 */ /* 0x040fe200078e02ff */
[----:B------:R-:W-:Y:S01]  /*7fe0*/  LEA.HI.X.SX32 R13, R166, R3, 0x2, P5 ;  /* 0x00000003a60d7211 */ /* 0x000fe200028f16ff */
[C---:B------:R-:W-:Y:S02]  /*7ff0*/  IMAD R169, R201.reuse, 0x2f, RZ ;  /* 0x0000002fc9a97824 */ /* 0x040fe400078e02ff */
[----:B------:R1:W-:Y:S04]  /*8000*/  STL.64 [R1+0xc0], R16 ;  /* 0x0000c01001007387 */ /* 0x0003e80000100a00 */
[----:B------:R4:W-:Y:S01]  /*8010*/  STL.64 [R1+0xb8], R12 ;  /* 0x0000b80c01007387 */ /* 0x0009e20000100a00 */
[----:B------:R-:W-:Y:S01]  /*8020*/  IMAD R168, R201, 0xc4, RZ ;  /* 0x000000c4c9a87824 */ /* 0x000fe200078e02ff */
[----:B-1----:R-:W-:-:S02]  /*8030*/  IADD3 R16, P6, R112, R2, RZ ;  /* 0x0000000270107210 */ /* 0x002fc40007fde0ff */
[----:B----4-:R-:W-:Y:S02]  /*8040*/  IADD3 R12, P5, R114, R2, RZ ;  /* 0x00000002720c7210 */ /* 0x010fe40007fbe0ff */
[-C--:B------:R-:W-:Y:S01]  /*8050*/  LEA.HI.X.SX32 R17, R169, R3.reuse, 0x2, P6 ;  /* 0x00000003a9117211 */ /* 0x080fe200030f16ff */
[----:B------:R-:W-:Y:S01]  /*8060*/  IMAD R170, R201, 0xc8, RZ ;  /* 0x000000c8c9aa7824 */ /* 0x000fe200078e02ff */
[----:B------:R-:W-:Y:S01]  /*8070*/  LEA.HI.X.SX32 R13, R21, R3, 0x2, P5 ;  /* 0x00000003150d7211 */ /* 0x000fe200028f16ff */
[C---:B------:R-:W-:Y:S02]  /*8080*/  IMAD R173, R201.reuse, 0x31, RZ ;  /* 0x00000031c9ad7824 */ /* 0x040fe400078e02ff */
        /* <DEDUP_REMOVED lines=16> */
[C---:B------:R-:W-:Y:S01]  /*8190*/  IMAD R180, R201.reuse, 0xd8, RZ ;  /* 0x000000d8c9b47824 */ /* 0x040fe200078e02ff */
        /* <DEDUP_REMOVED lines=9> */
[----:B------:R-:W-:Y:S01]  /*8230*/  IMAD R184, R201, 0xe0, RZ ;  /* 0x000000e0c9b87824 */ /* 0x000fe200078e02ff */
        /* <DEDUP_REMOVED lines=35> */
[----:B----4-:R-:W-:Y:S02]  /*8470*/  IADD3 R12, P5, R202, R2, RZ ;  /* 0x00000002ca0c7210 */ /* 0x010fe40007fbe0ff */
[-C--:B------:R-:W-:Y:S02]  /*8480*/  LEA.HI.X.SX32 R17, R205, R3.reuse, 0x2, P6 ;  /* 0x00000003cd117211 */ /* 0x080fe400030f16ff */
[----:B------:R-:W-:Y:S01]  /*8490*/  LEA.HI.X.SX32 R13, R206, R3, 0x2, P5 ;  /* 0x00000003ce0d7211 */ /* 0x000fe200028f16ff */
[C---:B------:R-:W-:Y:S02]  /*84a0*/  IMAD R209, R201.reuse, 0x3f, RZ ;  /* 0x0000003fc9d17824 */ /* 0x040fe400078e02ff */
[----:B------:R1:W-:Y:S01]  /*84b0*/  STL.64 [R1+0x40], R16 ;  /* 0x0000401001007387 */ /* 0x0003e20000100a00 */
[----:B------:R-:W-:-:S03]  /*84c0*/  IMAD.SHL.U32 R212, R201, 0x40, RZ ;  /* 0x00000040c9d47824 */ /* 0x000fc600078e00ff */
[----:B------:R4:W-:Y:S01]  /*84d0*/  STL.64 [R1+0x38], R12 ;  /* 0x0000380c01007387 */ /* 0x0009e20000100a00 */
[C---:B------:R-:W-:Y:S01]  /*84e0*/  IMAD R210, R201.reuse, 0x108, RZ ;  /* 0x00000108c9d27824 */ /* 0x040fe200078e02ff */
[-C--:B-1----:R-:W-:Y:S02]  /*84f0*/  IADD3 R16, P6, R204, R2.reuse, RZ ;  /* 0x00000002cc107210 */ /* 0x082fe40007fde0ff */
[----:B----4-:R-:W-:Y:S02]  /*8500*/  LEA R12, P5, R201, R2, 0x8 ;  /* 0x00000002c90c7211 */ /* 0x010fe400078a40ff */
[-C--:B------:R-:W-:Y:S02]  /*8510*/  LEA.HI.X.SX32 R17, R209, R3.reuse, 0x2, P6 ;  /* 0x00000003d1117211 */ /* 0x080fe400030f16ff */
[----:B------:R-:W-:Y:S01]  /*8520*/  LEA.HI.X.SX32 R13, R212, R3, 0x2, P5 ;  /* 0x00000003d40d7211 */ /* 0x000fe200028f16ff */
[----:B------:R-:W-:Y:S01]  /*8530*/  STL.64 [R1+0xce8], R200 ;  /* 0x000ce8c801007387 */ /* 0x000fe20000100a00 */
[----:B------:R-:W-:-:S02]  /*8540*/  IMAD R208, R201, 0x104, RZ ;  /* 0x00000104c9d07824 */ /* 0x000fc400078e02ff */
[C---:B------:R-:W-:Y:S01]  /*8550*/  IMAD R217, R201.reuse, 0x42, RZ ;  /* 0x00000042c9d97824 */ /* 0x040fe200078e02ff */
[----:B------:R1:W-:Y:S01]  /*8560*/  STL.64 [R1+0x30], R16 ;  /* 0x0000301001007387 */ /* 0x0003e20000100a00 */
[----:B------:R-:W-:-:S03]  /*8570*/  IMAD R214, R201, 0x41, RZ ;  /* 0x00000041c9d67824 */ /* 0x000fc600078e02ff */
[----:B------:R4:W-:Y:S01]  /*8580*/  STL.64 [R1+0x28], R12 ;  /* 0x0000280c01007387 */ /* 0x0009e20000100a00 */
[C---:B------:R-:W-:Y:S02]  /*8590*/  IMAD R213, R201.reuse, 0x10c, RZ ;  /* 0x0000010cc9d57824 */ /* 0x040fe400078e02ff */
[C---:B------:R-:W-:Y:S01]  /*85a0*/  IMAD R216, R201.reuse, 0x110, RZ ;  /* 0x00000110c9d87824 */ /* 0x040fe200078e02ff */
[-C--:B-1----:R-:W-:Y:S02]  /*85b0*/  IADD3 R16, P6, R208, R2.reuse, RZ ;  /* 0x00000002d0107210 */ /* 0x082fe40007fde0ff */
[----:B----4-:R-:W-:Y:S01]  /*85c0*/  IADD3 R12, P5, R210, R2, RZ ;  /* 0x00000002d20c7210 */ /* 0x010fe20007fbe0ff */
[----:B------:R-:W-:-:S03]  /*85d0*/  IMAD R220, R201, 0x43, RZ ;  /* 0x00000043c9dc7824 */ /* 0x000fc600078e02ff */
[-C--:B------:R-:W-:Y:S01]  /*85e0*/  LEA.HI.X.SX32 R13, R217, R3.reuse, 0x2, P5 ;  /* 0x00000003d90d7211 */ /* 0x080fe200028f16ff */
[----:B------:R-:W-:Y:S01]  /*85f0*/  IMAD R218, R201, 0x114, RZ ;  /* 0x00000114c9da7824 */ /* 0x000fe200078e02ff */
[----:B------:R-:W-:Y:S02]  /*8600*/  LEA.HI.X.SX32 R17, R214, R3, 0x2, P6 ;  /* 0x00000003d6117211 */ /* 0x000fe400030f16ff */
[----:B------:R-:W-:Y:S01]  /*8610*/  IADD3 R200, P6, R213, R2, RZ ;  /* 0x00000002d5c87210 */ /* 0x000fe20007fde0ff */
[----:B------:R1:W-:Y:S01]  /*8620*/  STL.64 [R1+0x18], R12 ;  /* 0x0000180c01007387 */ /* 0x0003e20000100a00 */
[C---:B------:R-:W-:Y:S02]  /*8630*/  IMAD R221, R201.reuse, 0x45, RZ ;  /* 0x00000045c9dd7824 */ /* 0x040fe400078e02ff */
[C---:B------:R-:W-:Y:S02]  /*8640*/  IMAD R224, R201.reuse, 0x46, RZ ;  /* 0x00000046c9e07824 */ /* 0x040fe400078e02ff */
[----:B------:R-:W-:-:S02]  /*8650*/  IMAD R250, R201, 0x118, RZ ;  /* 0x00000118c9fa7824 */ /* 0x000fc400078e02ff */
[C---:B------:R-:W-:Y:S02]  /*8660*/  IMAD R226, R201.reuse, 0x47, RZ ;  /* 0x00000047c9e27824 */ /* 0x040fe400078e02ff */
[C---:B------:R-:W-:Y:S02]  /*8670*/  IMAD R248, R201.reuse, 0x11c, RZ ;  /* 0x0000011cc9f87824 */ /* 0x040fe400078e02ff */
[C---:B------:R-:W-:Y:S01]  /*8680*/  IMAD R222, R201.reuse, 0x120, RZ ;  /* 0x00000120c9de7824 */ /* 0x040fe200078e02ff */
[----:B-1----:R-:W-:Y:S01]  /*8690*/  IADD3 R12, P5, R216, R2, RZ ;  /* 0x00000002d80c7210 */ /* 0x002fe20007fbe0ff */
        /* <DEDUP_REMOVED lines=15> */
[----:B------:R-:W-:Y:S01]  /*8790*/  IMAD R246, R201, 0x148, RZ ;  /* 0x00000148c9f67824 */ /* 0x000fe200078e02ff */
[-C--:B------:R-:W-:Y:S01]  /*87a0*/  LEA.HI.X.SX32 R201, R220, R3.reuse, 0x2, P6 ;  /* 0x00000003dcc97211 */ /* 0x080fe200030f16ff */
[----:B------:R-:W-:Y:S01]  /*87b0*/  IMAD R168, R8, c[0x0][0x190], RZ ;  /* 0x0000640008a87a24 */ /* 0x000fe200078e02ff */
[-C--:B------:R-:W-:Y:S02]  /*87c0*/  IADD3 R8, P6, R218, R2.reuse, RZ ;  /* 0x00000002da087210 */ /* 0x080fe40007fde0ff */
[----:B------:R-:W-:Y:S01]  /*87d0*/  LEA.HI.X.SX32 R13, R26, R3, 0x2, P5 ;  /* 0x000000031a0d7211 */ /* 0x000fe200028f16ff */
[----:B------:R-:W-:Y:S04]  /*87e0*/  STL.64 [R1+0x20], R16 ;  /* 0x0000201001007387 */ /* 0x000fe80000100a00 */
[----:B------:R-:W-:Y:S04]  /*87f0*/  STL.64 [R1+0x10], R200 ;  /* 0x000010c801007387 */ /* 0x000fe80000100a00 */
[----:B------:R-:W-:Y:S04]  /*8800*/  STL [R1], R8 ;  /* 0x0000000801007387 */ /* 0x000fe80000100800 */
[----:B------:R-:W-:Y:S04]  /*8810*/  STL.64 [R1+0x8], R12 ;  /* 0x0000080c01007387 */ /* 0x000fe80000100a00 */
[----:B------:R1:W-:Y:S04]  /*8820*/  STL.64 [R1+0xcf0], R200 ;  /* 0x000cf0c801007387 */ /* 0x0003e80000100a00 */
[----:B-1----:R1:W4:Y:S01]  /*8830*/  LDL.64 R200, [R1] ;  /* 0x0000000001c87983 */ /* 0x0023220000100a00 */
[----:B------:R-:W-:Y:S01]  /*8840*/  IADD3 R250, P5, R250, R2, RZ ;  /* 0x00000002fafa7210 */ /* 0x000fe20007fbe0ff */
[----:B------:R-:W-:-:S03]  /*8850*/  IMAD R172, R4, c[0x0][0x190], RZ ;  /* 0x0000640004ac7a24 */ /* 0x000fc600078e02ff */
[-C--:B------:R-:W-:Y:S02]  /*8860*/  LEA.HI.X.SX32 R251, R224, R3.reuse, 0x2, P5 ;  /* 0x00000003e0fb7211 */ /* 0x080fe400028f16ff */
[----:B------:R-:W-:Y:S01]  /*8870*/  IADD3 R4, P5, R222, R2, RZ ;  /* 0x00000002de047210 */ /* 0x000fe20007fbe0ff */
[----:B------:R-:W-:Y:S02]  /*8880*/  IMAD R169, R6, c[0x0][0x190], RZ ;  /* 0x0000640006a97a24 */ /* 0x000fe400078e02ff */
[----:B------:R-:W-:Y:S01]  /*8890*/  IMAD R173, R5, c[0x0][0x190], RZ ;  /* 0x0000640005ad7a24 */ /* 0x000fe200078e02ff */
[----:B------:R-:W-:Y:S01]  /*88a0*/  LEA.HI.X.SX32 R5, R28, R3, 0x2, P5 ;  /* 0x000000031c057211 */ /* 0x000fe200028f16ff */
[----:B------:R-:W-:Y:S02]  /*88b0*/  IMAD R176, R7, c[0x0][0x190], RZ ;  /* 0x0000640007b07a24 */ /* 0x000fe400078e02ff */
[----:B------:R-:W-:Y:S02]  /*88c0*/  IMAD R166, R9, c[0x0][0x190], RZ ;  /* 0x0000640009a67a24 */ /* 0x000fe400078e02ff */
[----:B------:R-:W-:-:S02]  /*88d0*/  IMAD R177, R11, c[0x0][0x190], RZ ;  /* 0x000064000bb17a24 */ /* 0x000fc400078e02ff */
[----:B------:R-:W-:Y:S02]  /*88e0*/  IMAD R180, R15, c[0x0][0x190], RZ ;  /* 0x000064000fb47a24 */ /* 0x000fe400078e02ff */
[----:B------:R-:W-:Y:S02]  /*88f0*/  IMAD.MOV.U32 R38, RZ, RZ, c[0x0][0x188] ;  /* 0x00006200ff267624 */ /* 0x000fe400078e00ff */
[----:B------:R-:W-:Y:S02]  /*8900*/  IMAD.MOV.U32 R36, RZ, RZ, c[0x0][0x188] ;  /* 0x00006200ff247624 */ /* 0x000fe400078e00ff */
[----:B------:R-:W-:Y:S02]  /*8910*/  IMAD.MOV.U32 R34, RZ, RZ, c[0x0][0x188] ;  /* 0x00006200ff227624 */ /* 0x000fe400078e00ff */
[----:B------:R-:W-:Y:S02]  /*8920*/  IMAD R181, R19, c[0x0][0x190], RZ ;  /* 0x0000640013b57a24 */ /* 0x000fe400078e02ff */
[----:B------:R-:W-:-:S02]  /*8930*/  IMAD.MOV.U32 R33, RZ, RZ, c[0x0][0x188] ;  /* 0x00006200ff217624 */ /* 0x000fc400078e00ff */
[----:B------:R-:W-:Y:S02]  /*8940*/  IMAD R38, R38, 0x51, RZ ;  /* 0x0000005126267824 */ /* 0x000fe400078e02ff */
[----:B------:R-:W-:Y:S02]  /*8950*/  IMAD R36, R36, 0x14c, RZ ;  /* 0x0000014c24247824 */ /* 0x000fe400078e02ff */
[----:B------:R-:W-:Y:S02]  /*8960*/  IMAD R34, R34, 0x52, RZ ;  /* 0x0000005222227824 */ /* 0x000fe400078e02ff */
[----:B------:R-:W-:Y:S02]  /*8970*/  IMAD R33, R33, 0x150, RZ ;  /* 0x0000015021217824 */ /* 0x000fe400078e02ff */
[----:B------:R-:W-:Y:S02]  /*8980*/  IMAD R184, R23, c[0x0][0x190], RZ ;  /* 0x0000640017b87a24 */ /* 0x000fe400078e02ff */
[----:B------:R-:W-:-:S02]  /*8990*/  IMAD R185, R27, c[0x0][0x190], RZ ;  /* 0x000064001bb97a24 */ /* 0x000fc400078e02ff */
[----:B------:R-:W-:Y:S02]  /*89a0*/  IMAD.MOV.U32 R40, RZ, RZ, c[0x0][0x188] ;  /* 0x00006200ff287624 */ /* 0x000fe400078e00ff */
[----:B------:R-:W-:Y:S02]  /*89b0*/  IMAD.MOV.U32 R41, RZ, RZ, c[0x0][0x188] ;  /* 0x00006200ff297624 */ /* 0x000fe400078e00ff */
[----:B------:R-:W-:Y:S02]  /*89c0*/  IMAD R40, R40, 0x55, RZ ;  /* 0x0000005528287824 */ /* 0x000fe400078e02ff */
[----:B------:R-:W-:Y:S02]  /*89d0*/  IMAD R188, R31, c[0x0][0x190], RZ ;  /* 0x000064001fbc7a24 */ /* 0x000fe400078e02ff */
[----:B------:R-:W-:Y:S02]  /*89e0*/  IMAD R41, R41, 0x57, RZ ;  /* 0x0000005729297824 */ /* 0x000fe400078e02ff */
[----:B------:R-:W-:-:S02]  /*89f0*/  IMAD.MOV.U32 R48, RZ, RZ, c[0x0][0x188] ;  /* 0x00006200ff307624 */ /* 0x000fc400078e00ff */
[----:B------:R-:W-:Y:S02]  /*8a00*/  IMAD R189, R35, c[0x0][0x190], RZ ;  /* 0x0000640023bd7a24 */ /* 0x000fe400078e02ff */
[----:B------:R-:W-:Y:S02]  /*8a10*/  IMAD.MOV.U32 R46, RZ, RZ, c[0x0][0x188] ;  /* 0x00006200ff2e7624 */ /* 0x000fe400078e00ff */
[----:B------:R-:W-:Y:S02]  /*8a20*/  IMAD R48, R48, 0x59, RZ ;  /* 0x0000005930307824 */ /* 0x000fe400078e02ff */
[----:B------:R-:W-:Y:S02]  /*8a30*/  IMAD.MOV.U32 R44, RZ, RZ, c[0x0][0x188] ;  /* 0x00006200ff2c7624 */ /* 0x000fe400078e00ff */
[----:B------:R-:W-:Y:S02]  /*8a40*/  IMAD R46, R46, 0x5a, RZ ;  /* 0x0000005a2e2e7824 */ /* 0x000fe400078e02ff */
[----:B------:R-:W-:-:S02]  /*8a50*/  IMAD R192, R39, c[0x0][0x190], RZ ;  /* 0x0000640027c07a24 */ /* 0x000fc400078e02ff */
[----:B------:R-:W-:Y:S02]  /*8a60*/  IMAD.MOV.U32 R42, RZ, RZ, c[0x0][0x188] ;  /* 0x00006200ff2a7624 */ /* 0x000fe400078e00ff */
[----:B------:R-:W-:Y:S02]  /*8a70*/  IMAD R44, R44, 0x170, RZ ;  /* 0x000001702c2c7824 */ /* 0x000fe400078e02ff */
[----:B------:R-:W-:Y:S02]  /*8a80*/  IMAD R42, R42, 0x16c, RZ ;  /* 0x0000016c2a2a7824 */ /* 0x000fe400078e02ff */
[----:B------:R-:W-:Y:S02]  /*8a90*/  IMAD.MOV.U32 R49, RZ, RZ, c[0x0][0x188] ;  /* 0x00006200ff317624 */ /* 0x000fe400078e00ff */
[----:B------:R-:W-:Y:S02]  /*8aa0*/  IMAD.MOV.U32 R54, RZ, RZ, c[0x0][0x188] ;  /* 0x00006200ff367624 */ /* 0x000fe400078e00ff */
[----:B------:R-:W-:-:S02]  /*8ab0*/  IMAD R49, R49, 0x5b, RZ ;  /* 0x0000005b31317824 */ /* 0x000fc400078e02ff */
[----:B------:R-:W-:Y:S02]  /*8ac0*/  IMAD.MOV.U32 R56, RZ, RZ, c[0x0][0x188] ;  /* 0x00006200ff387624 */ /* 0x000fe400078e00ff */
[----:B------:R-:W-:Y:S02]  /*8ad0*/  IMAD R54, R54, 0x5e, RZ ;  /* 0x0000005e36367824 */ /* 0x000fe400078e02ff */
[----:B------:R-:W-:Y:S02]  /*8ae0*/  IMAD.MOV.U32 R50, RZ, RZ, c[0x0][0x188] ;  /* 0x00006200ff327624 */ /* 0x000fe400078e00ff */
[----:B------:R-:W-:Y:S02]  /*8af0*/  IMAD R193, R43, c[0x0][0x190], RZ ;  /* 0x000064002bc17a24 */ /* 0x000fe400078e02ff */
[----:B------:R-:W-:Y:S02]  /*8b00*/  IMAD R56, R56, 0x5d, RZ ;  /* 0x0000005d38387824 */ /* 0x000fe400078e02ff */
[----:B------:R-:W-:-:S02]  /*8b10*/  IMAD.MOV.U32 R52, RZ, RZ, c[0x0][0x188] ;  /* 0x00006200ff347624 */ /* 0x000fc400078e00ff */
[----:B------:R-:W-:Y:S02]  /*8b20*/  IMAD R50, R50, 0x17c, RZ ;  /* 0x0000017c32327824 */ /* 0x000fe400078e02ff */
[----:B------:R-:W-:Y:S02]  /*8b30*/  IMAD.MOV.U32 R57, RZ, RZ, c[0x0][0x188] ;  /* 0x00006200ff397624 */ /* 0x000fe400078e00ff */
[----:B------:R-:W-:Y:S02]  /*8b40*/  IMAD R196, R47, c[0x0][0x190], RZ ;  /* 0x000064002fc47a24 */ /* 0x000fe400078e02ff */
[----:B------:R-:W-:Y:S02]  /*8b50*/  IMAD R52, R52, 0x180, RZ ;  /* 0x0000018034347824 */ /* 0x000fe400078e02ff */
        /* <DEDUP_REMOVED lines=34> */
[----:B------:R-:W-:Y:S02]  /*8d80*/  IMAD.MOV.U32 R82, RZ, RZ, c[0x0][0x188] ;  /* 0x00006200ff527624 */ /* 0x000fe400078e00ff */
[----:B------:R-:W-:Y:S02]  /*8d90*/  IMAD R76, R76, 0x1b0, RZ ;  /* 0x000001b04c4c7824 */ /* 0x000fe400078e02ff */
[----:B------:R-:W-:Y:S02]  /*8da0*/  IMAD R82, R82, 0x6b, RZ ;  /* 0x0000006b52527824 */ /* 0x000fe400078e02ff */
[----:B------:R-:W-:-:S02]  /*8db0*/  IMAD.MOV.U32 R88, RZ, RZ, c[0x0][0x188] ;  /* 0x00006200ff587624 */ /* 0x000fc400078e00ff */
[----:B------:R-:W-:Y:S01]  /*8dc0*/  IMAD R213, R75, c[0x0][0x190], RZ ;  /* 0x000064004bd57a24 */ /* 0x000fe200078e02ff */
[----:B----4-:R-:W-:Y:S02]  /*8dd0*/  LEA.HI.X.SX32 R201, R221, R3, 0x2, P6 ;  /* 0x00000003ddc97211 */ /* 0x010fe400030f16ff */
[----:B------:R-:W-:Y:S01]  /*8de0*/  IADD3 R248, P6, R248, R2, RZ ;  /* 0x00000002f8f87210 */ /* 0x000fe20007fde0ff */
[----:B------:R-:W-:-:S03]  /*8df0*/  IMAD.MOV.U32 R200, RZ, RZ, R8 ;  /* 0x000000ffffc87224 */ /* 0x000fc600078e0008 */
[-C--:B------:R-:W-:Y:S02]  /*8e00*/  LEA.HI.X.SX32 R249, R226, R3.reuse, 0x2, P6 ;  /* 0x00000003e2f97211 */ /* 0x080fe400030f16ff */
[-C--:B------:R-:W-:Y:S02]  /*8e10*/  IADD3 R6, P6, R225, R2.reuse, RZ ;  /* 0x00000002e1067210 */ /* 0x080fe40007fde0ff */
[-C--:B------:R-:W-:Y:S02]  /*8e20*/  IADD3 R8, P5, R228, R2.reuse, RZ ;  /* 0x00000002e4087210 */ /* 0x080fe40007fbe0ff */
[-C--:B------:R-:W-:Y:S02]  /*8e30*/  LEA.HI.X.SX32 R7, R230, R3.reuse, 0x2, P6 ;  /* 0x00000003e6077211 */ /* 0x080fe400030f16ff */
[----:B------:R-:W-:Y:S02]  /*8e40*/  IADD3 R10, P6, R229, R2, RZ ;  /* 0x00000002e50a7210 */ /* 0x000fe40007fde0ff */
[----:B------:R-:W-:-:S02]  /*8e50*/  LEA.HI.X.SX32 R9, R233, R3, 0x2, P5 ;  /* 0x00000003e9097211 */ /* 0x000fc400028f16ff */
[-C--:B------:R-:W-:Y:S02]  /*8e60*/  IADD3 R12, P5, R232, R2.reuse, RZ ;  /* 0x00000002e80c7210 */ /* 0x080fe40007fbe0ff */
[-C--:B------:R-:W-:Y:S02]  /*8e70*/  LEA.HI.X.SX32 R11, R236, R3.reuse, 0x2, P6 ;  /* 0x00000003ec0b7211 */ /* 0x080fe400030f16ff */
        /* <DEDUP_REMOVED lines=12> */
[-C--:B------:R-:W-:Y:S01]  /*8f40*/  IADD3 R26, P6, R36, R2.reuse, RZ ;  /* 0x00000002241a7210 */ /* 0x080fe20007fde0ff */
[----:B------:R-:W-:Y:S01]  /*8f50*/  IMAD.MOV.U32 R36, RZ, RZ, c[0x0][0x188] ;  /* 0x00006200ff247624 */ /* 0x000fe200078e00ff */
[----:B------:R-:W-:Y:S01]  /*8f60*/  LEA.HI.X.SX32 R25, R34, R3, 0x2, P5 ;  /* 0x0000000322197211 */ /* 0x000fe200028f16ff */
[----:B------:R-:W-:Y:S01]  /*8f70*/  IMAD.MOV.U32 R34, RZ, RZ, c[0x0][0x188] ;  /* 0x00006200ff227624 */ /* 0x000fe200078e00ff */
[----:B------:R-:W-:Y:S01]  /*8f80*/  IADD3 R28, P5, R33, R2, RZ ;  /* 0x00000002211c7210 */ /* 0x000fe20007fbe0ff */
[----:B------:R-:W-:Y:S02]  /*8f90*/  IMAD.MOV.U32 R33, RZ, RZ, c[0x0][0x188] ;  /* 0x00006200ff217624 */ /* 0x000fe400078e00ff */
[----:B------:R-:W-:-:S02]  /*8fa0*/  IMAD R36, R36, 0x53, RZ ;  /* 0x0000005324247824 */ /* 0x000fc400078e02ff */
[----:B------:R-:W-:Y:S02]  /*8fb0*/  IMAD R34, R34, 0x154, RZ ;  /* 0x0000015422227824 */ /* 0x000fe400078e02ff */
[----:B------:R-:W-:Y:S02]  /*8fc0*/  IMAD R33, R33, 0x158, RZ ;  /* 0x0000015821217824 */ /* 0x000fe400078e02ff */
[----:B------:R-:W-:Y:S01]  /*8fd0*/  IMAD.MOV.U32 R38, RZ, RZ, c[0x0][0x188] ;  /* 0x00006200ff267624 */ /* 0x000fe200078e00ff */
[-C--:B------:R-:W-:Y:S02]  /*8fe0*/  LEA.HI.X.SX32 R27, R36, R3.reuse, 0x2, P6 ;  /* 0x00000003241b7211 */ /* 0x080fe400030f16ff */
[-C--:B------:R-:W-:Y:S01]  /*8ff0*/  IADD3 R30, P6, R34, R2.reuse, RZ ;  /* 0x00000002221e7210 */ /* 0x080fe20007fde0ff */
[----:B------:R-:W-:Y:S01]  /*9000*/  IMAD R38, R38, 0x56, RZ ;  /* 0x0000005626267824 */ /* 0x000fe200078e02ff */
[----:B------:R-:W-:Y:S01]  /*9010*/  LEA.HI.X.SX32 R29, R32, R3, 0x2, P5 ;  /* 0x00000003201d7211 */ /* 0x000fe200028f16ff */
[----:B------:R-:W-:Y:S01]  /*9020*/  IMAD.MOV.U32 R34, RZ, RZ, c[0x0][0x188] ;  /* 0x00006200ff227624 */ /* 0x000fe200078e00ff */
[----:B------:R-:W-:Y:S01]  /*9030*/  IADD3 R32, P5, R33, R2, RZ ;  /* 0x0000000221207210 */ /* 0x000fe20007fbe0ff */
[----:B------:R-:W-:-:S02]  /*9040*/  IMAD.MOV.U32 R36, RZ, RZ, c[0x0][0x188] ;  /* 0x00006200ff247624 */ /* 0x000fc400078e00ff */
[----:B------:R-:W-:Y:S01]  /*9050*/  IMAD R34, R34, 0x15c, RZ ;  /* 0x0000015c22227824 */ /* 0x000fe200078e02ff */
[-C--:B------:R-:W-:Y:S01]  /*9060*/  LEA.HI.X.SX32 R33, R38, R3.reuse, 0x2, P5 ;  /* 0x0000000326217211 */ /* 0x080fe200028f16ff */
[----:B------:R-:W-:Y:S01]  /*9070*/  IMAD.MOV.U32 R38, RZ, RZ, c[0x0][0x188] ;  /* 0x00006200ff267624 */ /* 0x000fe200078e00ff */
[-C--:B------:R-:W-:Y:S01]  /*9080*/  LEA.HI.X.SX32 R31, R40, R3.reuse, 0x2, P6 ;  /* 0x00000003281f7211 */ /* 0x080fe200030f16ff */
[----:B------:R-:W-:Y:S01]  /*9090*/  IMAD R36, R36, 0x160, RZ ;  /* 0x0000016024247824 */ /* 0x000fe200078e02ff */
[-C--:B------:R-:W-:Y:S01]  /*90a0*/  IADD3 R34, P6, R34, R2.reuse, RZ ;  /* 0x0000000222227210 */ /* 0x080fe20007fde0ff */
[----:B------:R-:W-:Y:S02]  /*90b0*/  IMAD.MOV.U32 R40, RZ, RZ, c[0x0][0x188] ;  /* 0x00006200ff287624 */ /* 0x000fe400078e00ff */
[----:B------:R-:W-:Y:S01]  /*90c0*/  IMAD R38, R38, 0x164, RZ ;  /* 0x0000016426267824 */ /* 0x000fe200078e02ff */
[----:B------:R-:W-:Y:S01]  /*90d0*/  IADD3 R36, P5, R36, R2, RZ ;  /* 0x0000000224247210 */ /* 0x000fe20007fbe0ff */
[----:B------:R-:W-:Y:S01]  /*90e0*/  IMAD R40, R40, 0x168, RZ ;  /* 0x0000016828287824 */ /* 0x000fe200078e02ff */
[----:B------:R-:W-:-:S02]  /*90f0*/  LEA.HI.X.SX32 R35, R41, R3, 0x2, P6 ;  /* 0x0000000329237211 */ /* 0x000fc400030f16ff */
[-C--:B------:R-:W-:Y:S02]  /*9100*/  IADD3 R38, P6, R38, R2.reuse, RZ ;  /* 0x0000000226267210 */ /* 0x080fe40007fde0ff */
[-C--:B------:R-:W-:Y:S02]  /*9110*/  LEA.HI.X.SX32 R37, R37, R3.reuse, 0x2, P5 ;  /* 0x0000000325257211 */ /* 0x080fe400028f16ff */
[-C--:B------:R-:W-:Y:S02]  /*9120*/  IADD3 R40, P5, R40, R2.reuse, RZ ;  /* 0x0000000228287210 */ /* 0x080fe40007fbe0ff */
[-C--:B------:R-:W-:Y:S01]  /*9130*/  LEA.HI.X.SX32 R39, R48, R3.reuse, 0x2, P6 ;  /* 0x0000000330277211 */ /* 0x080fe200030f16ff */
[----:B------:R-:W-:Y:S01]  /*9140*/  IMAD.MOV.U32 R48, RZ, RZ, c[0x0][0x188] ;  /* 0x00006200ff307624 */ /* 0x000fe200078e00ff */
[-C--:B------:R-:W-:Y:S01]  /*9150*/  LEA.HI.X.SX32 R41, R46, R3.reuse, 0x2, P5 ;  /* 0x000000032e297211 */ /* 0x080fe200028f16ff */
[----:B------:R-:W-:Y:S01]  /*9160*/  IMAD.MOV.U32 R46, RZ, RZ, c[0x0][0x188] ;  /* 0x00006200ff2e7624 */ /* 0x000fe200078e00ff */
[-C--:B------:R-:W-:Y:S01]  /*9170*/  IADD3 R44, P5, R44, R2.reuse, RZ ;  /* 0x000000022c2c7210 */ /* 0x080fe20007fbe0ff */
        /* <DEDUP_REMOVED lines=58> */
[----:B------:R-:W-:Y:S01]  /*9520*/  IADD3 R80, P5, R80, R2, RZ ;  /* 0x0000000250507210 */ /* 0x000fe20007fbe0ff */
[----:B------:R-:W-:Y:S02]  /*9530*/  IMAD R84, R84, 0x6e, RZ ;  /* 0x0000006e54547824 */ /* 0x000fe400078e02ff */
[----:B------:R-:W-:Y:S01]  /*9540*/  IMAD R216, R79, c[0x0][0x190], RZ ;  /* 0x000064004fd87a24 */ /* 0x000fe200078e02ff */
[----:B------:R-:W-:Y:S01]  /*9550*/  LEA.HI.X.SX32 R79, R88, R3, 0x2, P6 ;  /* 0x00000003584f7211 */ /* 0x000fe200030f16ff */
[----:B------:R-:W-:Y:S02]  /*9560*/  IMAD R86, R86, 0x1c0, RZ ;  /* 0x000001c056567824 */ /* 0x000fe400078e02ff */
[----:B------:R-:W-:-:S02]  /*9570*/  IMAD R82, R82, 0x1bc, RZ ;  /* 0x000001bc52527824 */ /* 0x000fc400078e02ff */
[----:B------:R-:W-:Y:S02]  /*9580*/  IMAD.MOV.U32 R90, RZ, RZ, c[0x0][0x188] ;  /* 0x00006200ff5a7624 */ /* 0x000fe400078e00ff */
[----:B------:R-:W-:Y:S01]  /*9590*/  IMAD.MOV.U32 R88, RZ, RZ, c[0x0][0x188] ;  /* 0x00006200ff587624 */ /* 0x000fe200078e00ff */
[----:B------:R-:W-:Y:S01]  /*95a0*/  LEA.HI.X.SX32 R81, R84, R3, 0x2, P5 ;  /* 0x0000000354517211 */ /* 0x000fe200028f16ff */
[----:B------:R-:W-:Y:S01]  /*95b0*/  IMAD R90, R90, 0x6f, RZ ;  /* 0x0000006f5a5a7824 */ /* 0x000fe200078e02ff */
[-C--:B------:R-:W-:Y:S01]  /*95c0*/  IADD3 R84, P5, R86, R2.reuse, RZ ;  /* 0x0000000256547210 */ /* 0x080fe20007fbe0ff */
[----:B------:R-:W-:Y:S01]  /*95d0*/  IMAD.MOV.U32 R86, RZ, RZ, c[0x0][0x188] ;  /* 0x00006200ff567624 */ /* 0x000fe200078e00ff */
[----:B------:R-:W-:Y:S01]  /*95e0*/  IADD3 R82, P6, R82, R2, RZ ;  /* 0x0000000252527210 */ /* 0x000fe20007fde0ff */
[----:B------:R-:W-:Y:S02]  /*95f0*/  IMAD R88, R88, 0x1c8, RZ ;  /* 0x000001c858587824 */ /* 0x000fe400078e02ff */
[----:B------:R-:W-:-:S02]  /*9600*/  IMAD.MOV.U32 R92, RZ, RZ, c[0x0][0x188] ;  /* 0x00006200ff5c7624 */ /* 0x000fc400078e00ff */
[----:B------:R-:W-:Y:S01]  /*9610*/  IMAD.MOV.U32 R94, RZ, RZ, c[0x0][0x188] ;  /* 0x00006200ff5e7624 */ /* 0x000fe200078e00ff */
[-C--:B------:R-:W-:Y:S01]  /*9620*/  LEA.HI.X.SX32 R85, R85, R3.reuse, 0x2, P5 ;  /* 0x0000000355557211 */ /* 0x080fe200028f16ff */
[----:B------:R-:W-:Y:S01]  /*9630*/  IMAD R217, R83, c[0x0][0x190], RZ ;  /* 0x0000640053d97a24 */ /* 0x000fe200078e02ff */
[----:B------:R-:W-:Y:S01]  /*9640*/  LEA.HI.X.SX32 R83, R90, R3, 0x2, P6 ;  /* 0x000000035a537211 */ /* 0x000fe200030f16ff */
[----:B------:R-:W-:Y:S01]  /*9650*/  IMAD R86, R86, 0x1c4, RZ ;  /* 0x000001c456567824 */ /* 0x000fe200078e02ff */
[----:B------:R-:W-:Y:S01]  /*9660*/  IADD3 R88, P5, R88, R2, RZ ;  /* 0x0000000258587210 */ /* 0x000fe20007fbe0ff */
[----:B------:R-:W-:Y:S02]  /*9670*/  IMAD.MOV.U32 R97, RZ, RZ, c[0x0][0x188] ;  /* 0x00006200ff617624 */ /* 0x000fe400078e00ff */
[----:B------:R-:W-:Y:S02]  /*9680*/  IMAD R92, R92, 0x72, RZ ;  /* 0x000000725c5c7824 */ /* 0x000fe400078e02ff */
[----:B------:R-:W-:-:S02]  /*9690*/  IMAD R94, R94, 0x1d0, RZ ;  /* 0x000001d05e5e7824 */ /* 0x000fc400078e02ff */
[----:B------:R-:W-:Y:S01]  /*96a0*/  IMAD.MOV.U32 R90, RZ, RZ, c[0x0][0x188] ;  /* 0x00006200ff5a7624 */ /* 0x000fe200078e00ff */
[-C--:B------:R-:W-:Y:S01]  /*96b0*/  IADD3 R86, P6, R86, R2.reuse, RZ ;  /* 0x0000000256567210 */ /* 0x080fe20007fde0ff */
[----:B------:R-:W-:Y:S01]  /*96c0*/  IMAD R97, R97, 0x71, RZ ;  /* 0x0000007161617824 */ /* 0x000fe200078e02ff */
[-C--:B------:R-:W-:Y:S01]  /*96d0*/  LEA.HI.X.SX32 R89, R92, R3.reuse, 0x2, P5 ;  /* 0x000000035c597211 */ /* 0x080fe200028f16ff */
[----:B------:R-:W-:Y:S01]  /*96e0*/  IMAD R90, R90, 0x1cc, RZ ;  /* 0x000001cc5a5a7824 */ /* 0x000fe200078e02ff */
[-C--:B------:R-:W-:Y:S01]  /*96f0*/  IADD3 R92, P5, R94, R2.reuse, RZ ;  /* 0x000000025e5c7210 */ /* 0x080fe20007fbe0ff */
[----:B------:R-:W-:Y:S02]  /*9700*/  IMAD.MOV.U32 R96, RZ, RZ, c[0x0][0x188] ;  /* 0x00006200ff607624 */ /* 0x000fe400078e00ff */
[----:B------:R-:W-:Y:S02]  /*9710*/  IMAD.MOV.U32 R94, RZ, RZ, c[0x0][0x188] ;  /* 0x00006200ff5e7624 */ /* 0x000fe400078e00ff */
[----:B------:R-:W-:Y:S01]  /*9720*/  IMAD R220, R87, c[0x0][0x190], RZ ;  /* 0x0000640057dc7a24 */ /* 0x000fe200078e02ff */
[----:B------:R-:W-:Y:S01]  /*9730*/  LEA.HI.X.SX32 R87, R97, R3, 0x2, P6 ;  /* 0x0000000361577211 */ /* 0x000fe200030f16ff */
[----:B------:R-:W-:Y:S01]  /*9740*/  IMAD R96, R96, 0x73, RZ ;  /* 0x0000007360607824 */ /* 0x000fe200078e02ff */
[----:B------:R-:W-:Y:S01]  /*9750*/  IADD3 R90, P6, R90, R2, RZ ;  /* 0x000000025a5a7210 */ /* 0x000fe20007fde0ff */
[----:B------:R-:W-:-:S02]  /*9760*/  IMAD.MOV.U32 R97, RZ, RZ, c[0x0][0x188] ;  /* 0x00006200ff617624 */ /* 0x000fc400078e00ff */
[----:B------:R-:W-:Y:S02]  /*9770*/  IMAD R94, R94, 0x1d4, RZ ;  /* 0x000001d45e5e7824 */ /* 0x000fe400078e02ff */
[----:B------:R-:W-:Y:S02]  /*9780*/  IMAD.MOV.U32 R105, RZ, RZ, c[0x0][0x188] ;  /* 0x00006200ff697624 */ /* 0x000fe400078e00ff */
[----:B------:R-:W-:Y:S01]  /*9790*/  IMAD R221, R91, c[0x0][0x190], RZ ;  /* 0x000064005bdd7a24 */ /* 0x000fe200078e02ff */
[----:B------:R-:W-:Y:S01]  /*97a0*/  LEA.HI.X.SX32 R91, R96, R3, 0x2, P6 ;  /* 0x00000003605b7211 */ /* 0x000fe200030f16ff */
[----:B------:R-:W-:Y:S02]  /*97b0*/  IMAD R97, R97, 0x1d8, RZ ;  /* 0x000001d861617824 */ /* 0x000fe400078e02ff */
[----:B------:R-:W-:Y:S01]  /*97c0*/  IMAD.MOV.U32 R100, RZ, RZ, c[0x0][0x188] ;  /* 0x00006200ff647624 */ /* 0x000fe200078e00ff */
[----:B------:R-:W-:Y:S01]  /*97d0*/  IADD3 R94, P6, R94, R2, RZ ;  /* 0x000000025e5e7210 */ /* 0x000fe20007fde0ff */
[----:B------:R-:W-:-:S02]  /*97e0*/  IMAD.MOV.U32 R102, RZ, RZ, c[0x0][0x188] ;  /* 0x00006200ff667624 */ /* 0x000fc400078e00ff */
[----:B------:R-:W-:Y:S02]  /*97f0*/  IMAD R105, R105, 0x75, RZ ;  /* 0x0000007569697824 */ /* 0x000fe400078e02ff */
[----:B------:R-:W-:Y:S01]  /*9800*/  IMAD.MOV.U32 R98, RZ, RZ, c[0x0][0x188] ;  /* 0x00006200ff627624 */ /* 0x000fe200078e00ff */
[-C--:B------:R-:W-:Y:S01]  /*9810*/  LEA.HI.X.SX32 R93, R93, R3.reuse, 0x2, P5 ;  /* 0x000000035d5d7211 */ /* 0x080fe200028f16ff */
[----:B------:R-:W-:Y:S01]  /*9820*/  IMAD R100, R100, 0x76, RZ ;  /* 0x0000007664647824 */ /* 0x000fe200078e02ff */
[----:B------:R-:W-:Y:S01]  /*9830*/  IADD3 R96, P5, R97, R2, RZ ;  /* 0x0000000261607210 */ /* 0x000fe20007fbe0ff */
[----:B------:R-:W-:Y:S01]  /*9840*/  IMAD R224, R95, c[0x0][0x190], RZ ;  /* 0x000064005fe07a24 */ /* 0x000fe200078e02ff */
[----:B------:R-:W-:Y:S01]  /*9850*/  LEA.HI.X.SX32 R95, R105, R3, 0x2, P6 ;  /* 0x00000003695f7211 */ /* 0x000fe200030f16ff */
[----:B------:R-:W-:Y:S02]  /*9860*/  IMAD R102, R102, 0x1e0, RZ ;  /* 0x000001e066667824 */ /* 0x000fe400078e02ff */
[----:B------:R-:W-:-:S02]  /*9870*/  IMAD R98, R98, 0x1dc, RZ ;  /* 0x000001dc62627824 */ /* 0x000fc400078e02ff */
[----:B------:R-:W-:Y:S02]  /*9880*/  IMAD.MOV.U32 R104, RZ, RZ, c[0x0][0x188] ;  /* 0x00006200ff687624 */ /* 0x000fe400078e00ff */
[----:B------:R-:W-:Y:S01]  /*9890*/  IMAD.MOV.U32 R105, RZ, RZ, c[0x0][0x188] ;  /* 0x00006200ff697624 */ /* 0x000fe200078e00ff */
[-C--:B------:R-:W-:Y:S01]  /*98a0*/  LEA.HI.X.SX32 R97, R100, R3.reuse, 0x2, P5 ;  /* 0x0000000364617211 */ /* 0x080fe200028f16ff */
[----:B------:R-:W-:Y:S01]  /*98b0*/  IMAD R104, R104, 0x77, RZ ;  /* 0x0000007768687824 */ /* 0x000fe200078e02ff */
[-C--:B------:R-:W-:Y:S01]  /*98c0*/  IADD3 R100, P5, R102, R2.reuse, RZ ;  /* 0x0000000266647210 */ /* 0x080fe20007fbe0ff */
[----:B------:R-:W-:Y:S01]  /*98d0*/  IMAD.MOV.U32 R102, RZ, RZ, c[0x0][0x188] ;  /* 0x00006200ff667624 */ /* 0x000fe200078e00ff */
[-C--:B------:R-:W-:Y:S01]  /*98e0*/  IADD3 R98, P6, R98, R2.reuse, RZ ;  /* 0x0000000262627210 */ /* 0x080fe20007fde0ff */
[----:B------:R-:W-:Y:S02]  /*98f0*/  IMAD R105, R105, 0x1e8, RZ ;  /* 0x000001e869697824 */ /* 0x000fe400078e02ff */
[----:B------:R-:W-:Y:S01]  /*9900*/  IMAD.MOV.U32 R110, RZ, RZ, c[0x0][0x188] ;  /* 0x00006200ff6e7624 */ /* 0x000fe200078e00ff */
[-C--:B------:R-:W-:Y:S01]  /*9910*/  LEA.HI.X.SX32 R101, R101, R3.reuse, 0x2, P5 ;  /* 0x0000000365657211 */ /* 0x080fe200028f16ff */
[----:B------:R-:W-:Y:S01]  /*9920*/  IMAD R225, R99, c[0x0][0x190], RZ ;  /* 0x0000640063e17a24 */ /* 0x000fe200078e02ff */
[----:B------:R-:W-:Y:S01]  /*9930*/  LEA.HI.X.SX32 R99, R104, R3, 0x2, P6 ;  /* 0x0000000368637211 */ /* 0x000fe200030f16ff */
[----:B------:R-:W-:Y:S01]  /*9940*/  IMAD R102, R102, 0x1e4, RZ ;  /* 0x000001e466667824 */ /* 0x000fe200078e02ff */
[----:B------:R-:W-:Y:S01]  /*9950*/  IADD3 R104, P5, R105, R2, RZ ;  /* 0x0000000269687210 */ /* 0x000fe20007fbe0ff */
[----:B------:R-:W-:-:S02]  /*9960*/  IMAD.MOV.U32 R113, RZ, RZ, c[0x0][0x188] ;  /* 0x00006200ff717624 */ /* 0x000fc400078e00ff */
[----:B------:R-:W-:Y:S02]  /*9970*/  IMAD R110, R110, 0x7a, RZ ;  /* 0x0000007a6e6e7824 */ /* 0x000fe400078e02ff */
[----:B------:R-:W-:Y:S01]  /*9980*/  IMAD.MOV.U32 R106, RZ, RZ, c[0x0][0x188] ;  /* 0x00006200ff6a7624 */ /* 0x000fe200078e00ff */
[----:B------:R-:W-:Y:S01]  /*9990*/  IADD3 R102, P6, R102, R2, RZ ;  /* 0x0000000266667210 */ /* 0x000fe20007fde0ff */
[----:B------:R-:W-:Y:S01]  /*99a0*/  IMAD R113, R113, 0x79, RZ ;  /* 0x0000007971717824 */ /* 0x000fe200078e02ff */
[----:B------:R-:W-:Y:S01]  /*99b0*/  LEA.HI.X.SX32 R105, R110, R3, 0x2, P5 ;  /* 0x000000036e697211 */ /* 0x000fe200028f16ff */
[----:B------:R-:W-:Y:S02]  /*99c0*/  IMAD R106, R106, 0x1ec, RZ ;  /* 0x000001ec6a6a7824 */ /* 0x000fe400078e02ff */
[----:B------:R-:W-:Y:S02]  /*99d0*/  IMAD.MOV.U32 R112, RZ, RZ, c[0x0][0x188] ;  /* 0x00006200ff707624 */ /* 0x000fe400078e00ff */
[----:B------:R-:W-:-:S02]  /*99e0*/  IMAD.MOV.U32 R110, RZ, RZ, c[0x0][0x188] ;  /* 0x00006200ff6e7624 */ /* 0x000fc400078e00ff */
[----:B------:R-:W-:Y:S02]  /*99f0*/  IMAD.MOV.U32 R108, RZ, RZ, c[0x0][0x188] ;  /* 0x00006200ff6c7624 */ /* 0x000fe400078e00ff */
[----:B------:R-:W-:Y:S01]  /*9a00*/  IMAD R228, R103, c[0x0][0x190], RZ ;  /* 0x0000640067e47a24 */ /* 0x000fe200078e02ff */
[----:B------:R-:W-:Y:S01]  /*9a10*/  LEA.HI.X.SX32 R103, R113, R3, 0x2, P6 ;  /* 0x0000000371677211 */ /* 0x000fe200030f16ff */
[----:B------:R-:W-:Y:S01]  /*9a20*/  IMAD R112, R112, 0x7b, RZ ;  /* 0x0000007b70707824 */ /* 0x000fe200078e02ff */
[----:B------:R-:W-:Y:S01]  /*9a30*/  IADD3 R106, P6, R106, R2, RZ ;  /* 0x000000026a6a7210 */ /* 0x000fe20007fde0ff */
[----:B------:R-:W-:Y:S02]  /*9a40*/  IMAD R110, R110, 0x1f4, RZ ;  /* 0x000001f46e6e7824 */ /* 0x000fe400078e02ff */
[----:B------:R-:W-:Y:S02]  /*9a50*/  IMAD.MOV.U32 R170, RZ, RZ, c[0x0][0x188] ;  /* 0x00006200ffaa7624 */ /* 0x000fe400078e00ff */
[----:B------:R-:W-:-:S02]  /*9a60*/  IMAD R108, R108, 0x1f0, RZ ;  /* 0x000001f06c6c7824 */ /* 0x000fc400078e02ff */
[----:B------:R-:W-:Y:S02]  /*9a70*/  IMAD.MOV.U32 R113, RZ, RZ, c[0x0][0x188] ;  /* 0x00006200ff717624 */ /* 0x000fe400078e00ff */
[----:B------:R-:W-:Y:S01]  /*9a80*/  IMAD R229, R107, c[0x0][0x190], RZ ;  /* 0x000064006be57a24 */ /* 0x000fe200078e02ff */
[----:B------:R-:W-:Y:S01]  /*9a90*/  LEA.HI.X.SX32 R107, R112, R3, 0x2, P6 ;  /* 0x00000003706b7211 */ /* 0x000fe200030f16ff */
[----:B------:R-:W-:Y:S01]  /*9aa0*/  IMAD R170, R170, 0x7d, RZ ;  /* 0x0000007daaaa7824 */ /* 0x000fe200078e02ff */
[-C--:B------:R-:W-:Y:S01]  /*9ab0*/  IADD3 R110, P6, R110, R2.reuse, RZ ;  /* 0x000000026e6e7210 */ /* 0x080fe20007fde0ff */
[----:B------:R-:W-:Y:S01]  /*9ac0*/  IMAD R113, R113, 0x1f8, RZ ;  /* 0x000001f871717824 */ /* 0x000fe200078e02ff */
[----:B------:R-:W-:Y:S01]  /*9ad0*/  IADD3 R108, P5, R108, R2, RZ ;  /* 0x000000026c6c7210 */ /* 0x000fe20007fbe0ff */
[----:B------:R-:W-:Y:S02]  /*9ae0*/  IMAD.MOV.U32 R114, RZ, RZ, c[0x0][0x188] ;  /* 0x00006200ff727624 */ /* 0x000fe400078e00ff */
[----:B------:R-:W-:-:S02]  /*9af0*/  IMAD.MOV.U32 R174, RZ, RZ, c[0x0][0x188] ;  /* 0x00006200ffae7624 */ /* 0x000fc400078e00ff */
[----:B------:R-:W-:Y:S01]  /*9b00*/  IMAD R232, R111, c[0x0][0x190], RZ ;  /* 0x000064006fe87a24 */ /* 0x000fe200078e02ff */
[-C--:B------:R-:W-:Y:S01]  /*9b10*/  LEA.HI.X.SX32 R111, R170, R3.reuse, 0x2, P6 ;  /* 0x00000003aa6f7211 */ /* 0x080fe200030f16ff */
[----:B------:R-:W-:Y:S01]  /*9b20*/  STL.64 [R1+0xcf8], R250 ;  /* 0x000cf8fa01007387 */ /* 0x000fe20000100a00 */
[----:B------:R-:W-:Y:S01]  /*9b30*/  LEA.HI.X.SX32 R109, R109, R3, 0x2, P5 ;  /* 0x000000036d6d7211 */ /* 0x000fe200028f16ff */
[----:B------:R-:W-:Y:S01]  /*9b40*/  IMAD R114, R114, 0x1fc, RZ ;  /* 0x000001fc72727824 */ /* 0x000fe200078e02ff */
[-C--:B------:R-:W-:Y:S01]  /*9b50*/  IADD3 R112, P5, R113, R2.reuse, RZ ;  /* 0x0000000271707210 */ /* 0x080fe20007fbe0ff */
[----:B------:R-:W-:Y:S01]  /*9b60*/  IMAD R174, R174, 0x7e, RZ ;  /* 0x0000007eaeae7824 */ /* 0x000fe200078e02ff */
[----:B------:R-:W-:Y:S01]  /*9b70*/  STL [R1+0x4], R201 ;  /* 0x000004c901007387 */ /* 0x000fe20000100800 */
[----:B------:R-:W-:Y:S02]  /*9b80*/  IMAD.MOV.U32 R170, RZ, RZ, c[0x0][0x188] ;  /* 0x00006200ffaa7624 */ /* 0x000fe400078e00ff */
[----:B------:R-:W-:Y:S01]  /*9b90*/  IMAD R122, R122, c[0x0][0x190], RZ ;  /* 0x000064007a7a7a24 */ /* 0x000fe200078e02ff */
[----:B------:R-:W-:Y:S01]  /*9ba0*/  STL.64 [R1+0xd00], R200 ;  /* 0x000d00c801007387 */ /* 0x000fe20000100a00 */
[----:B------:R-:W-:Y:S01]  /*9bb0*/  IMAD R170, R170, 0x7f, RZ ;  /* 0x0000007faaaa7824 */ /* 0x000fe200078e02ff */
[----:B------:R-:W-:-:S02]  /*9bc0*/  IADD3 R114, P6, R114, R2, RZ ;  /* 0x0000000272727210 */ /* 0x000fc40007fde0ff */
[----:B------:R-:W-:Y:S01]  /*9bd0*/  STL.64 [R1+0xd08], R248 ;  /* 0x000d08f801007387 */ /* 0x000fe20000100a00 */
[----:B------:R-:W-:Y:S01]  /*9be0*/  IMAD R124, R124, c[0x0][0x190], RZ ;  /* 0x000064007c7c7a24 */ /* 0x000fe200078e02ff */
[----:B------:R-:W-:Y:S02]  /*9bf0*/  LEA.HI.X.SX32 R113, R174, R3, 0x2, P5 ;  /* 0x00000003ae717211 */ /* 0x000fe400028f16ff */
[----:B------:R4:W-:Y:S01]  /*9c00*/  STL.64 [R1+0xd10], R4 ;  /* 0x000d100401007387 */ /* 0x0009e20000100a00 */
[----:B------:R-:W-:-:S03]  /*9c10*/  IMAD R234, R115, c[0x0][0x190], RZ ;  /* 0x0000640073ea7a24 */ /* 0x000fc600078e02ff */
[----:B------:R5:W-:Y:S01]  /*9c20*/  STL.64 [R1+0xd18], R6 ;  /* 0x000d180601007387 */ /* 0x000be20000100a00 */
[----:B------:R-:W-:Y:S01]  /*9c30*/  LEA.HI.X.SX32 R115, R170, R3, 0x2, P6 ;  /* 0x00000003aa737211 */ /* 0x000fe200030f16ff */
[----:B------:R-:W-:Y:S02]  /*9c40*/  IMAD R125, R125, c[0x0][0x190], RZ ;  /* 0x000064007d7d7a24 */ /* 0x000fe400078e02ff */
[----:B------:R-:W-:Y:S01]  /*9c50*/  STL.64 [R1+0xd20], R8 ;  /* 0x000d200801007387 */ /* 0x000fe20000100a00 */
[-C--:B----4-:R-:W-:Y:S02]  /*9c60*/  LEA R4, P6, R124, R198.reuse, 0x2 ;  /* 0x000000c67c047211 */ /* 0x090fe400078c10ff */
[C---:B-----5:R-:W-:Y:S01]  /*9c70*/  LEA R6, P5, R122.reuse, R198, 0x2 ;  /* 0x000000c67a067211 */ /* 0x060fe200078a10ff */
[----:B------:R-:W-:Y:S03]  /*9c80*/  STL.64 [R1+0xd28], R10 ;  /* 0x000d280a01007387 */ /* 0x000fe60000100a00 */
[-C--:B------:R-:W-:Y:S01]  /*9c90*/  LEA.HI.X.SX32 R7, R122, R199.reuse, 0x2, P5 ;  /* 0x000000c77a077211 */ /* 0x080fe200028f16ff */
[----:B------:R-:W-:Y:S01]  /*9ca0*/  STL.64 [R1+0xd30], R12 ;  /* 0x000d300c01007387 */ /* 0x000fe20000100a00 */
[----:B------:R-:W-:Y:S01]  /*9cb0*/  LEA.HI.X.SX32 R5, R124, R199, 0x2, P6 ;  /* 0x000000c77c057211 */ /* 0x000fe200030f16ff */
[----:B------:R-:W-:-:S02]  /*9cc0*/  IMAD R126, R126, c[0x0][0x190], RZ ;  /* 0x000064007e7e7a24 */ /* 0x000fc400078e02ff */
[----:B------:R-:W-:Y:S04]  /*9cd0*/  STL.64 [R1+0xd38], R14 ;  /* 0x000d380e01007387 */ /* 0x000fe80000100a00 */
[----:B------:R-:W-:Y:S04]  /*9ce0*/  STL.64 [R1+0xd40], R16 ;  /* 0x000d401001007387 */ /* 0x000fe80000100a00 */
[----:B------:R4:W-:Y:S01]  /*9cf0*/  STL.64 [R1+0x270], R6 ;  /* 0x0002700601007387 */ /* 0x0009e20000100a00 */
[----:B------:R-:W-:-:S03]  /*9d00*/  IMAD R128, R128, c[0x0][0x190], RZ ;  /* 0x0000640080807a24 */ /* 0x000fc600078e02ff */
[----:B------:R5:W-:Y:S01]  /*9d10*/  STL.64 [R1+0x268], R4 ;  /* 0x0002680401007387 */ /* 0x000be20000100a00 */
[CC--:B----4-:R-:W-:Y:S02]  /*9d20*/  LEA R6, P5, R125.reuse, R198.reuse, 0x2 ;  /* 0x000000c67d067211 */ /* 0x0d0fe400078a10ff */
[C---:B-----5:R-:W-:Y:S02]  /*9d30*/  LEA R4, P6, R126.reuse, R198, 0x2 ;  /* 0x000000c67e047211 */ /* 0x060fe400078c10ff */
[-C--:B------:R-:W-:Y:S01]  /*9d40*/  LEA.HI.X.SX32 R7, R125, R199.reuse, 0x2, P5 ;  /* 0x000000c77d077211 */ /* 0x080fe200028f16ff */
[----:B------:R-:W-:Y:S01]  /*9d50*/  IMAD R129, R129, c[0x0][0x190], RZ ;  /* 0x0000640081817a24 */ /* 0x000fe200078e02ff */
[----:B------:R-:W-:-:S03]  /*9d60*/  LEA.HI.X.SX32 R5, R126, R199, 0x2, P6 ;  /* 0x000000c77e057211 */ /* 0x000fc600030f16ff */
[----:B------:R4:W-:Y:S01]  /*9d70*/  STL.64 [R1+0x260], R6 ;  /* 0x0002600601007387 */ /* 0x0009e20000100a00 */
[----:B------:R-:W-:-:S03]  /*9d80*/  IMAD R130, R130, c[0x0][0x190], RZ ;  /* 0x0000640082827a24 */ /* 0x000fc600078e02ff */
[----:B------:R5:W-:Y:S01]  /*9d90*/  STL.64 [R1+0x258], R4 ;  /* 0x0002580401007387 */ /* 0x000be20000100a00 */
[CC--:B----4-:R-:W-:Y:S02]  /*9da0*/  LEA R6, P5, R128.reuse, R198.reuse, 0x2 ;  /* 0x000000c680067211 */ /* 0x0d0fe400078a10ff */
[C---:B-----5:R-:W-:Y:S02]  /*9db0*/  LEA R4, P6, R129.reuse, R198, 0x2 ;  /* 0x000000c681047211 */ /* 0x060fe400078c10ff */
[-C--:B------:R-:W-:Y:S01]  /*9dc0*/  LEA.HI.X.SX32 R7, R128, R199.reuse, 0x2, P5 ;  /* 0x000000c780077211 */ /* 0x080fe200028f16ff */
[----:B---3--:R-:W-:Y:S01]  /*9dd0*/  IMAD R132, R132, c[0x0][0x190], RZ ;  /* 0x0000640084847a24 */ /* 0x008fe200078e02ff */
[----:B------:R-:W-:-:S03]  /*9de0*/  LEA.HI.X.SX32 R5, R129, R199, 0x2, P6 ;  /* 0x000000c781057211 */ /* 0x000fc600030f16ff */
[----:B------:R3:W-:Y:S01]  /*9df0*/  STL.64 [R1+0x250], R6 ;  /* 0x0002500601007387 */ /* 0x0007e20000100a00 */
[----:B------:R-:W-:-:S03]  /*9e00*/  IMAD R133, R133, c[0x0][0x190], RZ ;  /* 0x0000640085857a24 */ /* 0x000fc600078e02ff */
[----:B------:R4:W-:Y:S01]  /*9e10*/  STL.64 [R1+0x248], R4 ;  /* 0x0002480401007387 */ /* 0x0009e20000100a00 */
[-C--:B---3--:R-:W-:Y:S02]  /*9e20*/  LEA R6, P5, R130, R198.reuse, 0x2 ;  /* 0x000000c682067211 */ /* 0x088fe400078a10ff */
[----:B----4-:R-:W-:Y:S02]  /*9e30*/  LEA R4, P6, R132, R198, 0x2 ;  /* 0x000000c684047211 */ /* 0x010fe400078c10ff */
[-C--:B------:R-:W-:Y:S01]  /*9e40*/  LEA.HI.X.SX32 R7, R130, R199.reuse, 0x2, P5 ;  /* 0x000000c782077211 */ /* 0x080fe200028f16ff */
[----:B------:R-:W-:Y:S01]  /*9e50*/  IMAD R134, R134, c[0x0][0x190], RZ ;  /* 0x0000640086867a24 */ /* 0x000fe200078e02ff */
[----:B------:R-:W-:Y:S01]  /*9e60*/  LEA.HI.X.SX32 R5, R132, R199, 0x2, P6 ;  /* 0x000000c784057211 */ /* 0x000fe200030f16ff */
[----:B--2---:R-:W-:Y:S02]  /*9e70*/  IMAD R136, R136, c[0x0][0x190], RZ ;  /* 0x0000640088887a24 */ /* 0x004fe400078e02ff */
[----:B------:R2:W-:Y:S01]  /*9e80*/  STL.64 [R1+0x240], R6 ;  /* 0x0002400601007387 */ /* 0x0005e20000100a00 */
[----:B------:R-:W-:-:S02]  /*9e90*/  IMAD R137, R137, c[0x0][0x190], RZ ;  /* 0x0000640089897a24 */ /* 0x000fc400078e02ff */
[----:B------:R-:W-:Y:S01]  /*9ea0*/  IMAD R233, R116, c[0x0][0x190], RZ ;  /* 0x0000640074e97a24 */ /* 0x000fe200078e02ff */
[----:B------:R3:W-:Y:S01]  /*9eb0*/  STL.64 [R1+0x238], R4 ;  /* 0x0002380401007387 */ /* 0x0007e20000100a00 */
[----:B------:R-:W-:Y:S01]  /*9ec0*/  IMAD R138, R138, c[0x0][0x190], RZ ;  /* 0x000064008a8a7a24 */ /* 0x000fe200078e02ff */
[CC--:B--2---:R-:W-:Y:S02]  /*9ed0*/  LEA R6, P5, R133.reuse, R198.reuse, 0x2 ;  /* 0x000000c685067211 */ /* 0x0c4fe400078a10ff */
[-C--:B---3--:R-:W-:Y:S02]  /*9ee0*/  LEA R4, P6, R134, R198.reuse, 0x2 ;  /* 0x000000c686047211 */ /* 0x088fe400078c10ff */
[-C--:B------:R-:W-:Y:S02]  /*9ef0*/  LEA.HI.X.SX32 R7, R133, R199.reuse, 0x2, P5 ;  /* 0x000000c785077211 */ /* 0x080fe400028f16ff */
[-C--:B------:R-:W-:Y:S01]  /*9f00*/  LEA R116, P5, R136, R198.reuse, 0x2 ;  /* 0x000000c688747211 */ /* 0x080fe200078a10ff */
[----:B------:R-:W-:Y:S01]  /*9f10*/  IMAD R238, R117, c[0x0][0x190], RZ ;  /* 0x0000640075ee7a24 */ /* 0x000fe200078e02ff */
[-C--:B------:R-:W-:Y:S01]  /*9f20*/  LEA.HI.X.SX32 R5, R134, R199.reuse, 0x2, P6 ;  /* 0x000000c786057211 */ /* 0x080fe200030f16ff */
[----:B------:R-:W-:Y:S01]  /*9f30*/  IMAD R237, R118, c[0x0][0x190], RZ ;  /* 0x0000640076ed7a24 */ /* 0x000fe200078e02ff */
[-C--:B------:R-:W-:Y:S01]  /*9f40*/  LEA R118, P6, R137, R198.reuse, 0x2 ;  /* 0x000000c689767211 */ /* 0x080fe200078c10ff */
[----:B------:R-:W-:Y:S01]  /*9f50*/  IMAD R140, R140, c[0x0][0x190], RZ ;  /* 0x000064008c8c7a24 */ /* 0x000fe200078e02ff */
[----:B------:R-:W-:Y:S01]  /*9f60*/  LEA.HI.X.SX32 R117, R136, R199, 0x2, P5 ;  /* 0x000000c788757211 */ /* 0x000fe200028f16ff */
[----:B------:R-:W-:Y:S01]  /*9f70*/  IMAD R241, R120, c[0x0][0x190], RZ ;  /* 0x0000640078f17a24 */ /* 0x000fe200078e02ff */
[----:B------:R-:W-:Y:S01]  /*9f80*/  LEA R120, P5, R138, R198, 0x2 ;  /* 0x000000c68a787211 */ /* 0x000fe200078a10ff */
[----:B------:R-:W-:-:S02]  /*9f90*/  IMAD R141, R141, c[0x0][0x190], RZ ;  /* 0x000064008d8d7a24 */ /* 0x000fc400078e02ff */
[----:B------:R-:W-:Y:S01]  /*9fa0*/  IMAD R242, R119, c[0x0][0x190], RZ ;  /* 0x0000640077f27a24 */ /* 0x000fe200078e02ff */
[-C--:B------:R-:W-:Y:S01]  /*9fb0*/  LEA.HI.X.SX32 R119, R137, R199.reuse, 0x2, P6 ;  /* 0x000000c789777211 */ /* 0x080fe200030f16ff */
[----:B------:R-:W-:Y:S01]  /*9fc0*/  IMAD R246, R121, c[0x0][0x190], RZ ;  /* 0x0000640079f67a24 */ /* 0x000fe200078e02ff */
[-C--:B------:R-:W-:Y:S01]  /*9fd0*/  LEA R122, P6, R140, R198.reuse, 0x2 ;  /* 0x000000c68c7a7211 */ /* 0x080fe200078c10ff */
[----:B------:R-:W-:Y:S01]  /*9fe0*/  IMAD R142, R142, c[0x0][0x190], RZ ;  /* 0x000064008e8e7a24 */ /* 0x000fe200078e02ff */
[-C--:B------:R-:W-:Y:S01]  /*9ff0*/  LEA.HI.X.SX32 R121, R138, R199.reuse, 0x2, P5 ;  /* 0x000000c78a797211 */ /* 0x080fe200028f16ff */
[----:B------:R-:W-:Y:S01]  /*a000*/  IMAD R144, R144, c[0x0][0x190], RZ ;  /* 0x0000640090907a24 */ /* 0x000fe200078e02ff */
[-C--:B------:R-:W-:Y:S01]  /*a010*/  LEA R124, P5, R141, R198.reuse, 0x2 ;  /* 0x000000c68d7c7211 */ /* 0x080fe200078a10ff */
[----:B------:R-:W-:Y:S01]  /*a020*/  IMAD R245, R123, c[0x0][0x190], RZ ;  /* 0x000064007bf57a24 */ /* 0x000fe200078e02ff */
[-C--:B------:R-:W-:Y:S01]  /*a030*/  LEA.HI.X.SX32 R123, R140, R199.reuse, 0x2, P6 ;  /* 0x000000c78c7b7211 */ /* 0x080fe200030f16ff */
[----:B------:R-:W-:Y:S01]  /*a040*/  IMAD R145, R145, c[0x0][0x190], RZ ;  /* 0x0000640091917a24 */ /* 0x000fe200078e02ff */
[----:B------:R-:W-:Y:S01]  /*a050*/  LEA R126, P6, R142, R198, 0x2 ;  /* 0x000000c68e7e7211 */ /* 0x000fe200078c10ff */
[----:B------:R-:W-:Y:S01]  /*a060*/  IMAD R146, R146, c[0x0][0x190], RZ ;  /* 0x0000640092927a24 */ /* 0x000fe200078e02ff */
[----:B------:R-:W-:-:S02]  /*a070*/  LEA.HI.X.SX32 R125, R141, R199, 0x2, P5 ;  /* 0x000000c78d7d7211 */ /* 0x000fc400028f16ff */
[-C--:B------:R-:W-:Y:S01]  /*a080*/  LEA R128, P5, R144, R198.reuse, 0x2 ;  /* 0x000000c690807211 */ /* 0x080fe200078a10ff */
[----:B------:R-:W-:Y:S01]  /*a090*/  IMAD R17, R127, c[0x0][0x190], RZ ;  /* 0x000064007f117a24 */ /* 0x000fe200078e02ff */
[----:B------:R2:W-:Y:S01]  /*a0a0*/  STL.64 [R1+0x230], R6 ;  /* 0x0002300601007387 */ /* 0x0005e20000100a00 */
[-C--:B------:R-:W-:Y:S01]  /*a0b0*/  LEA.HI.X.SX32 R127, R142, R199.reuse, 0x2, P6 ;  /* 0x000000c78e7f7211 */ /* 0x080fe200030f16ff */
[----:B------:R-:W-:Y:S01]  /*a0c0*/  IMAD R148, R148, c[0x0][0x190], RZ ;  /* 0x0000640094947a24 */ /* 0x000fe200078e02ff */
[-C--:B------:R-:W-:Y:S01]  /*a0d0*/  LEA R130, P6, R145, R198.reuse, 0x2 ;  /* 0x000000c691827211 */ /* 0x080fe200078c10ff */
[----:B------:R-:W3:Y:S01]  /*a0e0*/  LDL.LU R10, [R1+0x294] ;  /* 0x00029400010a7983 */ /* 0x000ee20000300800 */
[-C--:B------:R-:W-:Y:S01]  /*a0f0*/  LEA.HI.X.SX32 R129, R144, R199.reuse, 0x2, P5 ;  /* 0x000000c790817211 */ /* 0x080fe200028f16ff */
[----:B------:R-:W-:Y:S01]  /*a100*/  IMAD R149, R149, c[0x0][0x190], RZ ;  /* 0x0000640095957a24 */ /* 0x000fe200078e02ff */
[----:B------:R-:W-:Y:S01]  /*a110*/  LEA R132, P5, R146, R198, 0x2 ;  /* 0x000000c692847211 */ /* 0x000fe200078a10ff */
[----:B------:R-:W4:Y:S01]  /*a120*/  LDL.LU R16, [R1+0x2a4] ;  /* 0x0002a40001107983 */ /* 0x000f220000300800 */
[----:B------:R-:W-:Y:S01]  /*a130*/  IMAD R13, R131, c[0x0][0x190], RZ ;  /* 0x00006400830d7a24 */ /* 0x000fe200078e02ff */
[----:B------:R-:W-:-:S02]  /*a140*/  LEA.HI.X.SX32 R131, R145, R199, 0x2, P6 ;  /* 0x000000c791837211 */ /* 0x000fc400030f16ff */
[----:B--2---:R-:W2:Y:S01]  /*a150*/  LDL.LU R7, [R1+0x2b4] ;  /* 0x0002b40001077983 */ /* 0x004ea20000300800 */
[----:B------:R-:W-:Y:S01]  /*a160*/  IMAD R150, R150, c[0x0][0x190], RZ ;  /* 0x0000640096967a24 */ /* 0x000fe200078e02ff */
[-C--:B------:R-:W-:Y:S02]  /*a170*/  LEA R134, P6, R148, R198.reuse, 0x2 ;  /* 0x000000c694867211 */ /* 0x080fe400078c10ff */
[----:B------:R-:W-:Y:S01]  /*a180*/  STL.64 [R1+0x228], R4 ;  /* 0x0002280401007387 */ /* 0x000fe20000100a00 */
[----:B------:R-:W-:Y:S01]  /*a190*/  LEA.HI.X.SX32 R133, R146, R199, 0x2, P5 ;  /* 0x000000c792857211 */ /* 0x000fe200028f16ff */
[----:B------:R-:W-:Y:S02]  /*a1a0*/  IMAD R152, R152, c[0x0][0x190], RZ ;  /* 0x0000640098987a24 */ /* 0x000fe400078e02ff */
[----:B------:R-:W-:Y:S01]  /*a1b0*/  STL.64 [R1+0xca8], R116 ;  /* 0x000ca87401007387 */ /* 0x000fe20000100a00 */
[----:B------:R-:W-:-:S03]  /*a1c0*/  LEA R136, P5, R149, R198, 0x2 ;  /* 0x000000c695887211 */ /* 0x000fc600078a10ff */
[----:B------:R-:W-:Y:S04]  /*a1d0*/  STL.64 [R1+0xc70], R118 ;  /* 0x000c707601007387 */ /* 0x000fe80000100a00 */
[----:B------:R-:W-:Y:S01]  /*a1e0*/  STL.64 [R1+0xc38], R120 ;  /* 0x000c387801007387 */ /* 0x000fe20000100a00 */
[----:B------:R-:W-:-:S03]  /*a1f0*/  IMAD R153, R153, c[0x0][0x190], RZ ;  /* 0x0000640099997a24 */ /* 0x000fc600078e02ff */
[----:B------:R5:W-:Y:S01]  /*a200*/  STL.64 [R1+0xc08], R122 ;  /* 0x000c087a01007387 */ /* 0x000be20000100a00 */
[-C--:B------:R-:W-:Y:S01]  /*a210*/  LEA.HI.X.SX32 R137, R149, R199.reuse, 0x2, P5 ;  /* 0x000000c795897211 */ /* 0x080fe200028f16ff */
[----:B------:R-:W-:Y:S01]  /*a220*/  IMAD R154, R154, c[0x0][0x190], RZ ;  /* 0x000064009a9a7a24 */ /* 0x000fe200078e02ff */
[-C--:B------:R-:W-:Y:S01]  /*a230*/  LEA R140, P5, R152, R198.reuse, 0x2 ;  /* 0x000000c6988c7211 */ /* 0x080fe200078a10ff */
[----:B------:R-:W-:Y:S02]  /*a240*/  IMAD R6, R139, c[0x0][0x190], RZ ;  /* 0x000064008b067a24 */ /* 0x000fe400078e02ff */
[----:B-----5:R-:W-:Y:S01]  /*a250*/  IMAD R122, R135, c[0x0][0x190], RZ ;  /* 0x00006400877a7a24 */ /* 0x020fe200078e02ff */
[-C--:B------:R-:W-:Y:S02]  /*a260*/  LEA.HI.X.SX32 R135, R148, R199.reuse, 0x2, P6 ;  /* 0x000000c794877211 */ /* 0x080fe400030f16ff */
[----:B------:R-:W-:Y:S01]  /*a270*/  LEA R138, P6, R150, R198, 0x2 ;  /* 0x000000c6968a7211 */ /* 0x000fe200078c10ff */
[----:B------:R-:W-:Y:S01]  /*a280*/  IMAD R156, R156, c[0x0][0x190], RZ ;  /* 0x000064009c9c7a24 */ /* 0x000fe200078e02ff */
[----:B------:R-:W-:-:S02]  /*a290*/  LEA.HI.X.SX32 R141, R152, R199, 0x2, P5 ;  /* 0x000000c7988d7211 */ /* 0x000fc400028f16ff */
[-C--:B------:R-:W-:Y:S01]  /*a2a0*/  LEA.HI.X.SX32 R139, R150, R199.reuse, 0x2, P6 ;  /* 0x000000c7968b7211 */ /* 0x080fe200030f16ff */
[----:B------:R-:W-:Y:S01]  /*a2b0*/  IMAD R157, R157, c[0x0][0x190], RZ ;  /* 0x000064009d9d7a24 */ /* 0x000fe200078e02ff */
[-C--:B------:R-:W-:Y:S02]  /*a2c0*/  LEA R142, P6, R153, R198.reuse, 0x2 ;  /* 0x000000c6998e7211 */ /* 0x080fe400078c10ff */
        /* <DEDUP_REMOVED lines=9> */
[-C--:B------:R-:W-:Y:S01]  /*a360*/  LEA.HI.X.SX32 R147, R156, R199.reuse, 0x2, P6 ;  /* 0x000000c79c937211 */ /* 0x080fe200030f16ff */
[----:B------:R-:W-:Y:S01]  /*a370*/  IMAD R161, R161, c[0x0][0x190], RZ ;  /* 0x00006400a1a17a24 */ /* 0x000fe200078e02ff */
[-C--:B------:R-:W-:Y:S01]  /*a380*/  LEA R150, P6, R158, R198.reuse, 0x2 ;  /* 0x000000c69e967211 */ /* 0x080fe200078c10ff */
[----:B------:R-:W-:Y:S01]  /*a390*/  IMAD R162, R162, c[0x0][0x190], RZ ;  /* 0x00006400a2a27a24 */ /* 0x000fe200078e02ff */
[-C--:B------:R-:W-:Y:S02]  /*a3a0*/  LEA.HI.X.SX32 R149, R157, R199.reuse, 0x2, P5 ;  /* 0x000000c79d957211 */ /* 0x080fe400028f16ff */
        /* <DEDUP_REMOVED lines=9> */
[-C--:B------:R-:W-:Y:S02]  /*a440*/  LEA.HI.X.SX32 R155, R161, R199.reuse, 0x2, P6 ;  /* 0x000000c7a19b7211 */ /* 0x080fe400030f16ff */
[-C--:B------:R-:W-:Y:S02]  /*a450*/  LEA R158, P6, R164, R198.reuse, 0x2 ;  /* 0x000000c6a49e7211 */ /* 0x080fe400078c10ff */
[-C--:B------:R-:W-:Y:S02]  /*a460*/  LEA.HI.X.SX32 R157, R162, R199.reuse, 0x2, P5 ;  /* 0x000000c7a29d7211 */ /* 0x080fe400028f16ff */
[----:B------:R-:W-:Y:S01]  /*a470*/  LEA R160, P5, R165, R198, 0x2 ;  /* 0x000000c6a5a07211 */ /* 0x000fe200078a10ff */
[----:B------:R-:W-:Y:S01]  /*a480*/  IMAD R118, R159, c[0x0][0x190], RZ ;  /* 0x000064009f767a24 */ /* 0x000fe200078e02ff */
[----:B------:R-:W-:-:S02]  /*a490*/  LEA.HI.X.SX32 R159, R164, R199, 0x2, P6 ;  /* 0x000000c7a49f7211 */ /* 0x000fc400030f16ff */
[-C--:B------:R-:W-:Y:S02]  /*a4a0*/  LEA R162, P6, R166, R198.reuse, 0x2 ;  /* 0x000000c6a6a27211 */ /* 0x080fe400078c10ff */
[-C--:B------:R-:W-:Y:S02]  /*a4b0*/  LEA.HI.X.SX32 R161, R165, R199.reuse, 0x2, P5 ;  /* 0x000000c7a5a17211 */ /* 0x080fe400028f16ff */
[-C--:B------:R-:W-:Y:S01]  /*a4c0*/  LEA R164, P5, R168, R198.reuse, 0x2 ;  /* 0x000000c6a8a47211 */ /* 0x080fe200078a10ff */
[----:B------:R-:W-:Y:S01]  /*a4d0*/  IMAD R15, R163, c[0x0][0x190], RZ ;  /* 0x00006400a30f7a24 */ /* 0x000fe200078e02ff */
[-C--:B------:R-:W-:Y:S02]  /*a4e0*/  LEA.HI.X.SX32 R163, R166, R199.reuse, 0x2, P6 ;  /* 0x000000c7a6a37211 */ /* 0x080fe400030f16ff */
[----:B------:R-:W-:Y:S02]  /*a4f0*/  LEA R166, P6, R169, R198, 0x2 ;  /* 0x000000c6a9a67211 */ /* 0x000fe400078c10ff */
[----:B------:R-:W-:-:S02]  /*a500*/  LEA.HI.X.SX32 R165, R168, R199, 0x2, P5 ;  /* 0x000000c7a8a57211 */ /* 0x000fc400028f16ff */
[CC--:B------:R-:W-:Y:S01]  /*a510*/  LEA R168, P5, R172.reuse, R198.reuse, 0x2 ;  /* 0x000000c6aca87211 */ /* 0x0c0fe200078a10ff */
        /* <DEDUP_REMOVED lines=9> */
[CC--:B------:R-:W-:Y:S01]  /*a5b0*/  LEA R176, P5, R180.reuse, R198.reuse, 0x2 ;  /* 0x000000c6b4b07211 */ /* 0x0c0fe200078a10ff */
        /* <DEDUP_REMOVED lines=24> */
[-C--:B------:R-:W-:Y:S01]  /*a740*/  LEA R196, P5, R204, R198.reuse, 0x2 ;  /* 0x000000c6ccc47211 */ /* 0x080fe200078a10ff */
[----:B------:R-:W-:Y:S01]  /*a750*/  IMAD R250, R195, c[0x0][0x190], RZ ;  /* 0x00006400c3fa7a24 */ /* 0x000fe200078e02ff */
[----:B------:R-:W-:Y:S01]  /*a760*/  LEA.HI.X.SX32 R195, R197, R199, 0x2, P6 ;  /* 0x000000c7c5c37211 */ /* 0x000fe200030f16ff */
[----:B------:R-:W-:Y:S01]  /*a770*/  STL.64 [R1+0xbb0], R124 ;  /* 0x000bb07c01007387 */ /* 0x000fe20000100a00 */
[----:B------:R-:W-:-:S02]  /*a780*/  LEA R202, P6, R205, R198, 0x2 ;  /* 0x000000c6cdca7211 */ /* 0x000fc400078c10ff */
[-C--:B------:R-:W-:Y:S01]  /*a790*/  LEA.HI.X.SX32 R197, R204, R199.reuse, 0x2, P5 ;  /* 0x000000c7ccc57211 */ /* 0x080fe200028f16ff */
[----:B------:R5:W-:Y:S01]  /*a7a0*/  STL.64 [R1+0xb88], R126 ;  /* 0x000b887e01007387 */ /* 0x000be20000100a00 */
[CC--:B------:R-:W-:Y:S01]  /*a7b0*/  LEA R204, P5, R208.reuse, R198.reuse, 0x2 ;  /* 0x000000c6d0cc7211 */ /* 0x0c0fe200078a10ff */
[----:B------:R-:W-:Y:S02]  /*a7c0*/  IMAD R251, R207, c[0x0][0x190], RZ ;  /* 0x00006400cffb7a24 */ /* 0x000fe400078e02ff */
[----:B-----5:R-:W-:Y:S01]  /*a7d0*/  IMAD R126, R203, c[0x0][0x190], RZ ;  /* 0x00006400cb7e7a24 */ /* 0x020fe200078e02ff */
[-C--:B------:R-:W-:Y:S02]  /*a7e0*/  LEA.HI.X.SX32 R203, R205, R199.reuse, 0x2, P6 ;  /* 0x000000c7cdcb7211 */ /* 0x080fe400030f16ff */
[----:B------:R-:W-:Y:S02]  /*a7f0*/  LEA R206, P6, R209, R198, 0x2 ;  /* 0x000000c6d1ce7211 */ /* 0x000fe400078c10ff */
[----:B------:R-:W-:-:S02]  /*a800*/  LEA.HI.X.SX32 R205, R208, R199, 0x2, P5 ;  /* 0x000000c7d0cd7211 */ /* 0x000fc400028f16ff */
[CC--:B------:R-:W-:Y:S02]  /*a810*/  LEA R208, P5, R212.reuse, R198.reuse, 0x2 ;  /* 0x000000c6d4d07211 */ /* 0x0c0fe400078a10ff */
[-C--:B------:R-:W-:Y:S02]  /*a820*/  LEA.HI.X.SX32 R207, R209, R199.reuse, 0x2, P6 ;  /* 0x000000c7d1cf7211 */ /* 0x080fe400030f16ff */
[-C--:B------:R-:W-:Y:S02]  /*a830*/  LEA R210, P6, R213, R198.reuse, 0x2 ;  /* 0x000000c6d5d27211 */ /* 0x080fe400078c10ff */
[-C--:B------:R-:W-:Y:S02]  /*a840*/  LEA.HI.X.SX32 R209, R212, R199.reuse, 0x2, P5 ;  /* 0x000000c7d4d17211 */ /* 0x080fe400028f16ff */
[----:B------:R-:W-:Y:S01]  /*a850*/  LEA R212, P5, R216, R198, 0x2 ;  /* 0x000000c6d8d47211 */ /* 0x000fe200078a10ff */
[----:B------:R-:W-:Y:S01]  /*a860*/  IMAD R127, R211, c[0x0][0x190], RZ ;  /* 0x00006400d37f7a24 */ /* 0x000fe200078e02ff */
[----:B------:R-:W-:-:S02]  /*a870*/  LEA.HI.X.SX32 R211, R213, R199, 0x2, P6 ;  /* 0x000000c7d5d37211 */ /* 0x000fc400030f16ff */
[-C--:B------:R-:W-:Y:S02]  /*a880*/  LEA R214, P6, R217, R198.reuse, 0x2 ;  /* 0x000000c6d9d67211 */ /* 0x080fe400078c10ff */
[-C--:B------:R-:W-:Y:S01]  /*a890*/  LEA.HI.X.SX32 R213, R216, R199.reuse, 0x2, P5 ;  /* 0x000000c7d8d57211 */ /* 0x080fe200028f16ff */
[----:B------:R-:W-:Y:S01]  /*a8a0*/  STL.64 [R1+0xcd8], R130 ;  /* 0x000cd88201007387 */ /* 0x000fe20000100a00 */
[CC--:B------:R-:W-:Y:S01]  /*a8b0*/  LEA R216, P5, R220.reuse, R198.reuse, 0x2 ;  /* 0x000000c6dcd87211 */ /* 0x0c0fe200078a10ff */
[----:B------:R-:W-:Y:S01]  /*a8c0*/  IMAD R200, R215, c[0x0][0x190], RZ ;  /* 0x00006400d7c87a24 */ /* 0x000fe200078e02ff */
[-C--:B------:R-:W-:Y:S01]  /*a8d0*/  LEA.HI.X.SX32 R215, R217, R199.reuse, 0x2, P6 ;  /* 0x000000c7d9d77211 */ /* 0x080fe200030f16ff */
[----:B------:R-:W-:Y:S01]  /*a8e0*/  STL.64 [R1+0xcb0], R132 ;  /* 0x000cb08401007387 */ /* 0x000fe20000100a00 */
[-C--:B------:R-:W-:Y:S02]  /*a8f0*/  LEA R218, P6, R221, R198.reuse, 0x2 ;  /* 0x000000c6ddda7211 */ /* 0x080fe400078c10ff */
[----:B------:R-:W-:Y:S01]  /*a900*/  LEA.HI.X.SX32 R217, R220, R199, 0x2, P5 ;  /* 0x000000c7dcd97211 */ /* 0x000fe200028f16ff */
[----:B------:R-:W-:Y:S01]  /*a910*/  STL.64 [R1+0xc78], R134 ;  /* 0x000c788601007387 */ /* 0x000fe20000100a00 */
[----:B------:R-:W-:-:S03]  /*a920*/  LEA R220, P5, R224, R198, 0x2 ;  /* 0x000000c6e0dc7211 */ /* 0x000fc600078a10ff */
[----:B------:R-:W-:Y:S04]  /*a930*/  STL.64 [R1+0xc40], R136 ;  /* 0x000c408801007387 */ /* 0x000fe80000100a00 */
[----:B------:R-:W-:Y:S04]  /*a940*/  STL.64 [R1+0xc00], R138 ;  /* 0x000c008a01007387 */ /* 0x000fe80000100a00 */
[----:B------:R5:W-:Y:S01]  /*a950*/  STL.64 [R1+0xbb8], R140 ;  /* 0x000bb88c01007387 */ /* 0x000be20000100a00 */
[----:B------:R-:W-:-:S03]  /*a960*/  IMAD R5, R223, c[0x0][0x190], RZ ;  /* 0x00006400df057a24 */ /* 0x000fc600078e02ff */
[----:B------:R-:W-:Y:S01]  /*a970*/  STL.64 [R1+0xb90], R142 ;  /* 0x000b908e01007387 */ /* 0x000fe20000100a00 */
[----:B-----5:R-:W-:Y:S01]  /*a980*/  IMAD R141, R219, c[0x0][0x190], RZ ;  /* 0x00006400db8d7a24 */ /* 0x020fe200078e02ff */
[-C--:B------:R-:W-:Y:S02]  /*a990*/  LEA.HI.X.SX32 R219, R221, R199.reuse, 0x2, P6 ;  /* 0x000000c7dddb7211 */ /* 0x080fe400030f16ff */
[CC--:B------:R-:W-:Y:S02]  /*a9a0*/  LEA R222, P6, R225.reuse, R198.reuse, 0x2 ;  /* 0x000000c6e1de7211 */ /* 0x0c0fe400078c10ff */
[-C--:B------:R-:W-:Y:S02]  /*a9b0*/  LEA.HI.X.SX32 R221, R224, R199.reuse, 0x2, P5 ;  /* 0x000000c7e0dd7211 */ /* 0x080fe400028f16ff */
[-C--:B------:R-:W-:Y:S02]  /*a9c0*/  LEA R224, P5, R228, R198.reuse, 0x2 ;  /* 0x000000c6e4e07211 */ /* 0x080fe400078a10ff */
[----:B------:R-:W-:Y:S01]  /*a9d0*/  LEA.HI.X.SX32 R223, R225, R199, 0x2, P6 ;  /* 0x000000c7e1df7211 */ /* 0x000fe200030f16ff */
[----:B------:R-:W-:Y:S01]  /*a9e0*/  STL.64 [R1+0xcd0], R146 ;  /* 0x000cd09201007387 */ /* 0x000fe20000100a00 */
[----:B------:R-:W-:-:S02]  /*a9f0*/  LEA R226, P6, R229, R198, 0x2 ;  /* 0x000000c6e5e27211 */ /* 0x000fc400078c10ff */
[-C--:B------:R-:W-:Y:S01]  /*aa00*/  LEA.HI.X.SX32 R225, R228, R199.reuse, 0x2, P5 ;  /* 0x000000c7e4e17211 */ /* 0x080fe200028f16ff */
[----:B------:R-:W-:Y:S01]  /*aa10*/  STL.64 [R1+0xca0], R148 ;  /* 0x000ca09401007387 */ /* 0x000fe20000100a00 */
[-C--:B------:R-:W-:Y:S01]  /*aa20*/  LEA R228, P5, R232, R198.reuse, 0x2 ;  /* 0x000000c6e8e47211 */ /* 0x080fe200078a10ff */
[----:B------:R-:W-:Y:S01]  /*aa30*/  IMAD R124, R227, c[0x0][0x190], RZ ;  /* 0x00006400e37c7a24 */ /* 0x000fe200078e02ff */
[-C--:B------:R-:W-:Y:S01]  /*aa40*/  LEA.HI.X.SX32 R227, R229, R199.reuse, 0x2, P6 ;  /* 0x000000c7e5e37211 */ /* 0x080fe200030f16ff */
[----:B------:R-:W-:Y:S01]  /*aa50*/  STL.64 [R1+0xc68], R150 ;  /* 0x000c689601007387 */ /* 0x000fe20000100a00 */
[-C--:B------:R-:W-:Y:S02]  /*aa60*/  LEA R230, P6, R234, R198.reuse, 0x2 ;  /* 0x000000c6eae67211 */ /* 0x080fe400078c10ff */
[----:B------:R-:W-:Y:S01]  /*aa70*/  LEA.HI.X.SX32 R229, R232, R199, 0x2, P5 ;  /* 0x000000c7e8e57211 */ /* 0x000fe200028f16ff */
[----:B------:R-:W-:Y:S01]  /*aa80*/  STL.64 [R1+0xc30], R152 ;  /* 0x000c309801007387 */ /* 0x000fe20000100a00 */
[----:B------:R-:W-:-:S03]  /*aa90*/  LEA R232, P5, R233, R198, 0x2 ;  /* 0x000000c6e9e87211 */ /* 0x000fc600078a10ff */
[----:B------:R-:W-:Y:S01]  /*aaa0*/  STL.64 [R1+0xc10], R154 ;  /* 0x000c109a01007387 */ /* 0x000fe20000100a00 */
[----:B------:R-:W-:-:S03]  /*aab0*/  IMAD R4, R231, c[0x0][0x190], RZ ;  /* 0x00006400e7047a24 */ /* 0x000fc600078e02ff */
[----:B------:R-:W-:Y:S01]  /*aac0*/  STL.64 [R1+0xba8], R156 ;  /* 0x000ba89c01007387 */ /* 0x000fe20000100a00 */
[----:B------:R-:W-:-:S03]  /*aad0*/  LEA.HI.X.SX32 R231, R234, R199, 0x2, P6 ;  /* 0x000000c7eae77211 */ /* 0x000fc600030f16ff */
[----:B------:R-:W-:Y:S01]  /*aae0*/  STL.64 [R1+0xb80], R158 ;  /* 0x000b809e01007387 */ /* 0x000fe20000100a00 */
[----:B------:R-:W-:-:S03]  /*aaf0*/  LEA R234, P6, R238, R198, 0x2 ;  /* 0x000000c6eeea7211 */ /* 0x000fc600078c10ff */
[----:B------:R-:W-:Y:S01]  /*ab00*/  STL.64 [R1+0xce0], R162 ;  /* 0x000ce0a201007387 */ /* 0x000fe20000100a00 */
[----:B------:R-:W-:-:S03]  /*ab10*/  LEA.HI.X.SX32 R233, R233, R199, 0x2, P5 ;  /* 0x000000c7e9e97211 */ /* 0x000fc600028f16ff */
[----:B------:R-:W-:Y:S01]  /*ab20*/  STL.64 [R1+0xcb8], R164 ;  /* 0x000cb8a401007387 */ /* 0x000fe20000100a00 */
[----:B------:R-:W-:-:S03]  /*ab30*/  LEA R236, P5, R237, R198, 0x2 ;  /* 0x000000c6edec7211 */ /* 0x000fc600078a10ff */
[----:B------:R5:W-:Y:S01]  /*ab40*/  STL.64 [R1+0xc80], R166 ;  /* 0x000c80a601007387 */ /* 0x000be20000100a00 */
[----:B------:R-:W-:-:S03]  /*ab50*/  IMAD R125, R235, c[0x0][0x190], RZ ;  /* 0x00006400eb7d7a24 */ /* 0x000fc600078e02ff */
[----:B------:R1:W-:Y:S01]  /*ab60*/  STL.64 [R1+0xc48], R168 ;  /* 0x000c48a801007387 */ /* 0x0003e20000100a00 */
[----:B------:R-:W-:-:S03]  /*ab70*/  LEA.HI.X.SX32 R235, R238, R199, 0x2, P6 ;  /* 0x000000c7eeeb7211 */ /* 0x000fc600030f16ff */
[----:B------:R-:W-:Y:S01]  /*ab80*/  STL.64 [R1+0xbf8], R170 ;  /* 0x000bf8aa01007387 */ /* 0x000fe20000100a00 */
[----:B------:R-:W-:-:S03]  /*ab90*/  LEA R238, P6, R242, R198, 0x2 ;  /* 0x000000c6f2ee7211 */ /* 0x000fc600078c10ff */
[----:B------:R-:W-:Y:S01]  /*aba0*/  STL.64 [R1+0xbc0], R172 ;  /* 0x000bc0ac01007387 */ /* 0x000fe20000100a00 */
[----:B------:R-:W-:-:S03]  /*abb0*/  LEA.HI.X.SX32 R237, R237, R199, 0x2, P5 ;  /* 0x000000c7eded7211 */ /* 0x000fc600028f16ff */
        /* <DEDUP_REMOVED lines=21> */
[----:B-----5:R-:W-:-:S03]  /*ad10*/  LEA R166, P5, R13, R198, 0x2 ;  /* 0x000000c60da67211 */ /* 0x020fc600078a10ff */
[----:B------:R-:W-:Y:S01]  /*ad20*/  STL.64 [R1+0xbf0], R206 ;  /* 0x000bf0ce01007387 */ /* 0x000fe20000100a00 */
[----:B------:R-:W-:-:S03]  /*ad30*/  IMAD R11, R247, c[0x0][0x190], RZ ;  /* 0x00006400f70b7a24 */ /* 0x000fc600078e02ff */
[----:B------:R-:W-:Y:S01]  /*ad40*/  STL.64 [R1+0xbd0], R208 ;  /* 0x000bd0d001007387 */ /* 0x000fe20000100a00 */
[----:B------:R-:W-:-:S03]  /*ad50*/  LEA.HI.X.SX32 R247, R17, R199, 0x2, P6 ;  /* 0x000000c711f77211 */ /* 0x000fc600030f16ff */
[----:B------:R5:W-:Y:S01]  /*ad60*/  STL.64 [R1+0xba0], R210 ;  /* 0x000ba0d201007387 */ /* 0x000be20000100a00 */
[----:B-1----:R-:W-:-:S03]  /*ad70*/  LEA R168, P6, R122, R198, 0x2 ;  /* 0x000000c67aa87211 */ /* 0x002fc600078c10ff */
[----:B------:R-:W-:Y:S01]  /*ad80*/  STL.64 [R1+0xc90], R216 ;  /* 0x000c90d801007387 */ /* 0x000fe20000100a00 */
[----:B------:R-:W-:-:S03]  /*ad90*/  LEA.HI.X.SX32 R167, R13, R199, 0x2, P5 ;  /* 0x000000c70da77211 */ /* 0x000fc600028f16ff */
[----:B------:R-:W-:Y:S01]  /*ada0*/  STL.64 [R1+0xc58], R218 ;  /* 0x000c58da01007387 */ /* 0x000fe20000100a00 */
[----:B------:R-:W-:-:S03]  /*adb0*/  LEA R154, P5, R6, R198, 0x2 ;  /* 0x000000c6069a7211 */ /* 0x000fc600078a10ff */
[----:B------:R-:W-:Y:S01]  /*adc0*/  STL.64 [R1+0xc20], R220 ;  /* 0x000c20dc01007387 */ /* 0x000fe20000100a00 */
[----:B------:R-:W-:-:S03]  /*add0*/  LEA.HI.X.SX32 R169, R122, R199, 0x2, P6 ;  /* 0x000000c77aa97211 */ /* 0x000fc600030f16ff */
[----:B------:R1:W-:Y:S01]  /*ade0*/  STL.64 [R1+0xbd8], R224 ;  /* 0x000bd8e001007387 */ /* 0x0003e20000100a00 */
[----:B------:R-:W-:-:S03]  /*adf0*/  LEA.HI.X.SX32 R155, R6, R199, 0x2, P5 ;  /* 0x000000c7069b7211 */ /* 0x000fc600028f16ff */
[----:B------:R-:W-:Y:S01]  /*ae00*/  STL.64 [R1+0xb70], R226 ;  /* 0x000b70e201007387 */ /* 0x000fe20000100a00 */
[----:B-----5:R-:W-:-:S03]  /*ae10*/  LEA R210, P5, R12, R198, 0x2 ;  /* 0x000000c60cd27211 */ /* 0x020fc600078a10ff */
[----:B------:R-:W-:Y:S04]  /*ae20*/  STL.64 [R1+0xbe8], R238 ;  /* 0x000be8ee01007387 */ /* 0x000fe80000100a00 */
[----:B------:R-:W-:Y:S04]  /*ae30*/  STL.64 [R1+0xbe0], R240 ;  /* 0x000be0f001007387 */ /* 0x000fe80000100a00 */
[----:B------:R-:W5:Y:S01]  /*ae40*/  LDL.LU R13, [R1+0x2c4] ;  /* 0x0002c400010d7983 */ /* 0x000f620000300800 */
[----:B------:R-:W-:-:S03]  /*ae50*/  LEA.HI.X.SX32 R211, R12, R199, 0x2, P5 ;  /* 0x000000c70cd37211 */ /* 0x000fc600028f16ff */
[----:B------:R-:W-:Y:S04]  /*ae60*/  STL.64 [R1+0x278], R166 ;  /* 0x000278a601007387 */ /* 0x000fe80000100a00 */
[----:B------:R-:W3:Y:S04]  /*ae70*/  LDL.LU R6, [R1+0x2d4] ;  /* 0x0002d40001067983 */ /* 0x000ee80000300800 */
[----:B------:R-:W-:Y:S04]  /*ae80*/  STL.64 [R1+0x280], R168 ;  /* 0x000280a801007387 */ /* 0x000fe80000100a00 */
[----:B------:R-:W-:Y:S04]  /*ae90*/  STL.64 [R1+0x288], R154 ;  /* 0x0002889a01007387 */ /* 0x000fe80000100a00 */
[----:B------:R-:W4:Y:S01]  /*aea0*/  LDL.LU R12, [R1+0x2e4] ;  /* 0x0002e400010c7983 */ /* 0x000f220000300800 */
[----:B-1----:R-:W-:-:S04]  /*aeb0*/  LEA R224, P6, R123, R198, 0x2 ;  /* 0x000000c67be07211 */ /* 0x002fc800078c10ff */
[-C--:B------:R-:W-:Y:S02]  /*aec0*/  LEA.HI.X.SX32 R225, R123, R199.reuse, 0x2, P6 ;  /* 0x000000c77be17211 */ /* 0x080fe400030f16ff */
[CC--:B------:R-:W-:Y:S02]  /*aed0*/  LEA R122, P6, R120.reuse, R198.reuse, 0x2 ;  /* 0x000000c6787a7211 */ /* 0x0c0fe400078c10ff */
[CC--:B------:R-:W-:Y:S02]  /*aee0*/  LEA R162, P5, R9.reuse, R198.reuse, 0x2 ;  /* 0x000000c609a27211 */ /* 0x0c0fe400078a10ff */
[-C--:B------:R-:W-:Y:S02]  /*aef0*/  LEA.HI.X.SX32 R123, R120, R199.reuse, 0x2, P6 ;  /* 0x000000c7787b7211 */ /* 0x080fe400030f16ff */
[----:B------:R-:W-:Y:S02]  /*af00*/  LEA R132, P6, R118, R198, 0x2 ;  /* 0x000000c676847211 */ /* 0x000fe400078c10ff */
[----:B------:R-:W-:-:S02]  /*af10*/  LEA.HI.X.SX32 R163, R9, R199, 0x2, P5 ;  /* 0x000000c709a37211 */ /* 0x000fc400028f16ff */
[CC--:B------:R-:W-:Y:S01]  /*af20*/  LEA R134, P5, R15.reuse, R198.reuse, 0x2 ;  /* 0x000000c60f867211 */ /* 0x0c0fe200078a10ff */
[----:B------:R-:W-:Y:S01]  /*af30*/  STL.64 [R1+0x290], R224 ;  /* 0x000290e001007387 */ /* 0x000fe20000100a00 */
[-C--:B------:R-:W-:Y:S02]  /*af40*/  LEA.HI.X.SX32 R133, R118, R199.reuse, 0x2, P6 ;  /* 0x000000c776857211 */ /* 0x080fe400030f16ff */
[----:B------:R-:W-:Y:S01]  /*af50*/  LEA R136, P6, R116, R198, 0x2 ;  /* 0x000000c674887211 */ /* 0x000fe200078c10ff */
[----:B------:R-:W-:Y:S01]  /*af60*/  STL.64 [R1+0x298], R210 ;  /* 0x000298d201007387 */ /* 0x000fe20000100a00 */
[----:B------:R-:W-:-:S03]  /*af70*/  LEA.HI.X.SX32 R135, R15, R199, 0x2, P5 ;  /* 0x000000c70f877211 */ /* 0x000fc600028f16ff */
[----:B------:R1:W-:Y:S01]  /*af80*/  STL.64 [R1+0x2a0], R122 ;  /* 0x0002a07a01007387 */ /* 0x0003e20000100a00 */
[----:B------:R-:W-:Y:S02]  /*af90*/  LEA.HI.X.SX32 R137, R116, R199, 0x2, P6 ;  /* 0x000000c774897211 */ /* 0x000fe400030f16ff */
[-C--:B------:R-:W-:Y:S01]  /*afa0*/  LEA R208, P6, R117, R198.reuse, 0x2 ;  /* 0x000000c675d07211 */ /* 0x080fe200078c10ff */
[----:B--2---:R-:W-:Y:S02]  /*afb0*/  IMAD R9, R7, c[0x0][0x190], RZ ;  /* 0x0000640007097a24 */ /* 0x004fe400078e02ff */
[----:B------:R-:W2:Y:S01]  /*afc0*/  LDL.LU R7, [R1+0x2f4] ;  /* 0x0002f40001077983 */ /* 0x000ea20000300800 */
[----:B-1----:R-:W-:-:S03]  /*afd0*/  LEA R122, P5, R8, R198, 0x2 ;  /* 0x000000c6087a7211 */ /* 0x002fc600078a10ff */
[----:B------:R-:W-:Y:S01]  /*afe0*/  STL.64 [R1+0x2a8], R162 ;  /* 0x0002a8a201007387 */ /* 0x000fe20000100a00 */
[-C--:B------:R-:W-:Y:S02]  /*aff0*/  LEA.HI.X.SX32 R209, R117, R199.reuse, 0x2, P6 ;  /* 0x000000c775d17211 */ /* 0x080fe400030f16ff */
[-C--:B------:R-:W-:Y:S02]  /*b000*/  LEA.HI.X.SX32 R123, R8, R199.reuse, 0x2, P5 ;  /* 0x000000c7087b7211 */ /* 0x080fe400028f16ff */
[CC--:B------:R-:W-:Y:S01]  /*b010*/  LEA R174, P5, R14.reuse, R198.reuse, 0x2 ;  /* 0x000000c60eae7211 */ /* 0x0c0fe200078a10ff */
[----:B------:R-:W-:Y:S01]  /*b020*/  STL.64 [R1+0x2b0], R132 ;  /* 0x0002b08401007387 */ /* 0x000fe20000100a00 */
[-C--:B------:R-:W-:Y:S02]  /*b030*/  LEA R116, P6, R119, R198.reuse, 0x2 ;  /* 0x000000c677747211 */ /* 0x080fe400078c10ff */
[----:B------:R-:W-:Y:S02]  /*b040*/  LEA.HI.X.SX32 R175, R14, R199, 0x2, P5 ;  /* 0x000000c70eaf7211 */ /* 0x000fe400028f16ff */
[----:B------:R-:W-:-:S02]  /*b050*/  LEA R130, P5, R201, R198, 0x2 ;  /* 0x000000c6c9827211 */ /* 0x000fc400078a10ff */
[-C--:B------:R-:W-:Y:S02]  /*b060*/  LEA.HI.X.SX32 R117, R119, R199.reuse, 0x2, P6 ;  /* 0x000000c777757211 */ /* 0x080fe400030f16ff */
[----:B------:R-:W-:Y:S02]  /*b070*/  LEA.HI.X.SX32 R131, R201, R199, 0x2, P5 ;  /* 0x000000c7c9837211 */ /* 0x000fe400028f16ff */
[----:B------:R-:W-:-:S04]  /*b080*/  LEA R118, P5, R250, R198, 0x2 ;  /* 0x000000c6fa767211 */ /* 0x000fc800078a10ff */
[----:B------:R-:W-:Y:S01]  /*b090*/  LEA.HI.X.SX32 R119, R250, R199, 0x2, P5 ;  /* 0x000000c7fa777211 */ /* 0x000fe200028f16ff */
[----:B-----5:R-:W-:Y:S02]  /*b0a0*/  IMAD R15, R13, c[0x0][0x190], RZ ;  /* 0x000064000d0f7a24 */ /* 0x020fe400078e02ff */
[----:B------:R-:W5:Y:S04]  /*b0b0*/  LDL.LU R13, [R1+0x304] ;  /* 0x00030400010d7983 */ /* 0x000f680000300800 */
[----:B------:R-:W-:Y:S01]  /*b0c0*/  STL.64 [R1+0x2b8], R134 ;  /* 0x0002b88601007387 */ /* 0x000fe20000100a00 */
[----:B---3--:R-:W-:-:S03]  /*b0d0*/  IMAD R8, R6, c[0x0][0x190], RZ ;  /* 0x0000640006087a24 */ /* 0x008fc600078e02ff */
[----:B------:R-:W-:Y:S04]  /*b0e0*/  STL.64 [R1+0x2c0], R136 ;  /* 0x0002c08801007387 */ /* 0x000fe80000100a00 */
[----:B------:R-:W3:Y:S04]  /*b0f0*/  LDL.LU R6, [R1+0x314] ;  /* 0x0003140001067983 */ /* 0x000ee80000300800 */
[----:B------:R-:W-:Y:S01]  /*b100*/  STL.64 [R1+0x2c8], R122 ;  /* 0x0002c87a01007387 */ /* 0x000fe20000100a00 */
[----:B----4-:R-:W-:-:S03]  /*b110*/  IMAD R14, R12, c[0x0][0x190], RZ ;  /* 0x000064000c0e7a24 */ /* 0x010fc600078e02ff */
[----:B------:R-:W-:Y:S04]  /*b120*/  STL.64 [R1+0x2d0], R208 ;  /* 0x0002d0d001007387 */ /* 0x000fe80000100a00 */
[----:B------:R-:W4:Y:S04]  /*b130*/  LDL.LU R12, [R1+0x324] ;  /* 0x00032400010c7983 */ /* 0x000f280000300800 */
[----:B------:R-:W-:Y:S04]  /*b140*/  STL.64 [R1+0x2d8], R174 ;  /* 0x0002d8ae01007387 */ /* 0x000fe80000100a00 */
[----:B------:R1:W-:Y:S04]  /*b150*/  STL.64 [R1+0x2e0], R116 ;  /* 0x0002e07401007387 */ /* 0x0003e80000100a00 */
[----:B------:R-:W2:Y:S04]  /*b160*/  LDL.LU R201, [R1+0x334] ;  /* 0x0003340001c97983 */ /* 0x000ea80000300800 */
[----:B------:R-:W-:Y:S04]  /*b170*/  STL.64 [R1+0x2e8], R130 ;  /* 0x0002e88201007387 */ /* 0x000fe80000100a00 */
[----:B------:R-:W3:Y:S01]  /*b180*/  LDL.LU R250, [R1+0x344] ;  /* 0x0003440001fa7983 */ /* 0x000ee20000300800 */
[----:B-1----:R-:W-:-:S02]  /*b190*/  LEA R116, P6, R121, R198, 0x2 ;  /* 0x000000c679747211 */ /* 0x002fc400078c10ff */
[----:B------:R-:W-:Y:S02]  /*b1a0*/  LEA R138, P5, R251, R198, 0x2 ;  /* 0x000000c6fb8a7211 */ /* 0x000fe400078a10ff */
[-C--:B------:R-:W-:Y:S02]  /*b1b0*/  LEA.HI.X.SX32 R117, R121, R199.reuse, 0x2, P6 ;  /* 0x000000c779757211 */ /* 0x080fe400030f16ff */
[----:B------:R-:W-:-:S03]  /*b1c0*/  LEA.HI.X.SX32 R139, R251, R199, 0x2, P5 ;  /* 0x000000c7fb8b7211 */ /* 0x000fc600028f16ff */
[----:B------:R-:W-:Y:S04]  /*b1d0*/  STL.64 [R1+0x2f0], R116 ;  /* 0x0002f07401007387 */ /* 0x000fe80000100a00 */
[----:B------:R-:W-:Y:S04]  /*b1e0*/  STL.64 [R1+0x2f8], R118 ;  /* 0x0002f87601007387 */ /* 0x000fe80000100a00 */
[----:B------:R-:W4:Y:S01]  /*b1f0*/  LDL.LU R251, [R1+0x354] ;  /* 0x0003540001fb7983 */ /* 0x000f220000300800 */
[----:B------:R-:W-:-:S04]  /*b200*/  LEA R120, P6, R126, R198, 0x2 ;  /* 0x000000c67e787211 */ /* 0x000fc800078c10ff */
[-C--:B------:R-:W-:Y:S02]  /*b210*/  LEA.HI.X.SX32 R121, R126, R199.reuse, 0x2, P6 ;  /* 0x000000c77e797211 */ /* 0x080fe400030f16ff */
[CC--:B------:R-:W-:Y:S02]  /*b220*/  LEA R188, P6, R127.reuse, R198.reuse, 0x2 ;  /* 0x000000c67fbc7211 */ /* 0x0c0fe400078c10ff */
[CC--:B------:R-:W-:Y:S02]  /*b230*/  LEA R142, P5, R200.reuse, R198.reuse, 0x2 ;  /* 0x000000c6c88e7211 */ /* 0x0c0fe400078a10ff */
[-C--:B------:R-:W-:Y:S02]  /*b240*/  LEA.HI.X.SX32 R189, R127, R199.reuse, 0x2, P6 ;  /* 0x000000c77fbd7211 */ /* 0x080fe400030f16ff */
[----:B------:R-:W-:Y:S02]  /*b250*/  LEA R126, P6, R141, R198, 0x2 ;  /* 0x000000c68d7e7211 */ /* 0x000fe400078c10ff */
[----:B------:R-:W-:-:S02]  /*b260*/  LEA.HI.X.SX32 R143, R200, R199, 0x2, P5 ;  /* 0x000000c7c88f7211 */ /* 0x000fc400028f16ff */
[-C--:B------:R-:W-:Y:S02]  /*b270*/  LEA R146, P5, R5, R198.reuse, 0x2 ;  /* 0x000000c605927211 */ /* 0x080fe400078a10ff */
[-C--:B------:R-:W-:Y:S01]  /*b280*/  LEA.HI.X.SX32 R127, R141, R199.reuse, 0x2, P6 ;  /* 0x000000c78d7f7211 */ /* 0x080fe200030f16ff */
[----:B------:R-:W-:Y:S01]  /*b290*/  STL.64 [R1+0x300], R120 ;  /* 0x0003007801007387 */ /* 0x000fe20000100a00 */
[-C--:B------:R-:W-:Y:S02]  /*b2a0*/  LEA R148, P6, R124, R198.reuse, 0x2 ;  /* 0x000000c67c947211 */ /* 0x080fe400078c10ff */
[-C--:B------:R-:W-:Y:S01]  /*b2b0*/  LEA.HI.X.SX32 R147, R5, R199.reuse, 0x2, P5 ;  /* 0x000000c705937211 */ /* 0x080fe200028f16ff */
[----:B------:R-:W-:Y:S01]  /*b2c0*/  STL.64 [R1+0x308], R138 ;  /* 0x0003088a01007387 */ /* 0x000fe20000100a00 */
[----:B------:R-:W-:Y:S02]  /*b2d0*/  LEA R150, P5, R4, R198, 0x2 ;  /* 0x000000c604967211 */ /* 0x000fe400078a10ff */
[-C--:B------:R-:W-:Y:S01]  /*b2e0*/  LEA.HI.X.SX32 R149, R124, R199.reuse, 0x2, P6 ;  /* 0x000000c77c957211 */ /* 0x080fe200030f16ff */
[----:B------:R-:W5:Y:S04]  /*b2f0*/  LDL.LU R200, [R1+0x364] ;  /* 0x0003640001c87983 */ /* 0x000f680000300800 */
[----:B------:R-:W-:Y:S01]  /*b300*/  STL.64 [R1+0x310], R188 ;  /* 0x000310bc01007387 */ /* 0x000fe20000100a00 */
[----:B------:R-:W-:-:S03]  /*b310*/  LEA.HI.X.SX32 R151, R4, R199, 0x2, P5 ;  /* 0x000000c704977211 */ /* 0x000fc600028f16ff */
[----:B------:R-:W-:Y:S04]  /*b320*/  STL.64 [R1+0x318], R142 ;  /* 0x0003188e01007387 */ /* 0x000fe80000100a00 */
[----:B------:R1:W-:Y:S01]  /*b330*/  STL.64 [R1+0x320], R126 ;  /* 0x0003207e01007387 */ /* 0x0003e20000100a00 */
[----:B--2---:R-:W-:-:S03]  /*b340*/  IMAD R5, R201, c[0x0][0x190], RZ ;  /* 0x00006400c9057a24 */ /* 0x004fc600078e02ff */
[----:B------:R-:W2:Y:S04]  /*b350*/  LDL.LU R201, [R1+0x374] ;  /* 0x0003740001c97983 */ /* 0x000ea80000300800 */
[----:B------:R-:W-:Y:S01]  /*b360*/  STL.64 [R1+0x328], R146 ;  /* 0x0003289201007387 */ /* 0x000fe20000100a00 */
[----:B---3--:R-:W-:-:S03]  /*b370*/  IMAD R4, R250, c[0x0][0x190], RZ ;  /* 0x00006400fa047a24 */ /* 0x008fc600078e02ff */
[----:B------:R-:W-:Y:S04]  /*b380*/  STL.64 [R1+0x330], R148 ;  /* 0x0003309401007387 */ /* 0x000fe80000100a00 */
[----:B------:R-:W3:Y:S01]  /*b390*/  LDL.LU R250, [R1+0x384] ;  /* 0x0003840001fa7983 */ /* 0x000ee20000300800 */
[----:B------:R-:W-:-:S04]  /*b3a0*/  LEA R152, P6, R125, R198, 0x2 ;  /* 0x000000c67d987211 */ /* 0x000fc800078c10ff */
[----:B------:R-:W-:Y:S01]  /*b3b0*/  LEA.HI.X.SX32 R153, R125, R199, 0x2, P6 ;  /* 0x000000c77d997211 */ /* 0x000fe200030f16ff */
[----:B------:R-:W-:Y:S01]  /*b3c0*/  IMAD R17, R252, c[0x0][0x190], RZ ;  /* 0x00006400fc117a24 */ /* 0x000fe200078e02ff */
[----:B------:R-:W-:Y:S04]  /*b3d0*/  STL.64 [R1+0x338], R150 ;  /* 0x0003389601007387 */ /* 0x000fe80000100a00 */
[----:B------:R-:W-:Y:S01]  /*b3e0*/  STL.64 [R1+0x340], R152 ;  /* 0x0003409801007387 */ /* 0x000fe20000100a00 */
[----:B----4-:R-:W-:-:S03]  /*b3f0*/  IMAD R252, R251, c[0x0][0x190], RZ ;  /* 0x00006400fbfc7a24 */ /* 0x010fc600078e02ff */
[----:B------:R-:W4:Y:S01]  /*b400*/  LDL.LU R251, [R1+0x394] ;  /* 0x0003940001fb7983 */ /* 0x000f220000300800 */
[CC--:B------:R-:W-:Y:S01]  /*b410*/  LEA R170, P5, R249.reuse, R198.reuse, 0x2 ;  /* 0x000000c6f9aa7211 */ /* 0x0c0fe200078a10ff */
[----:B------:R-:W-:Y:S01]  /*b420*/  IMAD R10, R10, c[0x0][0x190], RZ ;  /* 0x000064000a0a7a24 */ /* 0x000fe200078e02ff */
[-C--:B------:R-:W-:Y:S02]  /*b430*/  LEA R172, P6, R248, R198.reuse, 0x2 ;  /* 0x000000c6f8ac7211 */ /* 0x080fe400078c10ff */
[-C--:B------:R-:W-:Y:S02]  /*b440*/  LEA.HI.X.SX32 R171, R249, R199.reuse, 0x2, P5 ;  /* 0x000000c7f9ab7211 */ /* 0x080fe400028f16ff */
[-C--:B-1----:R-:W-:Y:S01]  /*b450*/  LEA R126, P5, R11, R198.reuse, 0x2 ;  /* 0x000000c60b7e7211 */ /* 0x082fe200078a10ff */
[----:B------:R-:W-:Y:S01]  /*b460*/  IMAD R16, R16, c[0x0][0x190], RZ ;  /* 0x0000640010107a24 */ /* 0x000fe200078e02ff */
[----:B------:R-:W-:Y:S02]  /*b470*/  LEA.HI.X.SX32 R173, R248, R199, 0x2, P6 ;  /* 0x000000c7f8ad7211 */ /* 0x000fe400030f16ff */
[----:B------:R-:W-:-:S02]  /*b480*/  LEA R124, P6, R17, R198, 0x2 ;  /* 0x000000c6117c7211 */ /* 0x000fc400078c10ff */
[-C--:B------:R-:W-:Y:S02]  /*b490*/  LEA.HI.X.SX32 R127, R11, R199.reuse, 0x2, P5 ;  /* 0x000000c70b7f7211 */ /* 0x080fe400028f16ff */
[-C--:B------:R-:W-:Y:S02]  /*b4a0*/  LEA R178, P5, R10, R198.reuse, 0x2 ;  /* 0x000000c60ab27211 */ /* 0x080fe400078a10ff */
[-C--:B------:R-:W-:Y:S01]  /*b4b0*/  LEA.HI.X.SX32 R125, R17, R199.reuse, 0x2, P6 ;  /* 0x000000c7117d7211 */ /* 0x080fe200030f16ff */
[----:B------:R-:W-:Y:S01]  /*b4c0*/  STL.64 [R1+0x348], R170 ;  /* 0x000348aa01007387 */ /* 0x000fe20000100a00 */
[-C--:B------:R-:W-:Y:S02]  /*b4d0*/  LEA R180, P6, R16, R198.reuse, 0x2 ;  /* 0x000000c610b47211 */ /* 0x080fe400078c10ff */
[----:B------:R-:W-:Y:S01]  /*b4e0*/  LEA.HI.X.SX32 R179, R10, R199, 0x2, P5 ;  /* 0x000000c70ab37211 */ /* 0x000fe200028f16ff */
[----:B------:R-:W-:Y:S01]  /*b4f0*/  STL.64 [R1+0x350], R172 ;  /* 0x000350ac01007387 */ /* 0x000fe20000100a00 */
[----:B------:R-:W-:-:S02]  /*b500*/  LEA R182, P5, R9, R198, 0x2 ;  /* 0x000000c609b67211 */ /* 0x000fc400078a10ff */
[-C--:B------:R-:W-:Y:S01]  /*b510*/  LEA.HI.X.SX32 R181, R16, R199.reuse, 0x2, P6 ;  /* 0x000000c710b57211 */ /* 0x080fe200030f16ff */
[----:B------:R-:W4:Y:S01]  /*b520*/  LDL.LU R249, [R1+0x3a4] ;  /* 0x0003a40001f97983 */ /* 0x000f220000300800 */
[----:B-----5:R-:W-:Y:S01]  /*b530*/  IMAD R11, R200, c[0x0][0x190], RZ ;  /* 0x00006400c80b7a24 */ /* 0x020fe200078e02ff */
[----:B------:R-:W-:Y:S02]  /*b540*/  LEA.HI.X.SX32 R183, R9, R199, 0x2, P5 ;  /* 0x000000c709b77211 */ /* 0x000fe400028f16ff */
[----:B------:R-:W-:Y:S04]  /*b550*/  STL.64 [R1+0x358], R126 ;  /* 0x0003587e01007387 */ /* 0x000fe80000100a00 */
[----:B------:R1:W-:Y:S04]  /*b560*/  STL.64 [R1+0x360], R124 ;  /* 0x0003607c01007387 */ /* 0x0003e80000100a00 */
[----:B------:R-:W5:Y:S04]  /*b570*/  LDL.LU R200, [R1+0x3b4] ;  /* 0x0003b40001c87983 */ /* 0x000f680000300800 */
[----:B------:R-:W-:Y:S01]  /*b580*/  STL.64 [R1+0x368], R178 ;  /* 0x000368b201007387 */ /* 0x000fe20000100a00 */
[----:B--2---:R-:W-:-:S03]  /*b590*/  IMAD R10, R201, c[0x0][0x190], RZ ;  /* 0x00006400c90a7a24 */ /* 0x004fc600078e02ff */
[----:B------:R-:W2:Y:S04]  /*b5a0*/  LDL.LU R201, [R1+0x3cc] ;  /* 0x0003cc0001c97983 */ /* 0x000ea80000300800 */
[----:B------:R-:W-:Y:S04]  /*b5b0*/  STL.64 [R1+0x370], R180 ;  /* 0x000370b401007387 */ /* 0x000fe80000100a00 */
[----:B------:R-:W-:Y:S01]  /*b5c0*/  STL.64 [R1+0x378], R182 ;  /* 0x000378b601007387 */ /* 0x000fe20000100a00 */
[----:B---3--:R-:W-:-:S03]  /*b5d0*/  IMAD R9, R250, c[0x0][0x190], RZ ;  /* 0x00006400fa097a24 */ /* 0x008fc600078e02ff */
[----:B------:R-:W3:Y:S01]  /*b5e0*/  LDL.LU R250, [R1+0x3e0] ;  /* 0x0003e00001fa7983 */ /* 0x000ee20000300800 */
[CC--:B------:R-:W-:Y:S02]  /*b5f0*/  LEA R184, P6, R15.reuse, R198.reuse, 0x2 ;  /* 0x000000c60fb87211 */ /* 0x0c0fe400078c10ff */
[C---:B------:R-:W-:Y:S02]  /*b600*/  LEA R206, P5, R8.reuse, R198, 0x2 ;  /* 0x000000c608ce7211 */ /* 0x040fe400078a10ff */
[-C--:B------:R-:W-:Y:S01]  /*b610*/  LEA.HI.X.SX32 R185, R15, R199.reuse, 0x2, P6 ;  /* 0x000000c70fb97211 */ /* 0x080fe200030f16ff */
[----:B------:R-:W-:Y:S01]  /*b620*/  IMAD R7, R7, c[0x0][0x190], RZ ;  /* 0x0000640007077a24 */ /* 0x000fe200078e02ff */
[----:B------:R-:W-:-:S03]  /*b630*/  LEA.HI.X.SX32 R207, R8, R199, 0x2, P5 ;  /* 0x000000c708cf7211 */ /* 0x000fc600028f16ff */
[----:B------:R-:W-:Y:S01]  /*b640*/  STL.64 [R1+0x380], R184 ;  /* 0x000380b801007387 */ /* 0x000fe20000100a00 */
[----:B----4-:R-:W-:-:S03]  /*b650*/  IMAD R8, R251, c[0x0][0x190], RZ ;  /* 0x00006400fb087a24 */ /* 0x010fc600078e02ff */
[----:B------:R-:W4:Y:S01]  /*b660*/  LDL.LU R251, [R1+0x3f0] ;  /* 0x0003f00001fb7983 */ /* 0x000f220000300800 */
[----:B------:R-:W-:Y:S01]  /*b670*/  IMAD R13, R13, c[0x0][0x190], RZ ;  /* 0x000064000d0d7a24 */ /* 0x000fe200078e02ff */
[-C--:B------:R-:W-:Y:S01]  /*b680*/  LEA R140, P6, R14, R198.reuse, 0x2 ;  /* 0x000000c60e8c7211 */ /* 0x080fe200078c10ff */
[----:B------:R-:W-:Y:S01]  /*b690*/  IMAD R6, R6, c[0x0][0x190], RZ ;  /* 0x0000640006067a24 */ /* 0x000fe200078e02ff */
[-C--:B------:R-:W-:Y:S01]  /*b6a0*/  LEA R158, P5, R7, R198.reuse, 0x2 ;  /* 0x000000c6079e7211 */ /* 0x080fe200078a10ff */
[----:B------:R-:W-:Y:S01]  /*b6b0*/  IMAD R12, R12, c[0x0][0x190], RZ ;  /* 0x000064000c0c7a24 */ /* 0x000fe200078e02ff */
[-C--:B------:R-:W-:Y:S02]  /*b6c0*/  LEA.HI.X.SX32 R141, R14, R199.reuse, 0x2, P6 ;  /* 0x000000c70e8d7211 */ /* 0x080fe400030f16ff */
[----:B------:R-:W-:Y:S02]  /*b6d0*/  LEA R14, P6, R13, R198, 0x2 ;  /* 0x000000c60d0e7211 */ /* 0x000fe400078c10ff */
[----:B------:R-:W-:-:S02]  /*b6e0*/  LEA.HI.X.SX32 R159, R7, R199, 0x2, P5 ;  /* 0x000000c7079f7211 */ /* 0x000fc400028f16ff */
[-C--:B------:R-:W-:Y:S02]  /*b6f0*/  LEA R196, P5, R6, R198.reuse, 0x2 ;  /* 0x000000c606c47211 */ /* 0x080fe400078a10ff */
[-C--:B------:R-:W-:Y:S02]  /*b700*/  LEA.HI.X.SX32 R15, R13, R199.reuse, 0x2, P6 ;  /* 0x000000c70d0f7211 */ /* 0x080fe400030f16ff */
[-C--:B------:R-:W-:Y:S02]  /*b710*/  LEA R216, P6, R12, R198.reuse, 0x2 ;  /* 0x000000c60cd87211 */ /* 0x080fe400078c10ff */
[-C--:B------:R-:W-:Y:S02]  /*b720*/  LEA.HI.X.SX32 R197, R6, R199.reuse, 0x2, P5 ;  /* 0x000000c706c57211 */ /* 0x080fe400028f16ff */
[----:B------:R-:W-:Y:S02]  /*b730*/  LEA R218, P5, R5, R198, 0x2 ;  /* 0x000000c605da7211 */ /* 0x000fe400078a10ff */
[----:B------:R-:W-:-:S02]  /*b740*/  LEA.HI.X.SX32 R217, R12, R199, 0x2, P6 ;  /* 0x000000c70cd97211 */ /* 0x000fc400030f16ff */
[-C--:B------:R-:W-:Y:S02]  /*b750*/  LEA R220, P6, R4, R198.reuse, 0x2 ;  /* 0x000000c604dc7211 */ /* 0x080fe400078c10ff */
[-C--:B------:R-:W-:Y:S02]  /*b760*/  LEA.HI.X.SX32 R219, R5, R199.reuse, 0x2, P5 ;  /* 0x000000c705db7211 */ /* 0x080fe400028f16ff */
[-C--:B------:R-:W-:Y:S02]  /*b770*/  LEA R238, P5, R252, R198.reuse, 0x2 ;  /* 0x000000c6fcee7211 */ /* 0x080fe400078a10ff */
[-C--:B------:R-:W-:Y:S02]  /*b780*/  LEA.HI.X.SX32 R221, R4, R199.reuse, 0x2, P6 ;  /* 0x000000c704dd7211 */ /* 0x080fe400030f16ff */
[----:B-1----:R-:W-:Y:S02]  /*b790*/  LEA R124, P6, R11, R198, 0x2 ;  /* 0x000000c60b7c7211 */ /* 0x002fe400078c10ff */
[----:B------:R-:W-:-:S02]  /*b7a0*/  LEA.HI.X.SX32 R239, R252, R199, 0x2, P5 ;  /* 0x000000c7fcef7211 */ /* 0x000fc400028f16ff */
[CC--:B------:R-:W-:Y:S01]  /*b7b0*/  LEA R190, P5, R10.reuse, R198.reuse, 0x2 ;  /* 0x000000c60abe7211 */ /* 0x0c0fe200078a10ff */
[----:B------:R-:W-:Y:S01]  /*b7c0*/  STL.64 [R1+0x388], R206 ;  /* 0x000388ce01007387 */ /* 0x000fe20000100a00 */
[-C--:B------:R-:W-:Y:S01]  /*b7d0*/  LEA.HI.X.SX32 R125, R11, R199.reuse, 0x2, P6 ;  /* 0x000000c70b7d7211 */ /* 0x080fe200030f16ff */
[----:B------:R-:W-:Y:S01]  /*b7e0*/  IMAD R7, R249, c[0x0][0x190], RZ ;  /* 0x00006400f9077a24 */ /* 0x000fe200078e02ff */
[CC--:B------:R-:W-:Y:S01]  /*b7f0*/  LEA R12, P6, R9.reuse, R198.reuse, 0x2 ;  /* 0x000000c6090c7211 */ /* 0x0c0fe200078c10ff */
[----:B------:R-:W-:Y:S01]  /*b800*/  STL.64 [R1+0x390], R140 ;  /* 0x0003908c01007387 */ /* 0x000fe20000100a00 */
[-C--:B------:R-:W-:Y:S01]  /*b810*/  LEA.HI.X.SX32 R191, R10, R199.reuse, 0x2, P5 ;  /* 0x000000c70abf7211 */ /* 0x080fe200028f16ff */
[----:B-----5:R-:W-:Y:S01]  /*b820*/  IMAD R6, R200, c[0x0][0x190], RZ ;  /* 0x00006400c8067a24 */ /* 0x020fe200078e02ff */
[----:B------:R-:W-:Y:S01]  /*b830*/  LEA R164, P5, R8, R198, 0x2 ;  /* 0x000000c608a47211 */ /* 0x000fe200078a10ff */
[----:B------:R-:W-:Y:S01]  /*b840*/  STL.64 [R1+0x398], R158 ;  /* 0x0003989e01007387 */ /* 0x000fe20000100a00 */
[----:B------:R-:W-:-:S03]  /*b850*/  LEA.HI.X.SX32 R13, R9, R199, 0x2, P6 ;  /* 0x000000c7090d7211 */ /* 0x000fc600030f16ff */
[----:B------:R1:W-:Y:S01]  /*b860*/  STL.64 [R1+0x3a0], R14 ;  /* 0x0003a00e01007387 */ /* 0x0003e20000100a00 */
[----:B------:R-:W-:-:S03]  /*b870*/  LEA R202, P6, R7, R198, 0x2 ;  /* 0x000000c607ca7211 */ /* 0x000fc600078c10ff */
[----:B------:R-:W-:Y:S01]  /*b880*/  STL.64 [R1+0x3a8], R196 ;  /* 0x0003a8c401007387 */ /* 0x000fe20000100a00 */
[----:B------:R-:W-:-:S03]  /*b890*/  LEA.HI.X.SX32 R165, R8, R199, 0x2, P5 ;  /* 0x000000c708a57211 */ /* 0x000fc600028f16ff */
[----:B------:R-:W-:Y:S01]  /*b8a0*/  STL.64 [R1+0x3b0], R216 ;  /* 0x0003b0d801007387 */ /* 0x000fe20000100a00 */
[----:B------:R-:W-:-:S03]  /*b8b0*/  LEA R204, P5, R6, R198, 0x2 ;  /* 0x000000c606cc7211 */ /* 0x000fc600078a10ff */
[----:B------:R-:W-:Y:S01]  /*b8c0*/  STL.64 [R1+0x3b8], R218 ;  /* 0x0003b8da01007387 */ /* 0x000fe20000100a00 */
[----:B------:R-:W-:-:S03]  /*b8d0*/  LEA.HI.X.SX32 R203, R7, R199, 0x2, P6 ;  /* 0x000000c707cb7211 */ /* 0x000fc600030f16ff */
[----:B------:R-:W-:Y:S01]  /*b8e0*/  STL.64 [R1+0x3c0], R220 ;  /* 0x0003c0dc01007387 */ /* 0x000fe20000100a00 */
[----:B------:R-:W-:-:S03]  /*b8f0*/  LEA.HI.X.SX32 R205, R6, R199, 0x2, P5 ;  /* 0x000000c706cd7211 */ /* 0x000fc600028f16ff */
[----:B------:R-:W-:Y:S04]  /*b900*/  STL.64 [R1+0x3c8], R238 ;  /* 0x0003c8ee01007387 */ /* 0x000fe80000100a00 */
[----:B------:R-:W-:Y:S04]  /*b910*/  STL.64 [R1+0x3d0], R124 ;  /* 0x0003d07c01007387 */ /* 0x000fe80000100a00 */
[----:B------:R-:W-:Y:S04]  /*b920*/  STL.64 [R1+0x3d8], R190 ;  /* 0x0003d8be01007387 */ /* 0x000fe80000100a00 */
[----:B------:R5:W-:Y:S04]  /*b930*/  STL.64 [R1+0x3e0], R12 ;  /* 0x0003e00c01007387 */ /* 0x000be80000100a00 */
[----:B------:R-:W-:Y:S04]  /*b940*/  STL.64 [R1+0x3e8], R164 ;  /* 0x0003e8a401007387 */ /* 0x000fe80000100a00 */
[----:B------:R-:W5:Y:S04]  /*b950*/  LDL.64 R8, [R1+0x208] ;  /* 0x0002080001087983 */ /* 0x000f680000100a00 */
[----:B------:R-:W-:Y:S04]  /*b960*/  STL.64 [R1+0x3f0], R202 ;  /* 0x0003f0ca01007387 */ /* 0x000fe80000100a00 */
[----:B------:R-:W5:Y:S04]  /*b970*/  LDL.64 R6, [R1+0x1e8] ;  /* 0x0001e80001067983 */ /* 0x000f680000100a00 */
[----:B------:R-:W-:Y:S01]  /*b980*/  STL.64 [R1+0x3f8], R204 ;  /* 0x0003f8cc01007387 */ /* 0x000fe20000100a00 */
[----:B--2---:R-:W-:-:S05]  /*b990*/  IMAD R5, R201, c[0x0][0x190], RZ ;  /* 0x00006400c9057a24 */ /* 0x004fca00078e02ff */
[----:B------:R-:W-:Y:S01]  /*b9a0*/  LEA R186, P6, R5, R198, 0x2 ;  /* 0x000000c605ba7211 */ /* 0x000fe200078c10ff */
[----:B---3--:R-:W-:-:S03]  /*b9b0*/  IMAD R4, R250, c[0x0][0x190], RZ ;  /* 0x00006400fa047a24 */ /* 0x008fc600078e02ff */
[----:B------:R-:W-:Y:S02]  /*b9c0*/  LEA.HI.X.SX32 R187, R5, R199, 0x2, P6 ;  /* 0x000000c705bb7211 */ /* 0x000fe400030f16ff */
[----:B------:R-:W-:-:S04]  /*b9d0*/  LEA R240, P5, R4, R198, 0x2 ;  /* 0x000000c604f07211 */ /* 0x000fc800078a10ff */
[----:B------:R-:W-:Y:S02]  /*b9e0*/  LEA.HI.X.SX32 R241, R4, R199, 0x2, P5 ;  /* 0x000000c704f17211 */ /* 0x000fe400028f16ff */
[----:B------:R-:W2:Y:S01]  /*b9f0*/  LDL.64 R4, [R1+0x1c8] ;  /* 0x0001c80001047983 */ /* 0x000ea20000100a00 */
[----:B----4-:R-:W-:-:S03]  /*ba00*/  IMAD R11, R251, c[0x0][0x190], RZ ;  /* 0x00006400fb0b7a24 */ /* 0x010fc600078e02ff */
[----:B------:R-:W3:Y:S01]  /*ba10*/  S2R R251, SR_TID.X ;  /* 0x0000000000fb7919 */ /* 0x000ee20000002100 */
[----:B------:R-:W-:Y:S01]  /*ba20*/  IMAD R252, R0, c[0x0][0x190], RZ ;  /* 0x0000640000fc7a24 */ /* 0x000fe200078e02ff */
[CC--:B------:R-:W-:Y:S02]  /*ba30*/  LEA R156, P6, R11.reuse, R198.reuse, 0x2 ;  /* 0x000000c60b9c7211 */ /* 0x0c0fe400078c10ff */
[----:B------:R-:W-:Y:S02]  /*ba40*/  STL.64 [R1+0x400], R186 ;  /* 0x000400ba01007387 */ /* 0x000fe40000100a00 */
[C---:B------:R-:W-:Y:S02]  /*ba50*/  LEA R226, P5, R252.reuse, R198, 0x2 ;  /* 0x000000c6fce27211 */ /* 0x040fe400078a10ff */
[----:B------:R-:W4:Y:S01]  /*ba60*/  LDL.64 R248, [R1+0x1a8] ;  /* 0x0001a80001f87983 */ /* 0x000f220000100a00 */
[-C--:B------:R-:W-:Y:S02]  /*ba70*/  LEA.HI.X.SX32 R157, R11, R199.reuse, 0x2, P6 ;  /* 0x000000c70b9d7211 */ /* 0x080fe400030f16ff */
[----:B------:R-:W-:Y:S01]  /*ba80*/  LEA.HI.X.SX32 R227, R252, R199, 0x2, P5 ;  /* 0x000000c7fce37211 */ /* 0x000fe200028f16ff */
[----:B------:R-:W-:Y:S01]  /*ba90*/  STL.64 [R1+0x408], R240 ;  /* 0x000408f001007387 */ /* 0x000fe20000100a00 */
[----:B------:R-:W-:-:S03]  /*baa0*/  IMAD.MOV.U32 R0, RZ, RZ, c[0x0][0x180] ;  /* 0x00006000ff007624 */ /* 0x000fc600078e00ff */
[----:B------:R-:W4:Y:S01]  /*bab0*/  LDL.64 R200, [R1+0x188] ;  /* 0x0001880001c87983 */ /* 0x000f220000100a00 */
[----:B---3--:R-:W-:-:S03]  /*bac0*/  LOP3.LUT R251, R251, 0x7f, RZ, 0xc0, !PT ;  /* 0x0000007ffbfb7812 */ /* 0x008fc600078ec0ff */
[----:B------:R-:W3:Y:S02]  /*bad0*/  LDL.64 R16, [R1+0x148] ;  /* 0x0001480001107983 */ /* 0x000ee40000100a00 */
[----:B------:R-:W-:Y:S02]  /*bae0*/  IMAD.SHL.U32 R199, R251, 0x4, RZ ;  /* 0x00000004fbc77824 */ /* 0x000fe400078e00ff */
[----:B-1----:R-:W3:Y:S04]  /*baf0*/  LDL.64 R14, [R1+0x128] ;  /* 0x00012800010e7983 */ /* 0x002ee80000100a00 */
[----:B------:R-:W3:Y:S01]  /*bb00*/  LDL.64 R250, [R1+0x168] ;  /* 0x0001680001fa7983 */ /* 0x000ee20000100a00 */
[----:B------:R-:W-:Y:S01]  /*bb10*/  IADD3 R10, R0, -0x15, RZ ;  /* 0xffffffeb000a7810 */ /* 0x000fe20007ffe0ff */
[----:B------:R-:W-:-:S02]  /*bb20*/  ULDC.64 UR8, c[0x0][0x118] ;  /* 0x0000460000087ab9 */ /* 0x000fc40000000a00 */
[----:B------:R-:W-:Y:S01]  /*bb30*/  STL.64 [R1+0x418], R156 ;  /* 0x0004189c01007387 */ /* 0x000fe20000100a00 */
[----:B------:R-:W-:-:S03]  /*bb40*/  ISETP.GE.U32.AND P6, PT, R10, 0x7fffff6c, PT ;  /* 0x7fffff6c0a00780c */ /* 0x000fc60003fc6070 */
[----:B------:R-:W-:Y:S04]  /*bb50*/  STL.64 [R1+0x410], R226 ;  /* 0x000410e201007387 */ /* 0x000fe80000100a00 */
[----:B------:R1:W-:Y:S04]  /*bb60*/  STL.64 [R1+0xb60], R2 ;  /* 0x000b600201007387 */ /* 0x0003e80000100a00 */
[----:B------:R1:W-:Y:S04]  /*bb70*/  LDGSTS.E [R199], [R2.64], !P0 ;  /* 0x0000000002c77fae */ /* 0x0003e8000c121848 */
[----:B-----5:R-:W5:Y:S04]  /*bb80*/  LDL.64 R12, [R1+0x108] ;  /* 0x00010800010c7983 */ /* 0x020f680000100a00 */
[----:B------:R-:W5:Y:S01]  /*bb90*/  LDL.64 R10, [R1+0xe8] ;  /* 0x0000e800010a7983 */ /* 0x000f620000100a00 */
[----:B------:R-:W-:-:S02]  /*bba0*/  IADD3 R198, R0, -0x19, RZ ;  /* 0xffffffe700c67810 */ /* 0x000fc40007ffe0ff */
[----:B------:R-:W-:Y:S01]  /*bbb0*/  IADD3 R252, R0, -0x21, RZ ;  /* 0xffffffdf00fc7810 */ /* 0x000fe20007ffe0ff */
[----:B-1----:R-:W5:Y:S04]  /*bbc0*/  LDL.64 R2, [R1+0x8] ;  /* 0x0000080001027983 */ /* 0x002f680000100a00 */
[----:B------:R1:W-:Y:S04]  /*bbd0*/  LDGSTS.E [R199+0x800], [R8.64], !P3 ;  /* 0x0080000008c77fae */ /* 0x0003e8000d921848 */
[----:B------:R1:W-:Y:S04]  /*bbe0*/  LDGSTS.E [R199+0x1000], [R6.64], !P2 ;  /* 0x0100000006c77fae */ /* 0x0003e8000d121848 */
[----:B-1----:R-:W5:Y:S04]  /*bbf0*/  LDL.64 R8, [R1+0xc8] ;  /* 0x0000c80001087983 */ /* 0x002f680000100a00 */
[----:B------:R-:W5:Y:S04]  /*bc00*/  LDL.64 R6, [R1+0xa8] ;  /* 0x0000a80001067983 */ /* 0x000f680000100a00 */
[----:B--2---:R1:W-:Y:S04]  /*bc10*/  LDGSTS.E [R199+0x1800], [R4.64], !P1 ;  /* 0x0180000004c77fae */ /* 0x0043e8000c921848 */
[----:B-1----:R-:W2:Y:S01]  /*bc20*/  LDL.64 R4, [R1+0x88] ;  /* 0x0000880001047983 */ /* 0x002ea20000100a00 */
[----:B------:R-:W-:-:S02]  /*bc30*/  ISETP.GE.U32.AND P5, PT, R198, 0x7fffff68, PT ;  /* 0x7fffff68c600780c */ /* 0x000fc40003fa6070 */
[----:B------:R-:W-:Y:S01]  /*bc40*/  IADD3 R198, R0, -0x1d, RZ ;  /* 0xffffffe300c67810 */ /* 0x000fe20007ffe0ff */
[----:B----4-:R1:W-:Y:S03]  /*bc50*/  LDGSTS.E [R199+0x2000], [R248.64], !P4 ;  /* 0x02000000f8c77fae */ /* 0x0103e6000e121848 */
[----:B------:R-:W-:Y:S02]  /*bc60*/  ISETP.GE.U32.AND P0, PT, R198, 0x7fffff64, PT ;  /* 0x7fffff64c600780c */ /* 0x000fe40003f06070 */
[----:B------:R-:W-:Y:S01]  /*bc70*/  IADD3 R198, R0, -0x25, RZ ;  /* 0xffffffdb00c67810 */ /* 0x000fe20007ffe0ff */
[----:B------:R4:W-:Y:S01]  /*bc80*/  LDGSTS.E [R199+0x2800], [R200.64], !P6 ;  /* 0x02800000c8c77fae */ /* 0x0009e2000f121848 */
[----:B------:R-:W-:Y:S02]  /*bc90*/  ISETP.GE.U32.AND P3, PT, R252, 0x7fffff60, PT ;  /* 0x7fffff60fc00780c */ /* 0x000fe40003f66070 */
[----:B------:R-:W-:-:S02]  /*bca0*/  ISETP.GE.U32.AND P2, PT, R198, 0x7fffff5c, PT ;  /* 0x7fffff5cc600780c */ /* 0x000fc40003f46070 */
[C---:B------:R-:W-:Y:S01]  /*bcb0*/  IADD3 R252, R0.reuse, -0x29, RZ ;  /* 0xffffffd700fc7810 */ /* 0x040fe20007ffe0ff */
[----:B-1----:R-:W2:Y:S01]  /*bcc0*/  LDL.64 R248, [R1+0x68] ;  /* 0x0000680001f87983 */ /* 0x002ea20000100a00 */
[----:B------:R-:W-:Y:S02]  /*bcd0*/  IADD3 R198, R0, -0x2d, RZ ;  /* 0xffffffd300c67810 */ /* 0x000fe40007ffe0ff */
[----:B------:R-:W-:Y:S02]  /*bce0*/  ISETP.GE.U32.AND P1, PT, R252, 0x7fffff58, PT ;  /* 0x7fffff58fc00780c */ /* 0x000fe40003f26070 */
[----:B------:R-:W-:Y:S01]  /*bcf0*/  ISETP.GE.U32.AND P4, PT, R198, 0x7fffff54, PT ;  /* 0x7fffff54c600780c */ /* 0x000fe20003f86070 */
[----:B----4-:R-:W4:Y:S01]  /*bd00*/  LDL.64 R200, [R1+0x48] ;  /* 0x0000480001c87983 */ /* 0x010f220000100a00 */
[C---:B------:R-:W-:Y:S02]  /*bd10*/  IADD3 R252, R0.reuse, -0x31, RZ ;  /* 0xffffffcf00fc7810 */ /* 0x040fe40007ffe0ff */
[----:B------:R-:W-:-:S02]  /*bd20*/  IADD3 R198, R0, -0x35, RZ ;  /* 0xffffffcb00c67810 */ /* 0x000fc40007ffe0ff */
[----:B------:R-:W-:Y:S01]  /*bd30*/  ISETP.GE.U32.AND P6, PT, R252, 0x7fffff50, PT ;  /* 0x7fffff50fc00780c */ /* 0x000fe20003fc6070 */
[----:B---3--:R1:W-:Y:S01]  /*bd40*/  LDGSTS.E [R199+0x3000], [R250.64], !P5 ;  /* 0x03000000fac77fae */ /* 0x0083e2000e921848 */
[----:B------:R-:W-:-:S03]  /*bd50*/  ISETP.GE.U32.AND P5, PT, R198, 0x7fffff4c, PT ;  /* 0x7fffff4cc600780c */ /* 0x000fc60003fa6070 */
[----:B------:R3:W-:Y:S04]  /*bd60*/  LDGSTS.E [R199+0x3800], [R16.64], !P0 ;  /* 0x0380000010c77fae */ /* 0x0007e8000c121848 */
[----:B------:R3:W-:Y:S04]  /*bd70*/  LDGSTS.E [R199+0x4000], [R14.64], !P3 ;  /* 0x040000000ec77fae */ /* 0x0007e8000d921848 */
[----:B-1----:R-:W4:Y:S04]  /*bd80*/  LDL.64 R250, [R1+0x28] ;  /* 0x0000280001fa7983 */ /* 0x002f280000100a00 */
[----:B---3--:R-:W3:Y:S04]  /*bd90*/  LDL.LU.64 R16, [R1+0xd40] ;  /* 0x000d400001107983 */ /* 0x008ee80000300a00 */
[----:B------:R-:W3:Y:S04]  /*bda0*/  LDL.LU.64 R14, [R1+0xd38] ;  /* 0x000d3800010e7983 */ /* 0x000ee80000300a00 */
[----:B-----5:R1:W-:Y:S04]  /*bdb0*/  LDGSTS.E [R199+0x4800], [R12.64], !P2 ;  /* 0x048000000cc77fae */ /* 0x0203e8000d121848 */
[----:B------:R5:W-:Y:S04]  /*bdc0*/  LDGSTS.E [R199+0x5000], [R10.64], !P1 ;  /* 0x050000000ac77fae */ /* 0x000be8000c921848 */
[----:B-1----:R-:W3:Y:S04]  /*bdd0*/  LDL.LU.64 R12, [R1+0xd30] ;  /* 0x000d3000010c7983 */ /* 0x002ee80000300a00 */
[----:B-----5:R-:W5:Y:S04]  /*bde0*/  LDL.LU.64 R10, [R1+0xd28] ;  /* 0x000d2800010a7983 */ /* 0x020f680000300a00 */
[----:B------:R1:W-:Y:S04]  /*bdf0*/  LDGSTS.E [R199+0x5800], [R8.64], !P4 ;  /* 0x0580000008c77fae */ /* 0x0003e8000e121848 */
[----:B------:R1:W-:Y:S04]  /*be00*/  LDGSTS.E [R199+0x6000], [R6.64], !P6 ;  /* 0x0600000006c77fae */ /* 0x0003e8000f121848 */
[----:B-1----:R-:W3:Y:S04]  /*be10*/  LDL.LU.64 R8, [R1+0xd20] ;  /* 0x000d200001087983 */ /* 0x002ee80000300a00 */
[----:B------:R-:W3:Y:S04]  /*be20*/  LDL.LU.64 R6, [R1+0xd18] ;  /* 0x000d180001067983 */ /* 0x000ee80000300a00 */
[----:B--2---:R1:W-:Y:S04]  /*be30*/  LDGSTS.E [R199+0x6800], [R4.64], !P5 ;  /* 0x0680000004c77fae */ /* 0x0043e8000e921848 */
[----:B-1----:R-:W2:Y:S01]  /*be40*/  LDL.LU.64 R4, [R1+0xd10] ;  /* 0x000d100001047983 */ /* 0x002ea20000300a00 */
[----:B------:R-:W-:-:S02]  /*be50*/  IADD3 R252, R0, -0x39, RZ ;  /* 0xffffffc700fc7810 */ /* 0x000fc40007ffe0ff */
[----:B------:R-:W-:Y:S02]  /*be60*/  IADD3 R198, R0, -0x3d, RZ ;  /* 0xffffffc300c67810 */ /* 0x000fe40007ffe0ff */
[----:B------:R-:W-:Y:S02]  /*be70*/  ISETP.GE.U32.AND P0, PT, R252, 0x7fffff48, PT ;  /* 0x7fffff48fc00780c */ /* 0x000fe40003f06070 */
[----:B------:R-:W-:Y:S02]  /*be80*/  IADD3 R252, R0, -0x41, RZ ;  /* 0xffffffbf00fc7810 */ /* 0x000fe40007ffe0ff */
[----:B------:R-:W-:Y:S02]  /*be90*/  ISETP.GE.U32.AND P3, PT, R198, 0x7fffff44, PT ;  /* 0x7fffff44c600780c */ /* 0x000fe40003f66070 */
[----:B------:R-:W-:Y:S02]  /*bea0*/  IADD3 R198, R0, -0x45, RZ ;  /* 0xffffffbb00c67810 */ /* 0x000fe40007ffe0ff */
[----:B------:R-:W-:-:S02]  /*beb0*/  ISETP.GE.U32.AND P2, PT, R252, 0x7fffff40, PT ;  /* 0x7fffff40fc00780c */ /* 0x000fc40003f46070 */
[----:B------:R-:W-:Y:S02]  /*bec0*/  IADD3 R252, R0, -0x49, RZ ;  /* 0xffffffb700fc7810 */ /* 0x000fe40007ffe0ff */
[----:B------:R-:W-:Y:S01]  /*bed0*/  ISETP.GE.U32.AND P1, PT, R198, 0x7fffff3c, PT ;  /* 0x7fffff3cc600780c */ /* 0x000fe20003f26070 */
[----:B------:R1:W-:Y:S01]  /*bee0*/  LDGSTS.E [R199+0x7000], [R248.64], !P0 ;  /* 0x07000000f8c77fae */ /* 0x0003e2000c121848 */
[----:B------:R-:W-:Y:S02]  /*bef0*/  IADD3 R198, R0, -0x4d, RZ ;  /* 0xffffffb300c67810 */ /* 0x000fe40007ffe0ff */
[----:B------:R-:W-:Y:S01]  /*bf00*/  ISETP.GE.U32.AND P4, PT, R252, 0x7fffff38, PT ;  /* 0x7fffff38fc00780c */ /* 0x000fe20003f86070 */
[----:B----4-:R4:W-:Y:S01]  /*bf10*/  LDGSTS.E [R199+0x7800], [R200.64], !P3 ;  /* 0x07800000c8c77fae */ /* 0x0109e2000d921848 */
[----:B------:R-:W-:Y:S02]  /*bf20*/  IADD3 R252, R0, -0x51, RZ ;  /* 0xffffffaf00fc7810 */ /* 0x000fe40007ffe0ff */
[----:B------:R-:W-:-:S02]  /*bf30*/  ISETP.GE.U32.AND P6, PT, R198, 0x7fffff34, PT ;  /* 0x7fffff34c600780c */ /* 0x000fc40003fc6070 */
[----:B------:R-:W-:Y:S01]  /*bf40*/  IADD3 R198, R0, -0x55, RZ ;  /* 0xffffffab00c67810 */ /* 0x000fe20007ffe0ff */
[----:B------:R4:W-:Y:S01]  /*bf50*/  LDGSTS.E [R199+0x8000], [R250.64], !P2 ;  /* 0x08000000fac77fae */ /* 0x0009e2000d121848 */
[----:B------:R-:W-:Y:S02]  /*bf60*/  ISETP.GE.U32.AND P5, PT, R252, 0x7fffff30, PT ;  /* 0x7fffff30fc00780c */ /* 0x000fe40003fa6070 */
[----:B------:R-:W-:Y:S01]  /*bf70*/  IADD3 R252, R0, -0x59, RZ ;  /* 0xffffffa700fc7810 */ /* 0x000fe20007ffe0ff */
[----:B-1----:R-:W5:Y:S01]  /*bf80*/  LDL.LU.64 R248, [R1+0xd08] ;  /* 0x000d080001f87983 */ /* 0x002f620000300a00 */
[----:B------:R-:W-:Y:S02]  /*bf90*/  ISETP.GE.U32.AND P0, PT, R198, 0x7fffff2c, PT ;  /* 0x7fffff2cc600780c */ /* 0x000fe40003f06070 */
[----:B------:R-:W-:Y:S01]  /*bfa0*/  IADD3 R198, R0, -0x5d, RZ ;  /* 0xffffffa300c67810 */ /* 0x000fe20007ffe0ff */
[----:B----4-:R-:W4:Y:S01]  /*bfb0*/  LDL.LU.64 R200, [R1+0xd00] ;  /* 0x000d000001c87983 */ /* 0x010f220000300a00 */
[----:B------:R-:W-:-:S02]  /*bfc0*/  ISETP.GE.U32.AND P3, PT, R252, 0x7fffff28, PT ;  /* 0x7fffff28fc00780c */ /* 0x000fc40003f66070 */
[----:B------:R-:W-:Y:S01]  /*bfd0*/  ISETP.GE.U32.AND P2, PT, R198, 0x7fffff24, PT ;  /* 0x7fffff24c600780c */ /* 0x000fe20003f46070 */
[----:B------:R-:W4:Y:S04]  /*bfe0*/  LDL.LU.64 R250, [R1+0xcf8] ;  /* 0x000cf80001fa7983 */ /* 0x000f280000300a00 */
[----:B------:R1:W-:Y:S04]  /*bff0*/  LDGSTS.E [R199+0x8800], [R2.64], !P1 ;  /* 0x0880000002c77fae */ /* 0x0003e8000c921848 */
[----:B-1----:R-:W4:Y:S04]  /*c000*/  LDL.64 R2, [R1+0x180] ;  /* 0x0001800001027983 */ /* 0x002f280000100a00 */
[----:B--2---:R1:W-:Y:S04]  /*c010*/  LDGSTS.E [R199+0x9000], [R4.64], !P4 ;  /* 0x0900000004c77fae */ /* 0x0043e8000e121848 */
[----:B------:R1:W-:Y:S04]  /*c020*/  STL.64 [R1+0xb20], R4 ;  /* 0x000b200401007387 */ /* 0x0003e80000100a00 */
[----:B---3--:R2:W-:Y:S04]  /*c030*/  LDGSTS.E [R199+0x9800], [R12.64], !P6 ;  /* 0x098000000cc77fae */ /* 0x0085e8000f121848 */
[----:B------:R3:W-:Y:S04]  /*c040*/  LDGSTS.E [R199+0xa000], [R20.64], !P5 ;  /* 0x0a00000014c77fae */ /* 0x0007e8000e921848 */
[----:B-1----:R-:W4:Y:S04]  /*c050*/  LDL.64 R4, [R1+0x1a0] ;  /* 0x0001a00001047983 */ /* 0x002f280000100a00 */
[----:B------:R2:W-:Y:S04]  /*c060*/  STL.64 [R1+0xb18], R12 ;  /* 0x000b180c01007387 */ /* 0x0005e80000100a00 */
[----:B------:R1:W-:Y:S04]  /*c070*/  LDGSTS.E [R199+0xa800], [R28.64], !P0 ;  /* 0x0a8000001cc77fae */ /* 0x0003e8000c121848 */
[----:B------:R1:W-:Y:S04]  /*c080*/  LDGSTS.E [R199+0xb000], [R36.64], !P3 ;  /* 0x0b00000024c77fae */ /* 0x0003e8000d921848 */
[----:B--2---:R-:W2:Y:S04]  /*c090*/  LDL.64 R12, [R1+0x1c0] ;  /* 0x0001c000010c7983 */ /* 0x004ea80000100a00 */
[----:B------:R3:W-:Y:S04]  /*c0a0*/  STL.64 [R1+0xb28], R20 ;  /* 0x000b281401007387 */ /* 0x0007e80000100a00 */
[----:B------:R1:W-:Y:S04]  /*c0b0*/  LDGSTS.E [R199+0xb800], [R44.64], !P2 ;  /* 0x0b8000002cc77fae */ /* 0x0003e8000d121848 */
[----:B---3--:R-:W3:Y:S04]  /*c0c0*/  LDL.64 R20, [R1+0x1e0] ;  /* 0x0001e00001147983 */ /* 0x008ee80000100a00 */
[----:B------:R-:W-:Y:S04]  /*c0d0*/  STL.64 [R1+0xb30], R28 ;  /* 0x000b301c01007387 */ /* 0x000fe80000100a00 */
[----:B------:R1:W-:Y:S04]  /*c0e0*/  STL.64 [R1+0xb10], R36 ;  /* 0x000b102401007387 */ /* 0x0003e80000100a00 */
[----:B-1----:R-:W2:Y:S04]  /*c0f0*/  LDL.64 R36, [R1+0x200] ;  /* 0x0002000001247983 */ /* 0x002ea80000100a00 */
[----:B------:R1:W-:Y:S04]  /*c100*/  STL.64 [R1+0xb08], R44 ;  /* 0x000b082c01007387 */ /* 0x0003e80000100a00 */
[----:B-1----:R-:W2:Y:S01]  /*c110*/  LDL.64 R44, [R1+0x220] ;  /* 0x00022000012c7983 */ /* 0x002ea20000100a00 */
        /* <DEDUP_REMOVED lines=12> */
[----:B------:R-:W-:Y:S01]  /*c1e0*/  STL.64 [R1+0xb38], R52 ;  /* 0x000b383401007387 */ /* 0x000fe20000100a00 */
[----:B------:R-:W-:Y:S02]  /*c1f0*/  ISETP.GE.U32.AND P3, PT, R198, 0x7fffff0c, PT ;  /* 0x7fffff0cc600780c */ /* 0x000fe40003f66070 */
[C---:B------:R-:W-:Y:S01]  /*c200*/  IADD3 R252, R0.reuse, -0x79, RZ ;  /* 0xffffff8700fc7810 */ /* 0x040fe20007ffe0ff */
[----:B------:R1:W-:Y:S01]  /*c210*/  LDGSTS.E [R199+0xc800], [R60.64], !P4 ;  /* 0x0c8000003cc77fae */ /* 0x0003e2000e121848 */
[----:B------:R-:W-:-:S02]  /*c220*/  IADD3 R198, R0, -0x7d, RZ ;  /* 0xffffff8300c67810 */ /* 0x000fc40007ffe0ff */
[----:B------:R-:W-:Y:S01]  /*c230*/  ISETP.GE.U32.AND P2, PT, R252, 0x7fffff08, PT ;  /* 0x7fffff08fc00780c */ /* 0x000fe20003f46070 */
[----:B------:R-:W-:Y:S01]  /*c240*/  STL.64 [R1+0xb40], R60 ;  /* 0x000b403c01007387 */ /* 0x000fe20000100a00 */
[----:B------:R-:W-:Y:S02]  /*c250*/  ISETP.GE.U32.AND P1, PT, R198, 0x7fffff04, PT ;  /* 0x7fffff04c600780c */ /* 0x000fe40003f26070 */
[C---:B------:R-:W-:Y:S01]  /*c260*/  IADD3 R252, R0.reuse, -0x2, RZ ;  /* 0xfffffffe00fc7810 */ /* 0x040fe20007ffe0ff */
[----:B------:R1:W-:Y:S01]  /*c270*/  LDGSTS.E [R199+0xd000], [R68.64], !P6 ;  /* 0x0d00000044c77fae */ /* 0x0003e2000f121848 */
[----:B------:R-:W-:Y:S02]  /*c280*/  IADD3 R198, R0, -0x6, RZ ;  /* 0xfffffffa00c67810 */ /* 0x000fe40007ffe0ff */
[----:B------:R-:W-:Y:S01]  /*c290*/  ISETP.GE.U32.AND P4, PT, R252, 0x7fffff7f, PT ;  /* 0x7fffff7ffc00780c */ /* 0x000fe20003f86070 */
[----:B------:R-:W-:Y:S01]  /*c2a0*/  STL.64 [R1+0xb48], R68 ;  /* 0x000b484401007387 */ /* 0x000fe20000100a00 */
[----:B------:R-:W-:-:S02]  /*c2b0*/  ISETP.GE.U32.AND P6, PT, R198, 0x7fffff7b, PT ;  /* 0x7fffff7bc600780c */ /* 0x000fc40003fc6070 */
[C---:B------:R-:W-:Y:S01]  /*c2c0*/  IADD3 R252, R0.reuse, -0xa, RZ ;  /* 0xfffffff600fc7810 */ /* 0x040fe20007ffe0ff */
[----:B------:R1:W-:Y:S01]  /*c2d0*/  LDGSTS.E [R199+0xd800], [R76.64], !P5 ;  /* 0x0d8000004cc77fae */ /* 0x0003e2000e921848 */
[----:B------:R-:W-:-:S03]  /*c2e0*/  IADD3 R198, R0, -0xe, RZ ;  /* 0xfffffff200c67810 */ /* 0x000fc60007ffe0ff */
[----:B------:R-:W-:Y:S04]  /*c2f0*/  STL.64 [R1+0xb50], R76 ;  /* 0x000b504c01007387 */ /* 0x000fe80000100a00 */
[----:B------:R1:W-:Y:S04]  /*c300*/  LDGSTS.E [R199+0xe000], [R84.64], !P0 ;  /* 0x0e00000054c77fae */ /* 0x0003e8000c121848 */
[----:B------:R1:W-:Y:S01]  /*c310*/  STL.64 [R1+0xb58], R84 ;  /* 0x000b585401007387 */ /* 0x0003e20000100a00 */
[----:B------:R-:W-:Y:S02]  /*c320*/  ISETP.GE.U32.AND P5, PT, R252, 0x7fffff77, PT ;  /* 0x7fffff77fc00780c */ /* 0x000fe40003fa6070 */
[----:B------:R-:W-:Y:S01]  /*c330*/  ISETP.GE.U32.AND P0, PT, R198, 0x7fffff73, PT ;  /* 0x7fffff73c600780c */ /* 0x000fe20003f06070 */
[----:B------:R5:W-:Y:S01]  /*c340*/  LDGSTS.E [R199+0xe800], [R92.64], !P3 ;  /* 0x0e8000005cc77fae */ /* 0x000be2000d921848 */
[----:B------:R-:W-:-:S02]  /*c350*/  IADD3 R252, R0, -0x12, RZ ;  /* 0xffffffee00fc7810 */ /* 0x000fc40007ffe0ff */
[----:B------:R-:W-:Y:S01]  /*c360*/  IADD3 R198, R0, -0x16, RZ ;  /* 0xffffffea00c67810 */ /* 0x000fe20007ffe0ff */
[----:B------:R2:W-:Y:S04]  /*c370*/  LDGSTS.E [R199+0xf000], [R100.64], !P2 ;  /* 0x0f00000064c77fae */ /* 0x0005e8000d121848 */
[----:B-1----:R-:W4:Y:S04]  /*c380*/  LDL.64 R84, [R1+0x160] ;  /* 0x0001600001547983 */ /* 0x002f280000100a00 */
[----:B------:R5:W-:Y:S04]  /*c390*/  STL.64 [R1+0xb68], R92 ;  /* 0x000b685c01007387 */ /* 0x000be80000100a00 */
[----:B------:R-:W4:Y:S01]  /*c3a0*/  LDL.64 R76, [R1+0x140] ;  /* 0x00014000014c7983 */ /* 0x000f220000100a00 */
[----:B------:R-:W-:-:S03]  /*c3b0*/  ISETP.GE.U32.AND P3, PT, R252, 0x7fffff6f, PT ;  /* 0x7fffff6ffc00780c */ /* 0x000fc60003f66070 */
[----:B------:R-:W4:Y:S01]  /*c3c0*/  LDL.64 R68, [R1+0x120] ;  /* 0x0001200001447983 */ /* 0x000f220000100a00 */
[----:B------:R-:W-:-:S03]  /*c3d0*/  ISETP.GE.U32.AND P2, PT, R198, 0x7fffff6b, PT ;  /* 0x7fffff6bc600780c */ /* 0x000fc60003f46070 */
[----:B------:R-:W4:Y:S01]  /*c3e0*/  LDL.64 R60, [R1+0x100] ;  /* 0x00010000013c7983 */ /* 0x000f220000100a00 */
[----:B------:R-:W-:-:S03]  /*c3f0*/  LOP3.LUT R29, R199, 0x20, RZ, 0x3c, !PT ;  /* 0x00000020c71d7812 */ /* 0x000fc600078e3cff */
[----:B------:R-:W4:Y:S04]  /*c400*/  LDL.64 R52, [R1+0xe0] ;  /* 0x0000e00001347983 */ /* 0x000f280000100a00 */
[----:B------:R1:W-:Y:S04]  /*c410*/  LDGSTS.E [R199+0xf800], [R108.64], !P1 ;  /* 0x0f8000006cc77fae */ /* 0x0003e8000c921848 */
[----:B-----5:R-:W5:Y:S04]  /*c420*/  LDL.64 R92, [R1+0x150] ;  /* 0x00015000015c7983 */ /* 0x020f680000100a00 */
[----:B--2---:R2:W-:Y:S04]  /*c430*/  LDGSTS.E [R29+0x200], [R44.64], !P4 ;  /* 0x002000002c1d7fae */ /* 0x0045e8000e121848 */
[----:B------:R1:W-:Y:S04]  /*c440*/  LDGSTS.E [R29+0xa00], [R36.64], !P6 ;  /* 0x00a00000241d7fae */ /* 0x0003e8000f121848 */
[----:B---3--:R3:W-:Y:S04]  /*c450*/  LDGSTS.E [R29+0x1200], [R20.64], !P5 ;  /* 0x01200000141d7fae */ /* 0x0087e8000e921848 */
[----:B--2---:R-:W2:Y:S04]  /*c460*/  LDL.64 R44, [R1+0xc0] ;  /* 0x0000c000012c7983 */ /* 0x004ea80000100a00 */
[----:B-1----:R-:W5:Y:S04]  /*c470*/  LDL.64 R36, [R1+0xa0] ;  /* 0x0000a00001247983 */ /* 0x002f680000100a00 */
[----:B------:R1:W-:Y:S04]  /*c480*/  LDGSTS.E [R29+0x1a00], [R12.64], !P0 ;  /* 0x01a000000c1d7fae */ /* 0x0003e8000c121848 */
[----:B---3--:R-:W3:Y:S04]  /*c490*/  LDL.64 R20, [R1+0x80] ;  /* 0x0000800001147983 */ /* 0x008ee80000100a00 */
[----:B----4-:R4:W-:Y:S04]  /*c4a0*/  LDGSTS.E [R29+0x2200], [R4.64], !P3 ;  /* 0x02200000041d7fae */ /* 0x0109e8000d921848 */
[----:B-1----:R-:W3:Y:S04]  /*c4b0*/  LDL.64 R12, [R1+0x60] ;  /* 0x00006000010c7983 */ /* 0x002ee80000100a00 */
[----:B------:R1:W-:Y:S04]  /*c4c0*/  LDGSTS.E [R29+0x2a00], [R2.64], !P2 ;  /* 0x02a00000021d7fae */ /* 0x0003e8000d121848 */
[----:B----4-:R-:W4:Y:S04]  /*c4d0*/  LDL.64 R4, [R1+0x40] ;  /* 0x0000400001047983 */ /* 0x010f280000100a00 */
[----:B-1----:R-:W4:Y:S01]  /*c4e0*/  LDL.64 R2, [R1+0x20] ;  /* 0x0000200001027983 */ /* 0x002f220000100a00 */
[----:B------:R-:W-:-:S02]  /*c4f0*/  IADD3 R252, R0, -0x1a, RZ ;  /* 0xffffffe600fc7810 */ /* 0x000fc40007ffe0ff */
[----:B------:R-:W-:Y:S02]  /*c500*/  IADD3 R198, R0, -0x1e, RZ ;  /* 0xffffffe200c67810 */ /* 0x000fe40007ffe0ff */
[----:B------:R-:W-:Y:S02]  /*c510*/  ISETP.GE.U32.AND P1, PT, R252, 0x7fffff67, PT ;  /* 0x7fffff67fc00780c */ /* 0x000fe40003f26070 */
[----:B------:R-:W-:Y:S02]  /*c520*/  ISETP.GE.U32.AND P4, PT, R198, 0x7fffff63, PT ;  /* 0x7fffff63c600780c */ /* 0x000fe40003f86070 */
[C---:B------:R-:W-:Y:S02]  /*c530*/  IADD3 R252, R0.reuse, -0x22, RZ ;  /* 0xffffffde00fc7810 */ /* 0x040fe40007ffe0ff */
[----:B------:R-:W-:Y:S02]  /*c540*/  IADD3 R198, R0, -0x26, RZ ;  /* 0xffffffda00c67810 */ /* 0x000fe40007ffe0ff */
[----:B------:R-:W-:-:S02]  /*c550*/  ISETP.GE.U32.AND P6, PT, R252, 0x7fffff5f, PT ;  /* 0x7fffff5ffc00780c */ /* 0x000fc40003fc6070 */
[----:B------:R-:W-:Y:S02]  /*c560*/  ISETP.GE.U32.AND P5, PT, R198, 0x7fffff5b, PT ;  /* 0x7fffff5bc600780c */ /* 0x000fe40003fa6070 */
[C---:B------:R-:W-:Y:S01]  /*c570*/  IADD3 R252, R0.reuse, -0x2a, RZ ;  /* 0xffffffd600fc7810 */ /* 0x040fe20007ffe0ff */
[----:B------:R1:W-:Y:S01]  /*c580*/  LDGSTS.E [R29+0x3200], [R84.64], !P1 ;  /* 0x03200000541d7fae */ /* 0x0003e2000c921848 */
[----:B------:R-:W-:Y:S02]  /*c590*/  IADD3 R198, R0, -0x2e, RZ ;  /* 0xffffffd200c67810 */ /* 0x000fe40007ffe0ff */
[----:B------:R-:W-:Y:S02]  /*c5a0*/  ISETP.GE.U32.AND P0, PT, R252, 0x7fffff57, PT ;  /* 0x7fffff57fc00780c */ /* 0x000fe40003f06070 */
[----:B------:R-:W-:Y:S02]  /*c5b0*/  ISETP.GE.U32.AND P3, PT, R198, 0x7fffff53, PT ;  /* 0x7fffff53c600780c */ /* 0x000fe40003f66070 */
[C---:B------:R-:W-:Y:S01]  /*c5c0*/  IADD3 R252, R0.reuse, -0x32, RZ ;  /* 0xffffffce00fc7810 */ /* 0x040fe20007ffe0ff */
[----:B------:R1:W-:Y:S01]  /*c5d0*/  LDGSTS.E [R29+0x3a00], [R76.64], !P4 ;  /* 0x03a000004c1d7fae */ /* 0x0003e2000e121848 */
[----:B------:R-:W-:-:S02]  /*c5e0*/  IADD3 R198, R0, -0x36, RZ ;  /* 0xffffffca00c67810 */ /* 0x000fc40007ffe0ff */
[----:B------:R-:W-:Y:S01]  /*c5f0*/  ISETP.GE.U32.AND P2, PT, R252, 0x7fffff4f, PT ;  /* 0x7fffff4ffc00780c */ /* 0x000fe20003f46070 */
[----:B------:R1:W-:Y:S01]  /*c600*/  LDGSTS.E [R29+0x4200], [R68.64], !P6 ;  /* 0x04200000441d7fae */ /* 0x0003e2000f121848 */
[----:B------:R-:W-:Y:S02]  /*c610*/  ISETP.GE.U32.AND P1, PT, R198, 0x7fffff4b, PT ;  /* 0x7fffff4bc600780c */ /* 0x000fe40003f26070 */
[C---:B------:R-:W-:Y:S01]  /*c620*/  IADD3 R252, R0.reuse, -0x3a, RZ ;  /* 0xffffffc600fc7810 */ /* 0x040fe20007ffe0ff */
[----:B------:R1:W-:Y:S01]  /*c630*/  LDGSTS.E [R29+0x4a00], [R60.64], !P5 ;  /* 0x04a000003c1d7fae */ /* 0x0003e2000e921848 */
[----:B------:R-:W-:Y:S02]  /*c640*/  IADD3 R198, R0, -0x3e, RZ ;  /* 0xffffffc200c67810 */ /* 0x000fe40007ffe0ff */
[----:B------:R-:W-:Y:S01]  /*c650*/  ISETP.GE.U32.AND P4, PT, R252, 0x7fffff47, PT ;  /* 0x7fffff47fc00780c */ /* 0x000fe20003f86070 */
[----:B------:R1:W-:Y:S01]  /*c660*/  LDGSTS.E [R29+0x5200], [R52.64], !P0 ;  /* 0x05200000341d7fae */ /* 0x0003e2000c121848 */
[----:B------:R-:W-:-:S02]  /*c670*/  ISETP.GE.U32.AND P6, PT, R198, 0x7fffff43, PT ;  /* 0x7fffff43c600780c */ /* 0x000fc40003fc6070 */
[C---:B------:R-:W-:Y:S01]  /*c680*/  IADD3 R252, R0.reuse, -0x42, RZ ;  /* 0xffffffbe00fc7810 */ /* 0x040fe20007ffe0ff */
[----:B-1----:R-:W4:Y:S01]  /*c690*/  LDL.64 R84, [R1+0x158] ;  /* 0x0001580001547983 */ /* 0x002f220000100a00 */
[----:B------:R-:W-:Y:S02]  /*c6a0*/  IADD3 R198, R0, -0x46, RZ ;  /* 0xffffffba00c67810 */ /* 0x000fe40007ffe0ff */
[----:B------:R-:W-:Y:S01]  /*c6b0*/  ISETP.GE.U32.AND P5, PT, R252, 0x7fffff3f, PT ;  /* 0x7fffff3ffc00780c */ /* 0x000fe20003fa6070 */
[----:B------:R-:W4:Y:S01]  /*c6c0*/  LDL.64 R76, [R1+0x138] ;  /* 0x00013800014c7983 */ /* 0x000f220000100a00 */
[----:B------:R-:W-:-:S03]  /*c6d0*/  ISETP.GE.U32.AND P0, PT, R198, 0x7fffff3b, PT ;  /* 0x7fffff3bc600780c */ /* 0x000fc60003f06070 */
[----:B------:R-:W4:Y:S04]  /*c6e0*/  LDL.64 R68, [R1+0x118] ;  /* 0x0001180001447983 */ /* 0x000f280000100a00 */
[----:B------:R-:W4:Y:S04]  /*c6f0*/  LDL.64 R60, [R1+0xf8] ;  /* 0x0000f800013c7983 */ /* 0x000f280000100a00 */
[----:B------:R-:W4:Y:S04]  /*c700*/  LDL.64 R52, [R1+0xd8] ;  /* 0x0000d80001347983 */ /* 0x000f280000100a00 */
[----:B--2---:R1:W-:Y:S04]  /*c710*/  LDGSTS.E [R29+0x5a00], [R44.64], !P3 ;  /* 0x05a000002c1d7fae */ /* 0x0043e8000d921848 */
[----:B-----5:R2:W-:Y:S04]  /*c720*/  LDGSTS.E [R29+0x6200], [R36.64], !P2 ;  /* 0x06200000241d7fae */ /* 0x0205e8000d121848 */
[----:B---3--:R3:W-:Y:S04]  /*c730*/  LDGSTS.E [R29+0x6a00], [R20.64], !P1 ;  /* 0x06a00000141d7fae */ /* 0x0087e8000c921848 */
[----:B-1----:R-:W5:Y:S04]  /*c740*/  LDL.64 R44, [R1+0x218] ;  /* 0x00021800012c7983 */ /* 0x002f680000100a00 */
[----:B------:R1:W-:Y:S04]  /*c750*/  LDGSTS.E [R29+0x7200], [R12.64], !P4 ;  /* 0x072000000c1d7fae */ /* 0x0003e8000e121848 */
[----:B--2---:R-:W2:Y:S04]  /*c760*/  LDL.64 R36, [R1+0x1f8] ;  /* 0x0001f80001247983 */ /* 0x004ea80000100a00 */
[----:B----4-:R4:W-:Y:S04]  /*c770*/  LDGSTS.E [R29+0x7a00], [R4.64], !P6 ;  /* 0x07a00000041d7fae */ /* 0x0109e8000f121848 */
[----:B---3--:R-:W3:Y:S04]  /*c780*/  LDL.64 R20, [R1+0x1d8] ;  /* 0x0001d80001147983 */ /* 0x008ee80000100a00 */
[----:B------:R1:W-:Y:S04]  /*c790*/  LDGSTS.E [R29+0x8200], [R2.64], !P5 ;  /* 0x08200000021d7fae */ /* 0x0003e8000e921848 */
[----:B-1----:R-:W3:Y:S04]  /*c7a0*/  LDL.64 R12, [R1+0x1b8] ;  /* 0x0001b800010c7983 */ /* 0x002ee80000100a00 */
[----:B------:R1:W-:Y:S04]  /*c7b0*/  LDGSTS.E [R29+0x8a00], [R200.64], !P0 ;  /* 0x08a00000c81d7fae */ /* 0x0003e8000c121848 */
[----:B------:R-:W3:Y:S04]  /*c7c0*/  LDL.64 R2, [R1+0x198] ;  /* 0x0001980001027983 */ /* 0x000ee80000100a00 */
[----:B-1----:R-:W3:Y:S01]  /*c7d0*/  LDL.64 R200, [R1+0x178] ;  /* 0x0001780001c87983 */ /* 0x002ee20000100a00 */
        /* <DEDUP_REMOVED lines=11> */
[----:B------:R-:W-:Y:S01]  /*c890*/  ISETP.GE.U32.AND P6, PT, R252, 0x7fffff27, PT ;  /* 0x7fffff27fc00780c */ /* 0x000fe20003fc6070 */
[----:B------:R1:W-:Y:S01]  /*c8a0*/  LDGSTS.E [R29+0x9a00], [R14.64], !P2 ;  /* 0x09a000000e1d7fae */ /* 0x0003e2000d121848 */
        /* <DEDUP_REMOVED lines=37> */
[C---:B------:R-:W-:Y:S02]  /*cb00*/  IADD3 R252, R0.reuse, -0x13, RZ ;  /* 0xffffffed00fc7810 */ /* 0x040fe40007ffe0ff */
[----:B------:R-:W-:-:S02]  /*cb10*/  IADD3 R198, R0, -0x17, RZ ;  /* 0xffffffe900c67810 */ /* 0x000fc40007ffe0ff */
[----:B------:R-:W-:Y:S02]  /*cb20*/  ISETP.GE.U32.AND P6, PT, R252, 0x7fffff6e, PT ;  /* 0x7fffff6efc00780c */ /* 0x000fe40003fc6070 */
[----:B------:R-:W-:Y:S02]  /*cb30*/  ISETP.GE.U32.AND P5, PT, R198, 0x7fffff6a, PT ;  /* 0x7fffff6ac600780c */ /* 0x000fe40003fa6070 */
[----:B----4-:R-:W-:-:S05]  /*cb40*/  LOP3.LUT R5, R199, 0x40, RZ, 0x3c, !PT ;  /* 0x00000040c7057812 */ /* 0x010fca00078e3cff */
[----:B-----5:R4:W-:Y:S04]  /*cb50*/  LDGSTS.E [R5+0x400], [R44.64], !P3 ;  /* 0x004000002c057fae */ /* 0x0209e8000d921848 */
[----:B--2---:R2:W-:Y:S04]  /*cb60*/  LDGSTS.E [R5+0xc00], [R36.64], !P2 ;  /* 0x00c0000024057fae */ /* 0x0045e8000d121848 */
[----:B----4-:R-:W4:Y:S04]  /*cb70*/  LDL.64 R44, [R1+0xb8] ;  /* 0x0000b800012c7983 */ /* 0x010f280000100a00 */
[----:B---3--:R3:W-:Y:S04]  /*cb80*/  LDGSTS.E [R5+0x1400], [R20.64], !P1 ;  /* 0x0140000014057fae */ /* 0x0087e8000c921848 */
[----:B--2---:R-:W2:Y:S04]  /*cb90*/  LDL.64 R36, [R1+0x98] ;  /* 0x0000980001247983 */ /* 0x004ea80000100a00 */
[----:B------:R5:W-:Y:S04]  /*cba0*/  LDGSTS.E [R5+0x1c00], [R12.64], !P4 ;  /* 0x01c000000c057fae */ /* 0x000be8000e121848 */
[----:B---3--:R-:W3:Y:S04]  /*cbb0*/  LDL.64 R20, [R1+0x78] ;  /* 0x0000780001147983 */ /* 0x008ee80000100a00 */
[----:B------:R1:W-:Y:S04]  /*cbc0*/  LDGSTS.E [R5+0x2400], [R2.64], !P6 ;  /* 0x0240000002057fae */ /* 0x0003e8000f121848 */
[----:B-----5:R-:W5:Y:S04]  /*cbd0*/  LDL.64 R12, [R1+0x58] ;  /* 0x00005800010c7983 */ /* 0x020f680000100a00 */
[----:B------:R1:W-:Y:S04]  /*cbe0*/  LDGSTS.E [R5+0x2c00], [R200.64], !P5 ;  /* 0x02c00000c8057fae */ /* 0x0003e8000e921848 */
[----:B-1----:R-:W5:Y:S04]  /*cbf0*/  LDL.64 R2, [R1+0x38] ;  /* 0x0000380001027983 */ /* 0x002f680000100a00 */
[----:B------:R-:W5:Y:S01]  /*cc00*/  LDL.64 R200, [R1+0x18] ;  /* 0x0000180001c87983 */ /* 0x000f620000100a00 */
        /* <DEDUP_REMOVED lines=12> */
[----:B------:R1:W-:Y:S01]  /*ccd0*/  LDGSTS.E [R5+0x3c00], [R76.64], !P3 ;  /* 0x03c000004c057fae */ /* 0x0003e2000d921848 */
[----:B------:R-:W-:Y:S02]  /*cce0*/  IADD3 R252, R0, -0x33, RZ ;  /* 0xffffffcd00fc7810 */ /* 0x000fe40007ffe0ff */
[----:B------:R-:W-:Y:S01]  /*ccf0*/  ISETP.GE.U32.AND P6, PT, R198, 0x7fffff52, PT ;  /* 0x7fffff52c600780c */ /* 0x000fe20003fc6070 */
[----:B------:R1:W-:Y:S01]  /*cd00*/  LDGSTS.E [R5+0x4400], [R68.64], !P2 ;  /* 0x0440000044057fae */ /* 0x0003e2000d121848 */
[----:B------:R-:W-:-:S02]  /*cd10*/  IADD3 R198, R0, -0x37, RZ ;  /* 0xffffffc900c67810 */ /* 0x000fc40007ffe0ff */
[----:B------:R-:W-:Y:S01]  /*cd20*/  ISETP.GE.U32.AND P5, PT, R252, 0x7fffff4e, PT ;  /* 0x7fffff4efc00780c */ /* 0x000fe20003fa6070 */
[----:B------:R1:W-:Y:S01]  /*cd30*/  LDGSTS.E [R5+0x4c00], [R60.64], !P1 ;  /* 0x04c000003c057fae */ /* 0x0003e2000c921848 */
[----:B------:R-:W-:Y:S02]  /*cd40*/  IADD3 R252, R0, -0x3b, RZ ;  /* 0xffffffc500fc7810 */ /* 0x000fe40007ffe0ff */
[----:B------:R-:W-:Y:S01]  /*cd50*/  ISETP.GE.U32.AND P0, PT, R198, 0x7fffff4a, PT ;  /* 0x7fffff4ac600780c */ /* 0x000fe20003f06070 */
[----:B------:R1:W-:Y:S01]  /*cd60*/  LDGSTS.E [R5+0x5400], [R52.64], !P4 ;  /* 0x0540000034057fae */ /* 0x0003e2000e121848 */
[----:B------:R-:W-:Y:S02]  /*cd70*/  IADD3 R198, R0, -0x3f, RZ ;  /* 0xffffffc100c67810 */ /* 0x000fe40007ffe0ff */
[----:B------:R-:W-:Y:S01]  /*cd80*/  ISETP.GE.U32.AND P3, PT, R252, 0x7fffff46, PT ;  /* 0x7fffff46fc00780c */ /* 0x000fe20003f66070 */
[----:B-1----:R-:W5:Y:S01]  /*cd90*/  LDL.64 R84, [R1+0x130] ;  /* 0x0001300001547983 */ /* 0x002f620000100a00 */
[----:B------:R-:W-:-:S02]  /*cda0*/  IADD3 R252, R0, -0x43, RZ ;  /* 0xffffffbd00fc7810 */ /* 0x000fc40007ffe0ff */
[----:B------:R-:W-:Y:S01]  /*cdb0*/  ISETP.GE.U32.AND P2, PT, R198, 0x7fffff42, PT ;  /* 0x7fffff42c600780c */ /* 0x000fe20003f46070 */
[----:B------:R-:W5:Y:S01]  /*cdc0*/  LDL.64 R76, [R1+0x110] ;  /* 0x00011000014c7983 */ /* 0x000f620000100a00 */
[----:B------:R-:W-:-:S03]  /*cdd0*/  ISETP.GE.U32.AND P1, PT, R252, 0x7fffff3e, PT ;  /* 0x7fffff3efc00780c */ /* 0x000fc60003f26070 */
[----:B------:R-:W5:Y:S04]  /*cde0*/  LDL.64 R52, [R1+0x210] ;  /* 0x0002100001347983 */ /* 0x000f680000100a00 */
[----:B------:R-:W5:Y:S04]  /*cdf0*/  LDL.64 R68, [R1+0xf0] ;  /* 0x0000f00001447983 */ /* 0x000f680000100a00 */
[----:B------:R-:W5:Y:S04]  /*ce00*/  LDL.64 R60, [R1+0xd0] ;  /* 0x0000d000013c7983 */ /* 0x000f680000100a00 */
[----:B----4-:R1:W-:Y:S04]  /*ce10*/  LDGSTS.E [R5+0x5c00], [R44.64], !P6 ;  /* 0x05c000002c057fae */ /* 0x0103e8000f121848 */
[----:B--2---:R2:W-:Y:S04]  /*ce20*/  LDGSTS.E [R5+0x6400], [R36.64], !P5 ;  /* 0x0640000024057fae */ /* 0x0045e8000e921848 */
[----:B-1----:R-:W4:Y:S04]  /*ce30*/  LDL.64 R44, [R1+0x1f0] ;  /* 0x0001f000012c7983 */ /* 0x002f280000100a00 */
[----:B---3--:R1:W-:Y:S04]  /*ce40*/  LDGSTS.E [R5+0x6c00], [R20.64], !P0 ;  /* 0x06c0000014057fae */ /* 0x0083e8000c121848 */
[----:B--2---:R-:W2:Y:S04]  /*ce50*/  LDL.64 R36, [R1+0x1d0] ;  /* 0x0001d00001247983 */ /* 0x004ea80000100a00 */
[----:B-----5:R3:W-:Y:S04]  /*ce60*/  LDGSTS.E [R5+0x7400], [R12.64], !P3 ;  /* 0x074000000c057fae */ /* 0x0207e8000d921848 */
[----:B------:R5:W-:Y:S04]  /*ce70*/  LDGSTS.E [R5+0x7c00], [R2.64], !P2 ;  /* 0x07c0000002057fae */ /* 0x000be8000d121848 */
[----:B---3--:R-:W3:Y:S04]  /*ce80*/  LDL.64 R12, [R1+0x1b0] ;  /* 0x0001b000010c7983 */ /* 0x008ee80000100a00 */
[----:B------:R1:W-:Y:S04]  /*ce90*/  LDGSTS.E [R5+0x8400], [R200.64], !P1 ;  /* 0x08400000c8057fae */ /* 0x0003e8000c921848 */
[----:B-----5:R-:W3:Y:S04]  /*cea0*/  LDL.64 R2, [R1+0x190] ;  /* 0x0001900001027983 */ /* 0x020ee80000100a00 */
[----:B-1----:R-:W3:Y:S01]  /*ceb0*/  LDL.64 R200, [R1+0x170] ;  /* 0x0001700001c87983 */ /* 0x002ee20000100a00 */
[----:B------:R-:W-:-:S02]  /*cec0*/  IADD3 R198, R0, -0x47, RZ ;  /* 0xffffffb900c67810 */ /* 0x000fc40007ffe0ff */
[----:B------:R-:W-:Y:S02]  /*ced0*/  IADD3 R252, R0, -0x4b, RZ ;  /* 0xffffffb500fc7810 */ /* 0x000fe40007ffe0ff */
[----:B------:R-:W-:Y:S02]  /*cee0*/  ISETP.GE.U32.AND P4, PT, R198, 0x7fffff3a, PT ;  /* 0x7fffff3ac600780c */ /* 0x000fe40003f86070 */
[----:B------:R-:W-:Y:S02]  /*cef0*/  IADD3 R198, R0, -0x4f, RZ ;  /* 0xffffffb100c67810 */ /* 0x000fe40007ffe0ff */
[----:B------:R-:W-:Y:S02]  /*cf00*/  ISETP.GE.U32.AND P6, PT, R252, 0x7fffff36, PT ;  /* 0x7fffff36fc00780c */ /* 0x000fe40003fc6070 */
[----:B------:R-:W-:Y:S02]  /*cf10*/  ISETP.GE.U32.AND P5, PT, R198, 0x7fffff32, PT ;  /* 0x7fffff32c600780c */ /* 0x000fe40003fa6070 */
[----:B------:R-:W-:-:S02]  /*cf20*/  IADD3 R252, R0, -0x53, RZ ;  /* 0xffffffad00fc7810 */ /* 0x000fc40007ffe0ff */
[----:B------:R-:W-:Y:S02]  /*cf30*/  IADD3 R198, R0, -0x57, RZ ;  /* 0xffffffa900c67810 */ /* 0x000fe40007ffe0ff */
        /* <DEDUP_REMOVED lines=45> */
[C---:B------:R-:W-:Y:S02]  /*d210*/  IADD3 R252, R0.reuse, -0x14, RZ ;  /* 0xffffffec00fc7810 */ /* 0x040fe40007ffe0ff */
[----:B------:R-:W-:Y:S02]  /*d220*/  IADD3 R198, R0, -0x18, RZ ;  /* 0xffffffe800c67810 */ /* 0x000fe40007ffe0ff */
[----:B------:R-:W-:Y:S02]  /*d230*/  ISETP.GE.U32.AND P2, PT, R252, 0x7fffff6d, PT ;  /* 0x7fffff6dfc00780c */ /* 0x000fe40003f46070 */
[----:B------:R-:W-:Y:S02]  /*d240*/  ISETP.GE.U32.AND P1, PT, R198, 0x7fffff69, PT ;  /* 0x7fffff69c600780c */ /* 0x000fe40003f26070 */
[----:B------:R-:W-:-:S05]  /*d250*/  LOP3.LUT R20, R199, 0x60, RZ, 0x3c, !PT ;  /* 0x00000060c7147812 */ /* 0x000fca00078e3cff */
[----:B------:R1:W-:Y:S04]  /*d260*/  LDGSTS.E [R20+0x600], [R52.64], !P6 ;  /* 0x0060000034147fae */ /* 0x0003e8000f121848 */
[----:B-1----:R-:W5:Y:S04]  /*d270*/  LDL.64 R52, [R1+0xb0] ;  /* 0x0000b00001347983 */ /* 0x002f680000100a00 */
[----:B----4-:R1:W-:Y:S04]  /*d280*/  LDGSTS.E [R20+0xe00], [R44.64], !P5 ;  /* 0x00e000002c147fae */ /* 0x0103e8000e921848 */
[----:B--2---:R2:W-:Y:S04]  /*d290*/  LDGSTS.E [R20+0x1600], [R36.64], !P0 ;  /* 0x0160000024147fae */ /* 0x0045e8000c121848 */
[----:B-1----:R-:W4:Y:S04]  /*d2a0*/  LDL.64 R44, [R1+0x90] ;  /* 0x00009000012c7983 */ /* 0x002f280000100a00 */
[----:B--2---:R-:W2:Y:S04]  /*d2b0*/  LDL.64 R36, [R1+0x70] ;  /* 0x0000700001247983 */ /* 0x004ea80000100a00 */
[----:B---3--:R1:W-:Y:S04]  /*d2c0*/  LDGSTS.E [R20+0x1e00], [R12.64], !P3 ;  /* 0x01e000000c147fae */ /* 0x0083e8000d921848 */
[----:B------:R3:W-:Y:S04]  /*d2d0*/  LDGSTS.E [R20+0x2600], [R2.64], !P2 ;  /* 0x0260000002147fae */ /* 0x0007e8000d121848 */
[----:B-1----:R-:W2:Y:S04]  /*d2e0*/  LDL.64 R12, [R1+0x50] ;  /* 0x00005000010c7983 */ /* 0x002ea80000100a00 */
[----:B------:R1:W-:Y:S04]  /*d2f0*/  LDGSTS.E [R20+0x2e00], [R200.64], !P1 ;  /* 0x02e00000c8147fae */ /* 0x0003e8000c921848 */
[----:B---3--:R-:W3:Y:S04]  /*d300*/  LDL.64 R2, [R1+0x30] ;  /* 0x0000300001027983 */ /* 0x008ee80000100a00 */
[----:B-1----:R-:W3:Y:S01]  /*d310*/  LDL.LU.64 R200, [R1+0xcf0] ;  /* 0x000cf00001c87983 */ /* 0x002ee20000300a00 */
        /* <DEDUP_REMOVED lines=23> */
[----:B------:R-:W-:Y:S02]  /*d490*/  ISETP.GE.U32.AND P6, PT, R252, 0x7fffff45, PT ;  /* 0x7fffff45fc00780c */ /* 0x000fe40003fc6070 */
[----:B------:R-:W-:-:S02]  /*d4a0*/  IADD3 R252, R0, -0x44, RZ ;  /* 0xffffffbc00fc7810 */ /* 0x000fc40007ffe0ff */
[----:B------:R-:W-:Y:S02]  /*d4b0*/  ISETP.GE.U32.AND P5, PT, R198, 0x7fffff41, PT ;  /* 0x7fffff41c600780c */ /* 0x000fe40003fa6070 */
[----:B------:R-:W-:Y:S01]  /*d4c0*/  ISETP.GE.U32.AND P0, PT, R252, 0x7fffff3d, PT ;  /* 0x7fffff3dfc00780c */ /* 0x000fe20003f06070 */
[----:B-----5:R5:W-:Y:S04]  /*d4d0*/  LDGSTS.E [R20+0x5e00], [R52.64], !P2 ;  /* 0x05e0000034147fae */ /* 0x020be8000d121848 */
[----:B----4-:R4:W-:Y:S04]  /*d4e0*/  LDGSTS.E [R20+0x6600], [R44.64], !P1 ;  /* 0x066000002c147fae */ /* 0x0109e8000c921848 */
[----:B--2---:R2:W-:Y:S04]  /*d4f0*/  LDGSTS.E [R20+0x6e00], [R36.64], !P4 ;  /* 0x06e0000024147fae */ /* 0x0045e8000e121848 */
[----:B------:R1:W-:Y:S04]  /*d500*/  LDGSTS.E [R20+0x7600], [R12.64], !P6 ;  /* 0x076000000c147fae */ /* 0x0003e8000f121848 */
[----:B---3--:R3:W-:Y:S04]  /*d510*/  LDGSTS.E [R20+0x7e00], [R2.64], !P5 ;  /* 0x07e0000002147fae */ /* 0x0087e8000e921848 */
[----:B------:R1:W-:Y:S04]  /*d520*/  LDGSTS.E [R20+0x8600], [R200.64], !P0 ;  /* 0x08600000c8147fae */ /* 0x0003e8000c121848 */
[----:B-1----:R-:W4:Y:S04]  /*d530*/  LDL.LU.64 R200, [R1+0xce8] ;  /* 0x000ce80001c87983 */ /* 0x002f280000300a00 */
[----:B------:R-:W4:Y:S04]  /*d540*/  LDL.64 R60, [R1+0x270] ;  /* 0x00027000013c7983 */ /* 0x000f280000100a00 */
[----:B---3--:R-:W3:Y:S01]  /*d550*/  LDL.64 R2, [R1+0x230] ;  /* 0x0002300001027983 */ /* 0x008ee20000100a00 */
[----:B------:R-:W-:-:S02]  /*d560*/  IADD3 R198, R0, -0x48, RZ ;  /* 0xffffffb800c67810 */ /* 0x000fc40007ffe0ff */
[----:B------:R-:W-:Y:S01]  /*d570*/  IADD3 R252, R0, -0x4c, RZ ;  /* 0xffffffb400fc7810 */ /* 0x000fe20007ffe0ff */
[----:B------:R-:W1:Y:S01]  /*d580*/  S2R R21, SR_TID.X ;  /* 0x0000000000157919 */ /* 0x000e620000002100 */
[----:B------:R-:W-:Y:S02]  /*d590*/  ISETP.GE.U32.AND P3, PT, R198, 0x7fffff39, PT ;  /* 0x7fffff39c600780c */ /* 0x000fe40003f66070 */
[----:B------:R-:W-:Y:S01]  /*d5a0*/  IADD3 R198, R0, -0x50, RZ ;  /* 0xffffffb000c67810 */ /* 0x000fe20007ffe0ff */
[----:B--2---:R-:W-:Y:S01]  /*d5b0*/  IMAD.MOV.U32 R36, RZ, RZ, 0x7f ;  /* 0x0000007fff247424 */ /* 0x004fe200078e00ff */
[----:B------:R-:W-:Y:S01]  /*d5c0*/  ISETP.GE.U32.AND P2, PT, R252, 0x7fffff35, PT ;  /* 0x7fffff35fc00780c */ /* 0x000fe20003f46070 */
[----:B-----5:R-:W2:Y:S01]  /*d5d0*/  LDL.64 R52, [R1+0x268] ;  /* 0x0002680001347983 */ /* 0x020ea20000100a00 */
        /* <DEDUP_REMOVED lines=33> */
[----:B------:R-:W-:Y:S01]  /*d7f0*/  IADD3 R13, R36, c[0x0][0x180], RZ ;  /* 0x00006000240d7a10 */ /* 0x000fe20007ffe0ff */
[----:B------:R5:W-:Y:S01]  /*d800*/  LDGSTS.E [R20+0xde00], [R82.64], !P4 ;  /* 0x0de0000052147fae */ /* 0x000be2000e121848 */
[----:B------:R-:W-:Y:S02]  /*d810*/  ISETP.GE.U32.AND P3, PT, R198, 0x7fffff00, PT ;  /* 0x7fffff00c600780c */ /* 0x000fe40003f66070 */
[----:B------:R-:W-:Y:S01]  /*d820*/  IADD3 R198, R0, -0x89, RZ ;  /* 0xffffff7700c67810 */ /* 0x000fe20007ffe0ff */
[----:B------:R5:W-:Y:S01]  /*d830*/  LDGSTS.E [R20+0xe600], [R90.64], !P6 ;  /* 0x0e6000005a147fae */ /* 0x000be2000f121848 */
[----:B------:R-:W-:-:S02]  /*d840*/  ISETP.GE.U32.AND P0, PT, R252, 0x7fffff05, PT ;  /* 0x7fffff05fc00780c */ /* 0x000fc40003f06070 */
[----:B-1----:R-:W-:Y:S01]  /*d850*/  LOP3.LUT R37, R21, 0x7f, RZ, 0xc0, !PT ;  /* 0x0000007f15257812 */ /* 0x002fe200078ec0ff */
[----:B------:R5:W-:Y:S01]  /*d860*/  LDGSTS.E [R20+0xee00], [R98.64], !P5 ;  /* 0x0ee0000062147fae */ /* 0x000be2000e921848 */
[----:B------:R-:W-:Y:S02]  /*d870*/  ISETP.GT.AND P6, PT, R13, 0x7f, PT ;  /* 0x0000007f0d00780c */ /* 0x000fe40003fc4270 */
[----:B------:R-:W-:Y:S02]  /*d880*/  IADD3 R252, R0, -0x85, RZ ;  /* 0xffffff7b00fc7810 */ /* 0x000fe40007ffe0ff */
[----:B------:R-:W-:Y:S02]  /*d890*/  ISETP.GE.U32.AND P1, PT, R198, 0x7ffffef8, PT ;  /* 0x7ffffef8c600780c */ /* 0x000fe40003f26070 */
[----:B------:R-:W-:Y:S02]  /*d8a0*/  ISETP.GE.AND P5, PT, R37, c[0x0][0x180], PT ;  /* 0x0000600025007a0c */ /* 0x000fe40003fa6270 */
[----:B------:R-:W-:Y:S01]  /*d8b0*/  SEL R198, RZ, 0x4, !P6 ;  /* 0x00000004ffc67807 */ /* 0x000fe20007000000 */
[----:B------:R5:W-:Y:S01]  /*d8c0*/  LDGSTS.E [R20+0xf600], [R106.64], !P0 ;  /* 0x0f6000006a147fae */ /* 0x000be2000c121848 */
[----:B------:R-:W-:-:S02]  /*d8d0*/  ISETP.GE.U32.AND P2, PT, R252, 0x7ffffefc, PT ;  /* 0x7ffffefcfc00780c */ /* 0x000fc40003f46070 */
[----:B------:R-:W-:Y:S02]  /*d8e0*/  IADD3 R252, R0, -0x80, RZ ;  /* 0xffffff8000fc7810 */ /* 0x000fe40007ffe0ff */
[----:B------:R-:W-:Y:S02]  /*d8f0*/  SEL R198, R198, RZ, !P5 ;  /* 0x000000ffc6c67207 */ /* 0x000fe40006800000 */
[----:B------:R-:W-:Y:S02]  /*d900*/  ISETP.GE.U32.AND P4, PT, R252, 0x7fffff01, PT ;  /* 0x7fffff01fc00780c */ /* 0x000fe40003f86070 */
[----:B------:R-:W-:Y:S02]  /*d910*/  ISETP.NE.U32.AND P5, PT, R198, RZ, PT ;  /* 0x000000ffc600720c */ /* 0x000fe40003fa5070 */
[----:B------:R-:W-:-:S09]  /*d920*/  IADD3 R12, R0, -0x8d, RZ ;  /* 0xffffff73000c7810 */ /* 0x000fd20007ffe0ff */
[----:B------:R5:W-:Y:S04]  /*d930*/  LDGSTS.E [R20+0xfe00], [R114.64], !P4 ;  /* 0x0fe0000072147fae */ /* 0x000be8000e121848 */
[----:B------:R-:W0:Y:S01]  /*d940*/  LDGDEPBAR ;  /* 0x00000000000079af */ /* 0x000e220000000000 */
[----:B------:R-:W-:-:S03]  /*d950*/  ISETP.GE.U32.AND P6, PT, R12, 0x7ffffef4, PT ;  /* 0x7ffffef40c00780c */ /* 0x000fc60003fc6070 */
[----:B------:R-:W5:Y:S04]  /*d960*/  LDL.64 R12, [R1+0x228] ;  /* 0x00022800010c7983 */ /* 0x000f680000100a00 */
[----:B----4-:R1:W-:Y:S04]  /*d970*/  LDGSTS.E [R199+0x40000], [R60.64], P5 ;  /* 0x400000003cc77fae */ /* 0x0103e8000a921848 */
[----:B---3--:R3:W-:Y:S04]  /*d980*/  LDGSTS.E [R199+0x41000], [R2.64], P5 ;  /* 0x4100000002c77fae */ /* 0x0087e8000a921848 */
[----:B------:R4:W-:Y:S04]  /*d990*/  LDGSTS.E [R199+0x42000], [R128.64], P5 ;  /* 0x4200000080c77fae */ /* 0x0009e8000a921848 */
[----:B------:R1:W-:Y:S04]  /*d9a0*/  LDGSTS.E [R199+0x43000], [R144.64], P5 ;  /* 0x4300000090c77fae */ /* 0x0003e8000a921848 */
[----:B------:R1:W-:Y:S04]  /*d9b0*/  LDGSTS.E [R199+0x44000], [R160.64], P5 ;  /* 0x44000000a0c77fae */ /* 0x0003e8000a921848 */
[----:B------:R1:W-:Y:S04]  /*d9c0*/  LDGSTS.E [R199+0x45000], [R176.64], P5 ;  /* 0x45000000b0c77fae */ /* 0x0003e8000a921848 */
[----:B------:R1:W-:Y:S04]  /*d9d0*/  LDGSTS.E [R199+0x46000], [R192.64], P5 ;  /* 0x46000000c0c77fae */ /* 0x0003e8000a921848 */
[----:B------:R1:W-:Y:S04]  /*d9e0*/  LDGSTS.E [R199+0x47000], [R212.64], P5 ;  /* 0x47000000d4c77fae */ /* 0x0003e8000a921848 */
[----:B------:R1:W-:Y:S04]  /*d9f0*/  LDGSTS.E [R199+0x48000], [R228.64], P5 ;  /* 0x48000000e4c77fae */ /* 0x0003e8000a921848 */
[----:B------:R1:W-:Y:S04]  /*da00*/  LDGSTS.E [R199+0x49000], [R244.64], P5 ;  /* 0x49000000f4c77fae */ /* 0x0003e8000a921848 */
[----:B---3--:R-:W3:Y:S04]  /*da10*/  LDL.64 R2, [R1+0x260] ;  /* 0x0002600001027983 */ /* 0x008ee80000100a00 */
[----:B------:R1:W-:Y:S04]  /*da20*/  LDGSTS.E [R199+0x4a000], [R162.64], P5 ;  /* 0x4a000000a2c77fae */ /* 0x0003e8000a921848 */
[----:B------:R2:W-:Y:S04]  /*da30*/  LDGSTS.E [R199+0x4b000], [R130.64], P5 ;  /* 0x4b00000082c77fae */ /* 0x0005e8000a921848 */
[----:B------:R4:W-:Y:S04]  /*da40*/  LDGSTS.E [R199+0x4c000], [R146.64], P5 ;  /* 0x4c00000092c77fae */ /* 0x0009e8000a921848 */
[----:B-1----:R-:W3:Y:S04]  /*da50*/  LDL.LU.64 R162, [R1+0xce0] ;  /* 0x000ce00001a27983 */ /* 0x002ee80000300a00 */
[----:B--2---:R-:W2:Y:S04]  /*da60*/  LDL.LU.64 R130, [R1+0xcd8] ;  /* 0x000cd80001827983 */ /* 0x004ea80000300a00 */
[----:B----4-:R-:W4:Y:S04]  /*da70*/  LDL.LU.64 R146, [R1+0xcd0] ;  /* 0x000cd00001927983 */ /* 0x010f280000300a00 */
[----:B------:R1:W-:Y:S01]  /*da80*/  LDGSTS.E [R199+0x4d000], [R178.64], P5 ;  /* 0x4d000000b2c77fae */ /* 0x0003e2000a921848 */
[----:B------:R-:W-:-:S03]  /*da90*/  LOP3.LUT R28, R199, 0x10, RZ, 0x3c, !PT ;  /* 0x00000010c71c7812 */ /* 0x000fc600078e3cff */
[----:B------:R1:W-:Y:S04]  /*daa0*/  LDGSTS.E [R199+0x4e000], [R196.64], P5 ;  /* 0x4e000000c4c77fae */ /* 0x0003e8000a921848 */
[----:B------:R1:W-:Y:S04]  /*dab0*/  LDGSTS.E [R199+0x4f000], [R164.64], P5 ;  /* 0x4f000000a4c77fae */ /* 0x0003e8000a921848 */
[----:B-1----:R-:W3:Y:S04]  /*dac0*/  LDL.LU.64 R178, [R1+0xcc8] ;  /* 0x000cc80001b27983 */ /* 0x002ee80000300a00 */
[----:B------:R1:W-:Y:S04]  /*dad0*/  LDGSTS.E [R28+0x40200], [R52.64], P5 ;  /* 0x40200000341c7fae */ /* 0x0003e8000a921848 */
[----:B------:R-:W3:Y:S04]  /*dae0*/  LDL.LU.64 R196, [R1+0xcc0] ;  /* 0x000cc00001c47983 */ /* 0x000ee80000300a00 */
[----:B------:R-:W3:Y:S04]  /*daf0*/  LDL.LU.64 R164, [R1+0xcb8] ;  /* 0x000cb80001a47983 */ /* 0x000ee80000300a00 */
[----:B-----5:R5:W-:Y:S04]  /*db00*/  LDGSTS.E [R28+0x41200], [R12.64], P5 ;  /* 0x412000000c1c7fae */ /* 0x020be8000a921848 */
[----:B-----5:R-:W5:Y:S04]  /*db10*/  LDL.64 R12, [R1+0x258] ;  /* 0x00025800010c7983 */ /* 0x020f680000100a00 */
[----:B--2---:R2:W-:Y:S04]  /*db20*/  LDGSTS.E [R28+0x42200], [R130.64], P5 ;  /* 0x42200000821c7fae */ /* 0x0045e8000a921848 */
        /* <DEDUP_REMOVED lines=10> */
[----:B---3--:R-:W3:Y:S04]  /*dbd0*/  LDL.LU.64 R132, [R1+0xcb0] ;  /* 0x000cb00001847983 */ /* 0x008ee80000300a00 */
[----:B----4-:R-:W4:Y:S04]  /*dbe0*/  LDL.LU.64 R116, [R1+0xca8] ;  /* 0x000ca80001747983 */ /* 0x010f280000300a00 */
[----:B-1----:R-:W2:Y:S04]  /*dbf0*/  LDL.LU.64 R148, [R1+0xca0] ;  /* 0x000ca00001947983 */ /* 0x002ea80000300a00 */
[----:B------:R1:W-:Y:S04]  /*dc00*/  LDGSTS.E [R28+0x4d200], [R180.64], P5 ;  /* 0x4d200000b41c7fae */ /* 0x0003e8000a921848 */
[----:B------:R5:W-:Y:S04]  /*dc10*/  LDGSTS.E [R28+0x4e200], [R216.64], P5 ;  /* 0x4e200000d81c7fae */ /* 0x000be8000a921848 */
[----:B------:R5:W-:Y:S04]  /*dc20*/  LDGSTS.E [R28+0x4f200], [R202.64], P5 ;  /* 0x4f200000ca1c7fae */ /* 0x000be8000a921848 */
[----:B-1----:R-:W2:Y:S04]  /*dc30*/  LDL.LU.64 R180, [R1+0xc98] ;  /* 0x000c980001b47983 */ /* 0x002ea80000300a00 */
[----:B-----5:R-:W5:Y:S04]  /*dc40*/  LDL.LU.64 R216, [R1+0xc90] ;  /* 0x000c900001d87983 */ /* 0x020f680000300a00 */
[----:B------:R1:W-:Y:S04]  /*dc50*/  LDGSTS.E [R29+0x40400], [R2.64], P5 ;  /* 0x40400000021d7fae */ /* 0x0003e8000a921848 */
[----:B------:R-:W5:Y:S04]  /*dc60*/  LDL.LU.64 R202, [R1+0xc88] ;  /* 0x000c880001ca7983 */ /* 0x000f680000300a00 */
[----:B-1----:R-:W5:Y:S04]  /*dc70*/  LDL.64 R2, [R1+0x250] ;  /* 0x0002500001027983 */ /* 0x002f680000100a00 */
[----:B----4-:R1:W-:Y:S04]  /*dc80*/  LDGSTS.E [R29+0x41400], [R116.64], P5 ;  /* 0x41400000741d7fae */ /* 0x0103e8000a921848 */
[----:B---3--:R1:W-:Y:S04]  /*dc90*/  LDGSTS.E [R29+0x42400], [R132.64], P5 ;  /* 0x42400000841d7fae */ /* 0x0083e8000a921848 */
[----:B--2---:R1:W-:Y:S04]  /*dca0*/  LDGSTS.E [R29+0x43400], [R148.64], P5 ;  /* 0x43400000941d7fae */ /* 0x0043e8000a921848 */
[----:B------:R1:W-:Y:S04]  /*dcb0*/  LDGSTS.E [R29+0x44400], [R164.64], P5 ;  /* 0x44400000a41d7fae */ /* 0x0003e8000a921848 */
[----:B------:R1:W-:Y:S04]  /*dcc0*/  LDGSTS.E [R29+0x45400], [R180.64], P5 ;  /* 0x45400000b41d7fae */ /* 0x0003e8000a921848 */
[----:B------:R1:W-:Y:S04]  /*dcd0*/  LDGSTS.E [R29+0x46400], [R196.64], P5 ;  /* 0x46400000c41d7fae */ /* 0x0003e8000a921848 */
[----:B-----5:R1:W-:Y:S04]  /*dce0*/  LDGSTS.E [R29+0x47400], [R216.64], P5 ;  /* 0x47400000d81d7fae */ /* 0x0203e8000a921848 */
[----:B------:R1:W-:Y:S04]  /*dcf0*/  LDGSTS.E [R29+0x48400], [R232.64], P5 ;  /* 0x48400000e81d7fae */ /* 0x0003e8000a921848 */
[----:B------:R2:W-:Y:S04]  /*dd00*/  LDGSTS.E [R29+0x49400], [R166.64], P5 ;  /* 0x49400000a61d7fae */ /* 0x0005e8000a921848 */
[----:B------:R3:W-:Y:S04]  /*dd10*/  LDGSTS.E [R29+0x4a400], [R134.64], P5 ;  /* 0x4a400000861d7fae */ /* 0x0007e8000a921848 */
[----:B------:R4:W-:Y:S04]  /*dd20*/  LDGSTS.E [R29+0x4b400], [R118.64], P5 ;  /* 0x4b400000761d7fae */ /* 0x0009e8000a921848 */
[----:B--2---:R-:W2:Y:S04]  /*dd30*/  LDL.LU.64 R166, [R1+0xc80] ;  /* 0x000c800001a67983 */ /* 0x004ea80000300a00 */
[----:B---3--:R-:W3:Y:S04]  /*dd40*/  LDL.LU.64 R134, [R1+0xc78] ;  /* 0x000c780001867983 */ /* 0x008ee80000300a00 */
[----:B----4-:R-:W4:Y:S04]  /*dd50*/  LDL.LU.64 R118, [R1+0xc70] ;  /* 0x000c700001767983 */ /* 0x010f280000300a00 */
[----:B------:R5:W-:Y:S04]  /*dd60*/  LDGSTS.E [R29+0x4c400], [R150.64], P5 ;  /* 0x4c400000961d7fae */ /* 0x000be8000a921848 */
[----:B------:R1:W-:Y:S04]  /*dd70*/  LDGSTS.E [R29+0x4d400], [R182.64], P5 ;  /* 0x4d400000b61d7fae */ /* 0x0003e8000a921848 */
[----:B------:R1:W-:Y:S04]  /*dd80*/  LDGSTS.E [R29+0x4e400], [R218.64], P5 ;  /* 0x4e400000da1d7fae */ /* 0x0003e8000a921848 */
[----:B-----5:R-:W5:Y:S04]  /*dd90*/  LDL.LU.64 R150, [R1+0xc68] ;  /* 0x000c680001967983 */ /* 0x020f680000300a00 */
[----:B-1----:R-:W2:Y:S04]  /*dda0*/  LDL.LU.64 R182, [R1+0xc60] ;  /* 0x000c600001b67983 */ /* 0x002ea80000300a00 */
[----:B------:R-:W2:Y:S01]  /*ddb0*/  LDL.LU.64 R218, [R1+0xc58] ;  /* 0x000c580001da7983 */ /* 0x000ea20000300a00 */
[----:B------:R-:W-:-:S03]  /*ddc0*/  LOP3.LUT R21, R199, 0x30, RZ, 0x3c, !PT ;  /* 0x00000030c7157812 */ /* 0x000fc600078e3cff */
[----:B------:R1:W-:Y:S04]  /*ddd0*/  LDGSTS.E [R29+0x4f400], [R204.64], P5 ;  /* 0x4f400000cc1d7fae */ /* 0x0003e8000a921848 */
[----:B------:R1:W-:Y:S04]  /*dde0*/  LDGSTS.E [R21+0x40600], [R12.64], P5 ;  /* 0x406000000c157fae */ /* 0x0003e8000a921848 */
[----:B-1----:R-:W2:Y:S04]  /*ddf0*/  LDL.LU.64 R204, [R1+0xc50] ;  /* 0x000c500001cc7983 */ /* 0x002ea80000300a00 */
[----:B------:R-:W2:Y:S04]  /*de00*/  LDL.64 R12, [R1+0x248] ;  /* 0x00024800010c7983 */ /* 0x000ea80000100a00 */
[----:B----4-:R1:W-:Y:S04]  /*de10*/  LDGSTS.E [R21+0x41600], [R118.64], P5 ;  /* 0x4160000076157fae */ /* 0x0103e8000a921848 */
[----:B---3--:R1:W-:Y:S04]  /*de20*/  LDGSTS.E [R21+0x42600], [R134.64], P5 ;  /* 0x4260000086157fae */ /* 0x0083e8000a921848 */
[----:B-----5:R1:W-:Y:S04]  /*de30*/  LDGSTS.E [R21+0x43600], [R150.64], P5 ;  /* 0x4360000096157fae */ /* 0x0203e8000a921848 */
[----:B--2---:R1:W-:Y:S04]  /*de40*/  LDGSTS.E [R21+0x44600], [R166.64], P5 ;  /* 0x44600000a6157fae */ /* 0x0043e8000a921848 */
[----:B------:R1:W-:Y:S04]  /*de50*/  LDGSTS.E [R21+0x45600], [R182.64], P5 ;  /* 0x45600000b6157fae */ /* 0x0003e8000a921848 */
[----:B------:R1:W-:Y:S04]  /*de60*/  LDGSTS.E [R21+0x46600], [R202.64], P5 ;  /* 0x46600000ca157fae */ /* 0x0003e8000a921848 */
[----:B------:R1:W-:Y:S04]  /*de70*/  LDGSTS.E [R21+0x47600], [R218.64], P5 ;  /* 0x47600000da157fae */ /* 0x0003e8000a921848 */
        /* <DEDUP_REMOVED lines=12> */
[----:B------:R-:W2:Y:S04]  /*df40*/  LDL.LU.64 R220, [R1+0xc20] ;  /* 0x000c200001dc7983 */ /* 0x000ea80000300a00 */
        /* <DEDUP_REMOVED lines=22> */
[----:B-1----:R-:W5:Y:S04]  /*e0b0*/  LDL.LU.64 R206, [R1+0xbf0] ;  /* 0x000bf00001ce7983 */ /* 0x002f680000300a00 */
[----:B------:R-:W5:Y:S01]  /*e0c0*/  LDL.LU.64 R238, [R1+0xbe8] ;  /* 0x000be80001ee7983 */ /* 0x000f620000300a00 */
[----:B------:R-:W-:-:S03]  /*e0d0*/  IADD3 R4, R0, -0x91, RZ ;  /* 0xffffff6f00047810 */ /* 0x000fc60007ffe0ff */
[----:B------:R1:W-:Y:S01]  /*e0e0*/  LDGSTS.E [R5+0x4f800], [R240.64], P5 ;  /* 0x4f800000f0057fae */ /* 0x0003e2000a921848 */
[----:B------:R-:W-:Y:S02]  /*e0f0*/  ISETP.GE.U32.AND P0, PT, R4, 0x7ffffef0, PT ;  /* 0x7ffffef00400780c */ /* 0x000fe40003f06070 */
[----:B------:R-:W-:-:S04]  /*e100*/  IADD3 R4, R0, -0x95, RZ ;  /* 0xffffff6b00047810 */ /* 0x000fc80007ffe0ff */
[----:B------:R-:W-:Y:S02]  /*e110*/  ISETP.GE.U32.AND P4, PT, R4, 0x7ffffeec, PT ;  /* 0x7ffffeec0400780c */ /* 0x000fe40003f86070 */
[C---:B------:R-:W-:Y:S01]  /*e120*/  LOP3.LUT R4, R199.reuse, 0x50, RZ, 0x3c, !PT ;  /* 0x00000050c7047812 */ /* 0x040fe200078e3cff */
[----:B-1----:R-:W5:Y:S04]  /*e130*/  LDL.LU.64 R240, [R1+0xbe0] ;  /* 0x000be00001f07983 */ /* 0x002f680000300a00 */
[----:B------:R1:W-:Y:S04]  /*e140*/  LDGSTS.E [R4+0x40a00], [R12.64], P5 ;  /* 0x40a000000c047fae */ /* 0x0003e8000a921848 */
[----:B---3--:R3:W-:Y:S04]  /*e150*/  LDGSTS.E [R4+0x41a00], [R122.64], P5 ;  /* 0x41a000007a047fae */ /* 0x0087e8000a921848 */
[----:B----4-:R3:W-:Y:S04]  /*e160*/  LDGSTS.E [R4+0x42a00], [R138.64], P5 ;  /* 0x42a000008a047fae */ /* 0x0107e8000a921848 */
[----:B--2---:R3:W-:Y:S04]  /*e170*/  LDGSTS.E [R4+0x43a00], [R154.64], P5 ;  /* 0x43a000009a047fae */ /* 0x0047e8000a921848 */
[----:B-----5:R3:W-:Y:S04]  /*e180*/  LDGSTS.E [R4+0x44a00], [R170.64], P5 ;  /* 0x44a00000aa047fae */ /* 0x0207e8000a921848 */
        /* <DEDUP_REMOVED lines=8> */
[----:B-1----:R-:W2:Y:S04]  /*e210*/  LDL.64 R12, [R1+0x238] ;  /* 0x00023800010c7983 */ /* 0x002ea80000100a00 */
[----:B----4-:R-:W4:Y:S04]  /*e220*/  LDL.LU.64 R208, [R1+0xbd0] ;  /* 0x000bd00001d07983 */ /* 0x010f280000300a00 */
[----:B-----5:R-:W5:Y:S04]  /*e230*/  LDL.LU.64 R188, [R1+0xbc8] ;  /* 0x000bc80001bc7983 */ /* 0x020f680000300a00 */
[----:B------:R1:W-:Y:S04]  /*e240*/  LDGSTS.E [R4+0x4ca00], [R172.64], P5 ;  /* 0x4ca00000ac047fae */ /* 0x0003e8000a921848 */
[----:B------:R3:W-:Y:S04]  /*e250*/  LDGSTS.E [R4+0x4da00], [R140.64], P5 ;  /* 0x4da000008c047fae */ /* 0x0007e8000a921848 */
[----:B------:R3:W-:Y:S04]  /*e260*/  LDGSTS.E [R4+0x4ea00], [R124.64], P5 ;  /* 0x4ea000007c047fae */ /* 0x0007e8000a921848 */
[----:B-1----:R-:W2:Y:S04]  /*e270*/  LDL.LU.64 R172, [R1+0xbc0] ;  /* 0x000bc00001ac7983 */ /* 0x002ea80000300a00 */
[----:B---3--:R-:W3:Y:S04]  /*e280*/  LDL.LU.64 R140, [R1+0xbb8] ;  /* 0x000bb800018c7983 */ /* 0x008ee80000300a00 */
[----:B------:R-:W2:Y:S04]  /*e290*/  LDL.LU.64 R124, [R1+0xbb0] ;  /* 0x000bb000017c7983 */ /* 0x000ea80000300a00 */
[----:B------:R1:W-:Y:S04]  /*e2a0*/  LDGSTS.E [R4+0x4fa00], [R156.64], P5 ;  /* 0x4fa000009c047fae */ /* 0x0003e8000a921848 */
[----:B------:R1:W-:Y:S04]  /*e2b0*/  LDGSTS.E [R20+0x40c00], [R2.64], P5 ;  /* 0x40c0000002147fae */ /* 0x0003e8000a921848 */
[----:B-1----:R-:W4:Y:S04]  /*e2c0*/  LDL.LU.64 R156, [R1+0xba8] ;  /* 0x000ba800019c7983 */ /* 0x002f280000300a00 */
[----:B------:R-:W5:Y:S04]  /*e2d0*/  LDL.64 R92, [R1+0x2a0] ;  /* 0x0002a000015c7983 */ /* 0x000f680000100a00 */
[----:B------:R-:W5:Y:S04]  /*e2e0*/  LDL.64 R2, [R1+0x2e0] ;  /* 0x0002e00001027983 */ /* 0x000f680000100a00 */
[----:B------:R-:W5:Y:S04]  /*e2f0*/  LDL.64 R84, [R1+0x320] ;  /* 0x0003200001547983 */ /* 0x000f680000100a00 */
[----:B------:R-:W5:Y:S04]  /*e300*/  LDL.64 R76, [R1+0x360] ;  /* 0x00036000014c7983 */ /* 0x000f680000100a00 */
[----:B------:R-:W5:Y:S04]  /*e310*/  LDL.64 R68, [R1+0x3a0] ;  /* 0x0003a00001447983 */ /* 0x000f680000100a00 */
[----:B------:R-:W5:Y:S04]  /*e320*/  LDL.64 R4, [R1+0x3e0] ;  /* 0x0003e00001047983 */ /* 0x000f680000100a00 */
[----:B------:R-:W5:Y:S04]  /*e330*/  LDL.64 R52, [R1+0x420] ;  /* 0x0004200001347983 */ /* 0x000f680000100a00 */
[----:B--2---:R1:W-:Y:S04]  /*e340*/  LDGSTS.E [R20+0x41c00], [R124.64], P5 ;  /* 0x41c000007c147fae */ /* 0x0043e8000a921848 */
[----:B---3--:R1:W-:Y:S04]  /*e350*/  LDGSTS.E [R20+0x42c00], [R140.64], P5 ;  /* 0x42c000008c147fae */ /* 0x0083e8000a921848 */
[----:B----4-:R1:W-:Y:S04]  /*e360*/  LDGSTS.E [R20+0x43c00], [R156.64], P5 ;  /* 0x43c000009c147fae */ /* 0x0103e8000a921848 */
[----:B------:R1:W-:Y:S04]  /*e370*/  LDGSTS.E [R20+0x44c00], [R172.64], P5 ;  /* 0x44c00000ac147fae */ /* 0x0003e8000a921848 */
[----:B-----5:R1:W-:Y:S04]  /*e380*/  LDGSTS.E [R20+0x45c00], [R188.64], P5 ;  /* 0x45c00000bc147fae */ /* 0x0203e8000a921848 */
        /* <DEDUP_REMOVED lines=9> */
[----:B------:R-:W5:Y:S04]  /*e420*/  LDL.LU.64 R60, [R1+0x208] ;  /* 0x00020800013c7983 */ /* 0x000f680000300a00 */
[----:B------:R1:W-:Y:S04]  /*e430*/  LDGSTS.E [R20+0x4cc00], [R126.64], P5 ;  /* 0x4cc000007e147fae */ /* 0x0003e8000a921848 */
[----:B------:R1:W-:Y:S04]  /*e440*/  LDGSTS.E [R20+0x4dc00], [R158.64], P5 ;  /* 0x4dc000009e147fae */ /* 0x0003e8000a921848 */
[----:B------:R1:W-:Y:S04]  /*e450*/  LDGSTS.E [R20+0x4ec00], [R190.64], P5 ;  /* 0x4ec00000be147fae */ /* 0x0003e8000a921848 */
[----:B-1----:R-:W2:Y:S04]  /*e460*/  LDL.LU.64 R126, [R1+0xb88] ;  /* 0x000b8800017e7983 */ /* 0x002ea80000300a00 */
[----:B------:R-:W3:Y:S04]  /*e470*/  LDL.LU.64 R158, [R1+0xb80] ;  /* 0x000b8000019e7983 */ /* 0x000ee80000300a00 */
[----:B------:R-:W3:Y:S04]  /*e480*/  LDL.LU.64 R190, [R1+0xb78] ;  /* 0x000b780001be7983 */ /* 0x000ee80000300a00 */
[----:B------:R1:W-:Y:S04]  /*e490*/  LDGSTS.E [R20+0x4fc00], [R226.64], P5 ;  /* 0x4fc00000e2147fae */ /* 0x0003e8000a921848 */
[----:B-1----:R-:W5:Y:S01]  /*e4a0*/  LDL.LU.64 R226, [R1+0xb70] ;  /* 0x000b700001e27983 */ /* 0x002f620000300a00 */
[----:B------:R-:W-:-:S03]  /*e4b0*/  LOP3.LUT R44, R199, 0x70, RZ, 0x3c, !PT ;  /* 0x00000070c72c7812 */ /* 0x000fc600078e3cff */
[----:B------:R-:W5:Y:S04]  /*e4c0*/  LDL.LU.64 R28, [R1+0x1e8] ;  /* 0x0001e800011c7983 */ /* 0x000f680000300a00 */
[----:B------:R1:W-:Y:S04]  /*e4d0*/  LDGSTS.E [R44+0x40e00], [R12.64], P5 ;  /* 0x40e000000c2c7fae */ /* 0x0003e8000a921848 */
[----:B-1----:R-:W5:Y:S04]  /*e4e0*/  LDL.LU.64 R12, [R1+0x1c8] ;  /* 0x0001c800010c7983 */ /* 0x002f680000300a00 */
[----:B------:R-:W5:Y:S04]  /*e4f0*/  LDL.LU.64 R20, [R1+0x1a8] ;  /* 0x0001a80001147983 */ /* 0x000f680000300a00 */
[----:B--2---:R1:W-:Y:S04]  /*e500*/  LDGSTS.E [R44+0x41e00], [R126.64], P5 ;  /* 0x41e000007e2c7fae */ /* 0x0043e8000a921848 */
[----:B----4-:R1:W-:Y:S04]  /*e510*/  LDGSTS.E [R44+0x42e00], [R142.64], P5 ;  /* 0x42e000008e2c7fae */ /* 0x0103e8000a921848 */
[----:B---3--:R1:W-:Y:S04]  /*e520*/  LDGSTS.E [R44+0x43e00], [R158.64], P5 ;  /* 0x43e000009e2c7fae */ /* 0x0083e8000a921848 */
        /* <DEDUP_REMOVED lines=10> */
[----:B------:R5:W-:Y:S04]  /*e5d0*/  LDGSTS.E [R44+0x4ce00], [R76.64], P5 ;  /* 0x4ce000004c2c7fae */ /* 0x000be8000a921848 */
[----:B------:R1:W-:Y:S04]  /*e5e0*/  LDGSTS.E [R44+0x4de00], [R68.64], P5 ;  /* 0x4de00000442c7fae */ /* 0x0003e8000a921848 */
[----:B------:R1:W-:Y:S04]  /*e5f0*/  LDGSTS.E [R44+0x4ee00], [R4.64], P5 ;  /* 0x4ee00000042c7fae */ /* 0x0003e8000a921848 */
[----:B------:R4:W-:Y:S04]  /*e600*/  LDGSTS.E [R44+0x4fe00], [R52.64], P5 ;  /* 0x4fe00000342c7fae */ /* 0x0009e8000a921848 */
[----:B------:R-:W0:Y:S01]  /*e610*/  LDGDEPBAR ;  /* 0x00000000000079af */ /* 0x000e220000000000 */
[----:B------:R-:W-:-:S03]  /*e620*/  IMAD.SHL.U32 R198, R201, 0x80, RZ ;  /* 0x00000080c9c67824 */ /* 0x000fc600078e00ff */
[----:B-1----:R-:W2:Y:S04]  /*e630*/  LDL.LU.64 R4, [R1+0x188] ;  /* 0x0001880001047983 */ /* 0x002ea80000300a00 */
[----:B----4-:R-:W4:Y:S04]  /*e640*/  LDL.LU.64 R84, [R1+0x168] ;  /* 0x0001680001547983 */ /* 0x010f280000300a00 */
[----:B-----5:R-:W5:Y:S01]  /*e650*/  LDL.LU.64 R76, [R1+0x148] ;  /* 0x00014800014c7983 */ /* 0x020f620000300a00 */
[----:B------:R-:W-:-:S03]  /*e660*/  IADD3 R44, R0, -0x9d, RZ ;  /* 0xffffff63002c7810 */ /* 0x000fc60007ffe0ff */
[----:B------:R-:W-:Y:S01]  /*e670*/  BAR.SYNC.DEFER_BLOCKING 0x0 ;  /* 0x0000000000007b1d */ /* 0x000fe20000010000 */
[----:B---3--:R-:W-:-:S04]  /*e680*/  IMAD.WIDE R52, R198, 0x4, R2 ;  /* 0x00000004c6347825 */ /* 0x008fc800078e0202 */
[----:B------:R-:W-:Y:S01]  /*e690*/  IMAD.WIDE R2, R198, 0x4, R60 ;  /* 0x00000004c6027825 */ /* 0x000fe200078e023c */
[----:B------:R-:W-:Y:S01]  /*e6a0*/  @!PT LDS RZ, [RZ] ;  /* 0x00000000fffff984 */ /* 0x000fe20000000800 */
[----:B------:R-:W-:Y:S01]  /*e6b0*/  @!PT LDS RZ, [RZ] ;  /* 0x00000000fffff984 */ /* 0x000fe20000000800 */
[----:B------:R-:W-:Y:S01]  /*e6c0*/  @!PT LDS RZ, [RZ] ;  /* 0x00000000fffff984 */ /* 0x000fe20000000800 */
[----:B------:R1:W-:Y:S01]  /*e6d0*/  LDGSTS.E [R199+0x10000], [R52.64], !P3 ;  /* 0x1000000034c77fae */ /* 0x0003e2000d921848 */
[----:B------:R-:W-:Y:S02]  /*e6e0*/  ISETP.GE.U32.AND P3, PT, R44, 0x7ffffee4, PT ;  /* 0x7ffffee42c00780c */ /* 0x000fe40003f66070 */
[C---:B------:R-:W-:Y:S01]  /*e6f0*/  IMAD.WIDE R60, R198.reuse, 0x4, R28 ;  /* 0x00000004c63c7825 */ /* 0x040fe200078e021c */
[----:B------:R1:W-:Y:S04]  /*e700*/  STL.64 [R1+0x7a0], R52 ;  /* 0x0007a03401007387 */ /* 0x0003e80000100a00 */
[----:B------:R-:W3:Y:S04]  /*e710*/  LDL.LU.64 R44, [R1+0x128] ;  /* 0x00012800012c7983 */ /* 0x000ee80000300a00 */
[----:B------:R-:W3:Y:S04]  /*e720*/  LDL.LU.64 R68, [R1+0x108] ;  /* 0x0001080001447983 */ /* 0x000ee80000300a00 */
[----:B------:R2:W-:Y:S01]  /*e730*/  STL.64 [R1+0x768], R60 ;  /* 0x0007683c01007387 */ /* 0x0005e20000100a00 */
[----:B-1----:R-:W-:-:S03]  /*e740*/  IMAD.WIDE R52, R198, 0x4, R12 ;  /* 0x00000004c6347825 */ /* 0x002fc600078e020c */
[----:B------:R-:W3:Y:S01]  /*e750*/  LDL.LU.64 R12, [R1+0xe8] ;  /* 0x0000e800010c7983 */ /* 0x000ee20000300a00 */
[----:B------:R-:W-:Y:S01]  /*e760*/  IADD3 R201, R0, -0x99, RZ ;  /* 0xffffff6700c97810 */ /* 0x000fe20007ffe0ff */
[----:B------:R-:W-:Y:S02]  /*e770*/  IMAD.WIDE R20, R198, 0x4, R20 ;  /* 0x00000004c6147825 */ /* 0x000fe400078e0214 */
[----:B------:R1:W-:Y:S01]  /*e780*/  LDGSTS.E [R199+0x10800], [R2.64], !P2 ;  /* 0x1080000002c77fae */ /* 0x0003e2000d121848 */
[----:B------:R-:W-:Y:S02]  /*e790*/  ISETP.GE.U32.AND P5, PT, R201, 0x7ffffee8, PT ;  /* 0x7ffffee8c900780c */ /* 0x000fe40003fa6070 */
[C---:B------:R-:W-:Y:S01]  /*e7a0*/  IADD3 R28, R0.reuse, -0xa9, RZ ;  /* 0xffffff57001c7810 */ /* 0x040fe20007ffe0ff */
[----:B------:R2:W-:Y:S01]  /*e7b0*/  LDGSTS.E [R199+0x11000], [R60.64], !P1 ;  /* 0x110000003cc77fae */ /* 0x0005e2000c921848 */
[----:B------:R-:W-:-:S03]  /*e7c0*/  IADD3 R201, R0, -0xa1, RZ ;  /* 0xffffff5f00c97810 */ /* 0x000fc60007ffe0ff */
[----:B------:R1:W-:Y:S04]  /*e7d0*/  STL.64 [R1+0x748], R52 ;  /* 0x0007483401007387 */ /* 0x0003e80000100a00 */
[----:B------:R1:W-:Y:S01]  /*e7e0*/  LDGSTS.E [R199+0x11800], [R52.64], !P6 ;  /* 0x1180000034c77fae */ /* 0x0003e2000f121848 */
[----:B----4-:R-:W-:-:S03]  /*e7f0*/  IMAD.WIDE R84, R198, 0x4, R84 ;  /* 0x00000004c6547825 */ /* 0x010fc600078e0254 */
[----:B------:R4:W-:Y:S04]  /*e800*/  STL.64 [R1+0x720], R20 ;  /* 0x0007201401007387 */ /* 0x0009e80000100a00 */
[----:B------:R4:W-:Y:S01]  /*e810*/  LDGSTS.E [R199+0x12000], [R20.64], !P0 ;  /* 0x1200000014c77fae */ /* 0x0009e2000c121848 */
[----:B------:R-:W-:-:S03]  /*e820*/  ISETP.GE.U32.AND P6, PT, R28, 0x7ffffed8, PT ;  /* 0x7ffffed81c00780c */ /* 0x000fc60003fc6070 */
[----:B--2---:R-:W2:Y:S01]  /*e830*/  LDL.LU.64 R60, [R1+0xc8] ;  /* 0x0000c800013c7983 */ /* 0x004ea20000300a00 */
[C---:B-----5:R-:W-:Y:S01]  /*e840*/  IMAD.WIDE R76, R198.reuse, 0x4, R76 ;  /* 0x00000004c64c7825 */ /* 0x060fe200078e024c */
[----:B------:R-:W-:Y:S02]  /*e850*/  ISETP.GE.U32.AND P2, PT, R201, 0x7ffffee0, PT ;  /* 0x7ffffee0c900780c */ /* 0x000fe40003f46070 */
[----:B-1----:R-:W5:Y:S01]  /*e860*/  LDL.LU.64 R52, [R1+0xa8] ;  /* 0x0000a80001347983 */ /* 0x002f620000300a00 */
[----:B----4-:R-:W-:-:S03]  /*e870*/  IMAD.WIDE R20, R198, 0x4, R4 ;  /* 0x00000004c6147825 */ /* 0x010fc600078e0204 */
[----:B------:R-:W5:Y:S01]  /*e880*/  LDL.LU.64 R28, [R1+0x88] ;  /* 0x00008800011c7983 */ /* 0x000f620000300a00 */
[C---:B------:R-:W-:Y:S02]  /*e890*/  IADD3 R4, R0.reuse, -0xb5, RZ ;  /* 0xffffff4b00047810 */ /* 0x040fe40007ffe0ff */
[----:B------:R-:W-:Y:S01]  /*e8a0*/  IADD3 R201, R0, -0xa5, RZ ;  /* 0xffffff5b00c97810 */ /* 0x000fe20007ffe0ff */
[----:B------:R1:W-:Y:S04]  /*e8b0*/  STL.64 [R1+0x708], R20 ;  /* 0x0007081401007387 */ /* 0x0003e80000100a00 */
[----:B------:R1:W-:Y:S01]  /*e8c0*/  LDGSTS.E [R199+0x12800], [R20.64], !P4 ;  /* 0x1280000014c77fae */ /* 0x0003e2000e121848 */
[----:B------:R-:W-:-:S03]  /*e8d0*/  ISETP.GE.U32.AND P1, PT, R201, 0x7ffffedc, PT ;  /* 0x7ffffedcc900780c */ /* 0x000fc60003f26070 */
[----:B------:R1:W-:Y:S01]  /*e8e0*/  LDGSTS.E [R199+0x13000], [R84.64], !P5 ;  /* 0x1300000054c77fae */ /* 0x0003e2000e921848 */
[----:B------:R-:W-:-:S03]  /*e8f0*/  ISETP.GE.U32.AND P5, PT, R4, 0x7ffffecc, PT ;  /* 0x7ffffecc0400780c */ /* 0x000fc60003fa6070 */
[----:B------:R1:W-:Y:S04]  /*e900*/  LDGSTS.E [R199+0x13800], [R76.64], !P3 ;  /* 0x138000004cc77fae */ /* 0x0003e8000d921848 */
[----:B-1----:R-:W5:Y:S04]  /*e910*/  LDL.LU.64 R20, [R1+0x68] ;  /* 0x0000680001147983 */ /* 0x002f680000300a00 */
[----:B------:R1:W-:Y:S04]  /*e920*/  STL.64 [R1+0x6f0], R84 ;  /* 0x0006f05401007387 */ /* 0x0003e80000100a00 */
[----:B------:R1:W-:Y:S04]  /*e930*/  STL.64 [R1+0x6d8], R76 ;  /* 0x0006d84c01007387 */ /* 0x0003e80000100a00 */
[----:B-1----:R-:W5:Y:S04]  /*e940*/  LDL.LU.64 R84, [R1+0xb58] ;  /* 0x000b580001547983 */ /* 0x002f680000300a00 */
[----:B------:R-:W5:Y:S04]  /*e950*/  LDL.LU.64 R4, [R1+0x48] ;  /* 0x0000480001047983 */ /* 0x000f680000300a00 */
[----:B------:R-:W5:Y:S01]  /*e960*/  LDL.LU.64 R76, [R1+0xb50] ;  /* 0x000b5000014c7983 */ /* 0x000f620000300a00 */
[----:B---3--:R-:W-:-:S04]  /*e970*/  IMAD.WIDE R44, R198, 0x4, R44 ;  /* 0x00000004c62c7825 */ /* 0x008fc800078e022c */
[C---:B------:R-:W-:Y:S01]  /*e980*/  IMAD.WIDE R68, R198.reuse, 0x4, R68 ;  /* 0x00000004c6447825 */ /* 0x040fe200078e0244 */
[----:B------:R1:W-:Y:S04]  /*e990*/  STL.64 [R1+0x6c0], R44 ;  /* 0x0006c02c01007387 */ /* 0x0003e80000100a00 */
[----:B------:R1:W-:Y:S01]  /*e9a0*/  LDGSTS.E [R199+0x14000], [R44.64], !P2 ;  /* 0x140000002cc77fae */ /* 0x0003e2000d121848 */
[----:B------:R-:W-:-:S03]  /*e9b0*/  IMAD.WIDE R12, R198, 0x4, R12 ;  /* 0x00000004c60c7825 */ /* 0x000fc600078e020c */
[----:B------:R3:W-:Y:S04]  /*e9c0*/  LDGSTS.E [R199+0x14800], [R68.64], !P1 ;  /* 0x1480000044c77fae */ /* 0x0007e8000c921848 */
[----:B------:R2:W-:Y:S04]  /*e9d0*/  LDGSTS.E [R199+0x15000], [R12.64], !P6 ;  /* 0x150000000cc77fae */ /* 0x0005e8000f121848 */
[----:B-1----:R-:W4:Y:S04]  /*e9e0*/  LDL.LU.64 R44, [R1+0x28] ;  /* 0x00002800012c7983 */ /* 0x002f280000300a00 */
[----:B------:R3:W-:Y:S04]  /*e9f0*/  STL.64 [R1+0x6a8], R68 ;  /* 0x0006a84401007387 */ /* 0x0007e80000100a00 */
[----:B------:R2:W-:Y:S04]  /*ea00*/  STL.64 [R1+0x690], R12 ;  /* 0x0006900c01007387 */ /* 0x0005e80000100a00 */
[----:B---3--:R-:W3:Y:S04]  /*ea10*/  LDL.LU.64 R68, [R1+0xb48] ;  /* 0x000b480001447983 */ /* 0x008ee80000300a00 */
[----:B--2---:R-:W2:Y:S01]  /*ea20*/  LDL.LU.64 R12, [R1+0x8] ;  /* 0x00000800010c7983 */ /* 0x004ea20000300a00 */
[----:B------:R-:W-:-:S04]  /*ea30*/  IADD3 R201, R0, -0xad, RZ ;  /* 0xffffff5300c97810 */ /* 0x000fc80007ffe0ff */
[----:B------:R-:W-:Y:S02]  /*ea40*/  ISETP.GE.U32.AND P0, PT, R201, 0x7ffffed4, PT ;  /* 0x7ffffed4c900780c */ /* 0x000fe40003f06070 */
[----:B------:R-:W-:-:S04]  /*ea50*/  IADD3 R201, R0, -0xb1, RZ ;  /* 0xffffff4f00c97810 */ /* 0x000fc80007ffe0ff */
[----:B------:R-:W-:Y:S02]  /*ea60*/  ISETP.GE.U32.AND P4, PT, R201, 0x7ffffed0, PT ;  /* 0x7ffffed0c900780c */ /* 0x000fe40003f86070 */
[C---:B------:R-:W-:Y:S02]  /*ea70*/  IADD3 R201, R0.reuse, -0xb9, RZ ;  /* 0xffffff4700c97810 */ /* 0x040fe40007ffe0ff */
[C---:B------:R-:W-:Y:S02]  /*ea80*/  IADD3 R252, R0.reuse, -0x82, RZ ;  /* 0xffffff7e00fc7810 */ /* 0x040fe40007ffe0ff */
[----:B------:R-:W-:Y:S02]  /*ea90*/  ISETP.GE.U32.AND P3, PT, R201, 0x7ffffec8, PT ;  /* 0x7ffffec8c900780c */ /* 0x000fe40003f66070 */
[----:B------:R-:W-:Y:S01]  /*eaa0*/  IADD3 R201, R0, -0xbd, RZ ;  /* 0xffffff4300c97810 */ /* 0x000fe20007ffe0ff */
[----:B------:R-:W-:Y:S01]  /*eab0*/  IMAD.WIDE R60, R198, 0x4, R60 ;  /* 0x00000004c63c7825 */ /* 0x000fe200078e023c */
[----:B------:R-:W-:-:S02]  /*eac0*/  ISETP.GE.U32.AND P1, PT, R252, 0x7ffffeff, PT ;  /* 0x7ffffefffc00780c */ /* 0x000fc40003f26070 */
[----:B------:R-:W-:Y:S02]  /*ead0*/  ISETP.GE.U32.AND P2, PT, R201, 0x7ffffec4, PT ;  /* 0x7ffffec4c900780c */ /* 0x000fe40003f46070 */
[----:B------:R-:W-:Y:S01]  /*eae0*/  IADD3 R252, R0, -0x84, RZ ;  /* 0xffffff7c00fc7810 */ /* 0x000fe20007ffe0ff */
[----:B-----5:R-:W-:Y:S01]  /*eaf0*/  IMAD.WIDE R52, R198, 0x4, R52 ;  /* 0x00000004c6347825 */ /* 0x020fe200078e0234 */
[----:B------:R1:W-:Y:S01]  /*eb00*/  LDGSTS.E [R199+0x15800], [R60.64], !P0 ;  /* 0x158000003cc77fae */ /* 0x0003e2000c121848 */
[----:B------:R-:W-:Y:S02]  /*eb10*/  IADD3 R201, R0, -0x83, RZ ;  /* 0xffffff7d00c97810 */ /* 0x000fe40007ffe0ff */
[----:B------:R-:W-:Y:S01]  /*eb20*/  IMAD.WIDE R28, R198, 0x4, R28 ;  /* 0x00000004c61c7825 */ /* 0x000fe200078e021c */
[----:B------:R-:W-:Y:S01]  /*eb30*/  ISETP.GE.U32.AND P0, PT, R252, 0x7ffffefd, PT ;  /* 0x7ffffefdfc00780c */ /* 0x000fe20003f06070 */
[----:B------:R5:W-:Y:S01]  /*eb40*/  LDGSTS.E [R199+0x16000], [R52.64], !P4 ;  /* 0x1600000034c77fae */ /* 0x000be2000e121848 */
[----:B------:R-:W-:Y:S01]  /*eb50*/  IADD3 R252, R0, -0x80, RZ ;  /* 0xffffff8000fc7810 */ /* 0x000fe20007ffe0ff */
[----:B------:R-:W-:Y:S01]  /*eb60*/  IMAD.WIDE R20, R198, 0x4, R20 ;  /* 0x00000004c6147825 */ /* 0x000fe200078e0214 */
[----:B------:R-:W-:Y:S01]  /*eb70*/  ISETP.GE.U32.AND P6, PT, R201, 0x7ffffefe, PT ;  /* 0x7ffffefec900780c */ /* 0x000fe20003fc6070 */
[----:B------:R1:W-:Y:S01]  /*eb80*/  LDGSTS.E [R199+0x16800], [R28.64], !P5 ;  /* 0x168000001cc77fae */ /* 0x0003e2000e921848 */
[----:B------:R-:W-:-:S02]  /*eb90*/  IADD3 R201, R0, -0xc1, RZ ;  /* 0xffffff3f00c97810 */ /* 0x000fc40007ffe0ff */
[----:B------:R-:W-:Y:S01]  /*eba0*/  ISETP.GE.AND P5, PT, R37, R252, PT ;  /* 0x000000fc2500720c */ /* 0x000fe20003fa6270 */
[----:B------:R1:W-:Y:S01]  /*ebb0*/  LDGSTS.E [R199+0x17000], [R20.64], !P3 ;  /* 0x1700000014c77fae */ /* 0x0003e2000d921848 */
[----:B------:R-:W-:Y:S02]  /*ebc0*/  IADD3 R252, R0, -0xc5, RZ ;  /* 0xffffff3b00fc7810 */ /* 0x000fe40007ffe0ff */
[----:B------:R-:W-:Y:S01]  /*ebd0*/  ISETP.GE.U32.AND P4, PT, R201, 0x7ffffec0, PT ;  /* 0x7ffffec0c900780c */ /* 0x000fe20003f86070 */
[----:B------:R-:W-:Y:S01]  /*ebe0*/  IMAD.WIDE R4, R198, 0x4, R4 ;  /* 0x00000004c6047825 */ /* 0x000fe200078e0204 */
[----:B------:R1:W-:Y:S04]  /*ebf0*/  STL.64 [R1+0x678], R60 ;  /* 0x0006783c01007387 */ /* 0x0003e80000100a00 */
[----:B------:R5:W-:Y:S01]  /*ec00*/  LDGSTS.E [R199+0x17800], [R4.64], !P2 ;  /* 0x1780000004c77fae */ /* 0x000be2000d121848 */
[----:B------:R-:W-:-:S03]  /*ec10*/  ISETP.GE.U32.AND P2, PT, R252, 0x7ffffebc, PT ;  /* 0x7ffffebcfc00780c */ /* 0x000fc60003f46070 */
[----:B-1----:R-:W3:Y:S04]  /*ec20*/  LDL.LU.64 R60, [R1+0xb40] ;  /* 0x000b4000013c7983 */ /* 0x002ee80000300a00 */
[----:B------:R5:W-:Y:S04]  /*ec30*/  STL.64 [R1+0x660], R52 ;  /* 0x0006603401007387 */ /* 0x000be80000100a00 */
[----:B-----5:R-:W5:Y:S04]  /*ec40*/  LDL.LU.64 R52, [R1+0xb38] ;  /* 0x000b380001347983 */ /* 0x020f680000300a00 */
[----:B------:R1:W-:Y:S04]  /*ec50*/  STL.64 [R1+0x648], R28 ;  /* 0x0006481c01007387 */ /* 0x0003e80000100a00 */
[----:B-1----:R-:W3:Y:S04]  /*ec60*/  LDL.LU.64 R28, [R1+0xb30] ;  /* 0x000b3000011c7983 */ /* 0x002ee80000300a00 */
[----:B------:R1:W-:Y:S04]  /*ec70*/  STL.64 [R1+0x640], R20 ;  /* 0x0006401401007387 */ /* 0x0003e80000100a00 */
[----:B-1----:R-:W3:Y:S04]  /*ec80*/  LDL.LU.64 R20, [R1+0xb28] ;  /* 0x000b280001147983 */ /* 0x002ee80000300a00 */
[----:B------:R1:W-:Y:S04]  /*ec90*/  STL.64 [R1+0x630], R4 ;  /* 0x0006300401007387 */ /* 0x0003e80000100a00 */
[----:B-1----:R-:W3:Y:S01]  /*eca0*/  LDL.LU.64 R4, [R1+0xb20] ;  /* 0x000b200001047983 */ /* 0x002ee20000300a00 */
[----:B----4-:R-:W-:-:S05]  /*ecb0*/  IMAD.WIDE R44, R198, 0x4, R44 ;  /* 0x00000004c62c7825 */ /* 0x010fca00078e022c */
[----:B------:R-:W-:Y:S04]  /*ecc0*/  STL.64 [R1+0x620], R44 ;  /* 0x0006202c01007387 */ /* 0x000fe80000100a00 */
[----:B------:R1:W-:Y:S01]  /*ecd0*/  LDGSTS.E [R199+0x18000], [R44.64], !P4 ;  /* 0x180000002cc77fae */ /* 0x0003e2000e121848 */
[----:B--2---:R-:W-:-:S05]  /*ece0*/  IMAD.WIDE R12, R198, 0x4, R12 ;  /* 0x00000004c60c7825 */ /* 0x004fca00078e020c */
[----:B------:R2:W-:Y:S04]  /*ecf0*/  STL.64 [R1+0x610], R12 ;  /* 0x0006100c01007387 */ /* 0x0005e80000100a00 */
[----:B------:R2:W-:Y:S04]  /*ed00*/  LDGSTS.E [R199+0x18800], [R12.64], !P2 ;  /* 0x188000000cc77fae */ /* 0x0005e8000d121848 */
[----:B--2---:R-:W2:Y:S01]  /*ed10*/  LDL.LU.64 R12, [R1+0xb18] ;  /* 0x000b1800010c7983 */ /* 0x004ea20000300a00 */
[----:B------:R-:W-:Y:S02]  /*ed20*/  IADD3 R201, R36, c[0x0][0x180], RZ ;  /* 0x0000600024c97a10 */ /* 0x000fe40007ffe0ff */
[----:B------:R-:W-:-:S02]  /*ed30*/  IADD3 R36, R0, -0x100, RZ ;  /* 0xffffff0000247810 */ /* 0x000fc40007ffe0ff */
[----:B------:R-:W-:Y:S02]  /*ed40*/  ISETP.GT.AND P3, PT, R201, 0xff, PT ;  /* 0x000000ffc900780c */ /* 0x000fe40003f64270 */
[----:B------:R-:W-:Y:S02]  /*ed50*/  SEL R201, RZ, 0x4, P5 ;  /* 0x00000004ffc97807 */ /* 0x000fe40002800000 */
[C---:B------:R-:W-:Y:S02]  /*ed60*/  IADD3 R252, R0.reuse, -0xc9, RZ ;  /* 0xffffff3700fc7810 */ /* 0x040fe40007ffe0ff */
[----:B------:R-:W-:Y:S02]  /*ed70*/  SEL R201, R201, RZ, P3 ;  /* 0x000000ffc9c97207 */ /* 0x000fe40001800000 */
[----:B------:R-:W-:Y:S02]  /*ed80*/  ISETP.GE.AND P3, PT, R37, R36, PT ;  /* 0x000000242500720c */ /* 0x000fe40003f66270 */
[----:B------:R-:W-:-:S02]  /*ed90*/  IADD3 R37, R0, -0xcd, RZ ;  /* 0xffffff3300257810 */ /* 0x000fc40007ffe0ff */
[----:B------:R-:W-:Y:S02]  /*eda0*/  ISETP.GE.U32.AND P5, PT, R252, 0x7ffffeb8, PT ;  /* 0x7ffffeb8fc00780c */ /* 0x000fe40003fa6070 */
[----:B------:R-:W-:Y:S02]  /*edb0*/  SEL R252, RZ, 0x4, P3 ;  /* 0x00000004fffc7807 */ /* 0x000fe40001800000 */
[C---:B------:R-:W-:Y:S02]  /*edc0*/  IADD3 R36, R0.reuse, -0xd1, RZ ;  /* 0xffffff2f00247810 */ /* 0x040fe40007ffe0ff */
[----:B------:R-:W-:Y:S02]  /*edd0*/  ISETP.GE.U32.AND P3, PT, R37, 0x7ffffeb4, PT ;  /* 0x7ffffeb42500780c */ /* 0x000fe40003f66070 */
[----:B-1----:R-:W-:Y:S02]  /*ede0*/  IADD3 R44, R0, -0xd5, RZ ;  /* 0xffffff2b002c7810 */ /* 0x002fe40007ffe0ff */
[----:B------:R-:W-:-:S02]  /*edf0*/  ISETP.GE.U32.AND P4, PT, R36, 0x7ffffeb0, PT ;  /* 0x7ffffeb02400780c */ /* 0x000fc40003f86070 */
[----:B------:R-:W-:Y:S01]  /*ee00*/  ISETP.GE.U32.AND P2, PT, R44, 0x7ffffeac, PT ;  /* 0x7ffffeac2c00780c */ /* 0x000fe20003f46070 */
[----:B---3--:R-:W-:-:S05]  /*ee10*/  IMAD.WIDE R36, R198, 0x4, R4 ;  /* 0x00000004c6247825 */ /* 0x008fca00078e0204 */
[----:B------:R1:W-:Y:S04]  /*ee20*/  STL.64 [R1+0x28], R36 ;  /* 0x0000282401007387 */ /* 0x0003e80000100a00 */
[----:B------:R1:W-:Y:S04]  /*ee30*/  LDGSTS.E [R199+0x19000], [R36.64], !P5 ;  /* 0x1900000024c77fae */ /* 0x0003e8000e921848 */
[----:B-1----:R-:W3:Y:S01]  /*ee40*/  LDL.LU.64 R36, [R1+0xb10] ;  /* 0x000b100001247983 */ /* 0x002ee20000300a00 */
[----:B--2---:R-:W-:-:S05]  /*ee50*/  IMAD.WIDE R44, R198, 0x4, R12 ;  /* 0x00000004c62c7825 */ /* 0x004fca00078e020c */
[----:B------:R1:W-:Y:S04]  /*ee60*/  STL.64 [R1+0x600], R44 ;  /* 0x0006002c01007387 */ /* 0x0003e80000100a00 */
[----:B------:R1:W-:Y:S04]  /*ee70*/  LDGSTS.E [R199+0x19800], [R44.64], !P3 ;  /* 0x198000002cc77fae */ /* 0x0003e8000d921848 */
[----:B-1----:R-:W2:Y:S01]  /*ee80*/  LDL.LU.64 R44, [R1+0xb08] ;  /* 0x000b0800012c7983 */ /* 0x002ea20000300a00 */
[C---:B------:R-:W-:Y:S02]  /*ee90*/  IADD3 R4, R0.reuse, -0xd9, RZ ;  /* 0xffffff2700047810 */ /* 0x040fe40007ffe0ff */
[----:B------:R-:W-:-:S02]  /*eea0*/  IADD3 R5, R0, -0xdd, RZ ;  /* 0xffffff2300057810 */ /* 0x000fc40007ffe0ff */
[----:B------:R-:W-:Y:S01]  /*eeb0*/  ISETP.GE.U32.AND P5, PT, R4, 0x7ffffea8, PT ;  /* 0x7ffffea80400780c */ /* 0x000fe20003fa6070 */
[----:B------:R-:W-:Y:S01]  /*eec0*/  IMAD.WIDE R12, R198, 0x4, R20 ;  /* 0x00000004c60c7825 */ /* 0x000fe200078e0214 */
[----:B------:R-:W-:Y:S02]  /*eed0*/  ISETP.GE.U32.AND P3, PT, R5, 0x7ffffea4, PT ;  /* 0x7ffffea40500780c */ /* 0x000fe40003f66070 */
[----:B------:R-:W-:Y:S01]  /*eee0*/  IADD3 R4, R0, -0xe1, RZ ;  /* 0xffffff1f00047810 */ /* 0x000fe20007ffe0ff */
[----:B------:R-:W-:Y:S01]  /*eef0*/  IMAD.WIDE R20, R198, 0x4, R28 ;  /* 0x00000004c6147825 */ /* 0x000fe200078e021c */
[----:B------:R-:W-:Y:S01]  /*ef00*/  IADD3 R5, R0, -0xe5, RZ ;  /* 0xffffff1b00057810 */ /* 0x000fe20007ffe0ff */
[----:B------:R3:W-:Y:S04]  /*ef10*/  STL.64 [R1+0x5f0], R12 ;  /* 0x0005f00c01007387 */ /* 0x0007e80000100a00 */
[----:B------:R3:W-:Y:S01]  /*ef20*/  LDGSTS.E [R199+0x1a000], [R12.64], !P4 ;  /* 0x1a0000000cc77fae */ /* 0x0007e2000e121848 */
[----:B------:R-:W-:-:S03]  /*ef30*/  ISETP.GE.U32.AND P4, PT, R4, 0x7ffffea0, PT ;  /* 0x7ffffea00400780c */ /* 0x000fc60003f86070 */
[----:B------:R2:W-:Y:S01]  /*ef40*/  LDGSTS.E [R199+0x1a800], [R20.64], !P2 ;  /* 0x1a80000014c77fae */ /* 0x0005e2000d121848 */
[----:B------:R-:W-:Y:S02]  /*ef50*/  ISETP.GE.U32.AND P2, PT, R5, 0x7ffffe9c, PT ;  /* 0x7ffffe9c0500780c */ /* 0x000fe40003f46070 */
[----:B------:R-:W-:Y:S01]  /*ef60*/  IADD3 R4, R0, -0xe9, RZ ;  /* 0xffffff1700047810 */ /* 0x000fe20007ffe0ff */
[----:B------:R-:W-:Y:S01]  /*ef70*/  STL.64 [R1+0x5e0], R20 ;  /* 0x0005e01401007387 */ /* 0x000fe20000100a00 */
[----:B---3--:R-:W-:-:S05]  /*ef80*/  IMAD.WIDE R12, R198, 0x4, R36 ;  /* 0x00000004c60c7825 */ /* 0x008fca00078e0224 */
[----:B------:R5:W-:Y:S01]  /*ef90*/  LDGSTS.E [R199+0x1b000], [R12.64], !P5 ;  /* 0x1b0000000cc77fae */ /* 0x000be2000e921848 */
[----:B------:R-:W-:-:S03]  /*efa0*/  ISETP.GE.U32.AND P5, PT, R4, 0x7ffffe98, PT ;  /* 0x7ffffe980400780c */ /* 0x000fc60003fa6070 */
[----:B------:R5:W-:Y:S02]  /*efb0*/  STL.64 [R1+0x8], R12 ;  /* 0x0000080c01007387 */ /* 0x000be40000100a00 */
[----:B-----5:R-:W-:-:S04]  /*efc0*/  IMAD.WIDE R12, R198, 0x4, R52 ;  /* 0x00000004c60c7825 */ /* 0x020fc800078e0234 */
[----:B--2---:R-:W-:-:S05]  /*efd0*/  IMAD.WIDE R20, R198, 0x4, R44 ;  /* 0x00000004c6147825 */ /* 0x004fca00078e022c */
[----:B------:R1:W-:Y:S04]  /*efe0*/  STL.64 [R1+0x5d0], R20 ;  /* 0x0005d01401007387 */ /* 0x0003e80000100a00 */
[----:B------:R1:W-:Y:S04]  /*eff0*/  LDGSTS.E [R199+0x1b800], [R20.64], !P3 ;  /* 0x1b80000014c77fae */ /* 0x0003e8000d921848 */
[----:B------:R2:W-:Y:S04]  /*f000*/  STL.64 [R1+0x168], R12 ;  /* 0x0001680c01007387 */ /* 0x0005e80000100a00 */
[----:B------:R2:W-:Y:S01]  /*f010*/  LDGSTS.E [R199+0x1c000], [R12.64], !P4 ;  /* 0x1c0000000cc77fae */ /* 0x0005e2000e121848 */
[----:B-1----:R-:W-:-:S03]  /*f020*/  IMAD.WIDE R20, R198, 0x4, R60 ;  /* 0x00000004c6147825 */ /* 0x002fc600078e023c */
[----:B------:R-:W3:Y:S04]  /*f030*/  LDL.LU.64 R28, [R1+0x220] ;  /* 0x00022000011c7983 */ /* 0x000ee80000300a00 */
[----:B------:R1:W-:Y:S01]  /*f040*/  STL.64 [R1+0x148], R20 ;  /* 0x0001481401007387 */ /* 0x0003e20000100a00 */
[----:B--2---:R-:W-:-:S03]  /*f050*/  IMAD.WIDE R12, R198, 0x4, R68 ;  /* 0x00000004c60c7825 */ /* 0x004fc600078e0244 */
[----:B------:R1:W-:Y:S04]  /*f060*/  LDGSTS.E [R199+0x1c800], [R20.64], !P2 ;  /* 0x1c80000014c77fae */ /* 0x0003e8000d121848 */
[----:B------:R2:W-:Y:S04]  /*f070*/  LDGSTS.E [R199+0x1d000], [R12.64], !P5 ;  /* 0x1d0000000cc77fae */ /* 0x0005e8000e921848 */
[----:B-1----:R-:W4:Y:S04]  /*f080*/  LDL.LU.64 R20, [R1+0x200] ;  /* 0x0002000001147983 */ /* 0x002f280000300a00 */
[----:B------:R2:W-:Y:S04]  /*f090*/  STL.64 [R1+0xe8], R12 ;  /* 0x0000e80c01007387 */ /* 0x0005e80000100a00 */
[----:B--2---:R-:W2:Y:S01]  /*f0a0*/  LDL.LU.64 R12, [R1+0x1e0] ;  /* 0x0001e000010c7983 */ /* 0x004ea20000300a00 */
[----:B------:R-:W-:-:S02]  /*f0b0*/  IADD3 R5, R0, -0xed, RZ ;  /* 0xffffff1300057810 */ /* 0x000fc40007ffe0ff */
[----:B------:R-:W-:Y:S02]  /*f0c0*/  IADD3 R4, R0, -0xf1, RZ ;  /* 0xffffff0f00047810 */ /* 0x000fe40007ffe0ff */
[----:B------:R-:W-:Y:S01]  /*f0d0*/  ISETP.GE.U32.AND P3, PT, R5, 0x7ffffe94, PT ;  /* 0x7ffffe940500780c */ /* 0x000fe20003f66070 */
[----:B------:R-:W-:Y:S01]  /*f0e0*/  IMAD.WIDE R44, R198, 0x4, R76 ;  /* 0x00000004c62c7825 */ /* 0x000fe200078e024c */
[----:B------:R-:W-:Y:S02]  /*f0f0*/  ISETP.GE.U32.AND P4, PT, R4, 0x7ffffe90, PT ;  /* 0x7ffffe900400780c */ /* 0x000fe40003f86070 */
[C---:B------:R-:W-:Y:S02]  /*f100*/  IADD3 R5, R0.reuse, -0xf5, RZ ;  /* 0xffffff0b00057810 */ /* 0x040fe40007ffe0ff */
[----:B------:R-:W-:Y:S01]  /*f110*/  IADD3 R4, R0, -0xf9, RZ ;  /* 0xffffff0700047810 */ /* 0x000fe20007ffe0ff */
[----:B------:R1:W-:Y:S01]  /*f120*/  STL.64 [R1+0xc8], R44 ;  /* 0x0000c82c01007387 */ /* 0x0003e20000100a00 */
[----:B------:R-:W-:Y:S01]  /*f130*/  ISETP.GE.U32.AND P2, PT, R5, 0x7ffffe8c, PT ;  /* 0x7ffffe8c0500780c */ /* 0x000fe20003f46070 */
[----:B------:R-:W-:Y:S01]  /*f140*/  IMAD.WIDE R36, R198, 0x4, R84 ;  /* 0x00000004c6247825 */ /* 0x000fe200078e0254 */
[----:B------:R-:W-:Y:S01]  /*f150*/  ISETP.GE.U32.AND P5, PT, R4, 0x7ffffe88, PT ;  /* 0x7ffffe880400780c */ /* 0x000fe20003fa6070 */
[----:B------:R-:W5:Y:S01]  /*f160*/  LDL.LU.64 R68, [R1+0x1c0] ;  /* 0x0001c00001447983 */ /* 0x000f620000300a00 */
[----:B------:R-:W-:-:S03]  /*f170*/  IADD3 R4, R0, -0xfd, RZ ;  /* 0xffffff0300047810 */ /* 0x000fc60007ffe0ff */
[----:B------:R1:W-:Y:S01]  /*f180*/  LDGSTS.E [R199+0x1d800], [R44.64], !P3 ;  /* 0x1d8000002cc77fae */ /* 0x0003e2000d921848 */
[----:B------:R-:W-:-:S03]  /*f190*/  ISETP.GE.U32.AND P3, PT, R4, 0x7ffffe84, PT ;  /* 0x7ffffe840400780c */ /* 0x000fc60003f66070 */
[----:B------:R1:W-:Y:S04]  /*f1a0*/  STL.64 [R1+0xa8], R36 ;  /* 0x0000a82401007387 */ /* 0x0003e80000100a00 */
[----:B------:R1:W-:Y:S02]  /*f1b0*/  LDGSTS.E [R199+0x1e000], [R36.64], !P4 ;  /* 0x1e00000024c77fae */ /* 0x0003e4000e121848 */
[C---:B-1----:R-:W-:Y:S02]  /*f1c0*/  IMAD.WIDE R44, R198.reuse, 0x4, R92 ;  /* 0x00000004c62c7825 */ /* 0x042fe400078e025c */
[----:B------:R-:W5:Y:S04]  /*f1d0*/  LDL.LU.64 R52, [R1+0x1a0] ;  /* 0x0001a00001347983 */ /* 0x000f680000300a00 */
[----:B------:R1:W-:Y:S01]  /*f1e0*/  STL.64 [R1+0x88], R44 ;  /* 0x0000882c01007387 */ /* 0x0003e20000100a00 */
[----:B------:R-:W-:-:S03]  /*f1f0*/  IMAD.WIDE R36, R198, 0x4, R100 ;  /* 0x00000004c6247825 */ /* 0x000fc600078e0264 */
[----:B------:R1:W-:Y:S01]  /*f200*/  LDGSTS.E [R199+0x1e800], [R44.64], !P2 ;  /* 0x1e8000002cc77fae */ /* 0x0003e2000d121848 */
[----:B------:R-:W-:-:S03]  /*f210*/  IMAD.WIDE R60, R198, 0x4, R108 ;  /* 0x00000004c63c7825 */ /* 0x000fc600078e026c */
[----:B------:R1:W-:Y:S04]  /*f220*/  LDGSTS.E [R199+0x1f000], [R36.64], !P5 ;  /* 0x1f00000024c77fae */ /* 0x0003e8000e921848 */
[----:B------:R2:W-:Y:S04]  /*f230*/  LDGSTS.E [R199+0x1f800], [R60.64], !P3 ;  /* 0x1f8000003cc77fae */ /* 0x0005e8000d921848 */
[----:B-1----:R-:W5:Y:S04]  /*f240*/  LDL.LU.64 R44, [R1+0x180] ;  /* 0x00018000012c7983 */ /* 0x002f680000300a00 */
[----:B------:R1:W-:Y:S04]  /*f250*/  STL.64 [R1+0x68], R36 ;  /* 0x0000682401007387 */ /* 0x0003e80000100a00 */
[----:B-1----:R-:W5:Y:S01]  /*f260*/  LDL.LU.64 R36, [R1+0x160] ;  /* 0x0001600001247983 */ /* 0x002f620000300a00 */
[----:B---3--:R-:W-:Y:S01]  /*f270*/  IMAD.WIDE R76, R198, 0x4, R28 ;  /* 0x00000004c64c7825 */ /* 0x008fe200078e021c */
[----:B------:R-:W-:-:S04]  /*f280*/  LOP3.LUT R28, R199, 0x20, RZ, 0x3c, !PT ;  /* 0x00000020c71c7812 */ /* 0x000fc800078e3cff */
[----:B------:R2:W-:Y:S04]  /*f290*/  STL.64 [R1+0x798], R76 ;  /* 0x0007984c01007387 */ /* 0x0005e80000100a00 */
[----:B------:R2:W-:Y:S01]  /*f2a0*/  LDGSTS.E [R28+0x10200], [R76.64], !P1 ;  /* 0x102000004c1c7fae */ /* 0x0005e2000c921848 */
[----:B----4-:R-:W-:-:S03]  /*f2b0*/  IMAD.WIDE R84, R198, 0x4, R20 ;  /* 0x00000004c6547825 */ /* 0x010fc600078e0214 */
[----:B------:R-:W3:Y:S04]  /*f2c0*/  LDL.LU.64 R20, [R1+0x140] ;  /* 0x0001400001147983 */ /* 0x000ee80000300a00 */
[----:B------:R1:W-:Y:S01]  /*f2d0*/  STL.64 [R1+0x780], R84 ;  /* 0x0007805401007387 */ /* 0x0003e20000100a00 */
[----:B--2---:R-:W-:-:S03]  /*f2e0*/  IMAD.WIDE R76, R198, 0x4, R12 ;  /* 0x00000004c64c7825 */ /* 0x004fc600078e020c */
[----:B------:R-:W2:Y:S01]  /*f2f0*/  LDL.LU.64 R12, [R1+0x120] ;  /* 0x00012000010c7983 */ /* 0x000ea20000300a00 */
[----:B------:R-:W-:-:S04]  /*f300*/  IADD3 R5, R0, -0x86, RZ ;  /* 0xffffff7a00057810 */ /* 0x000fc80007ffe0ff */
[----:B------:R-:W-:Y:S02]  /*f310*/  ISETP.GE.U32.AND P4, PT, R5, 0x7ffffefb, PT ;  /* 0x7ffffefb0500780c */ /* 0x000fe40003f86070 */
[C---:B------:R-:W-:Y:S02]  /*f320*/  IADD3 R5, R0.reuse, -0x87, RZ ;  /* 0xffffff7900057810 */ /* 0x040fe40007ffe0ff */
[C---:B------:R-:W-:Y:S02]  /*f330*/  IADD3 R4, R0.reuse, -0x8a, RZ ;  /* 0xffffff7600047810 */ /* 0x040fe40007ffe0ff */
[----:B------:R-:W-:Y:S02]  /*f340*/  ISETP.GE.U32.AND P2, PT, R5, 0x7ffffefa, PT ;  /* 0x7ffffefa0500780c */ /* 0x000fe40003f46070 */
[----:B------:R-:W-:Y:S02]  /*f350*/  IADD3 R5, R0, -0x8e, RZ ;  /* 0xffffff7200057810 */ /* 0x000fe40007ffe0ff */
[----:B------:R-:W-:Y:S01]  /*f360*/  ISETP.GE.U32.AND P5, PT, R4, 0x7ffffef7, PT ;  /* 0x7ffffef70400780c */ /* 0x000fe20003fa6070 */
[----:B-----5:R-:W-:Y:S01]  /*f370*/  IMAD.WIDE R68, R198, 0x4, R68 ;  /* 0x00000004c6447825 */ /* 0x020fe200078e0244 */
[----:B------:R-:W-:Y:S01]  /*f380*/  IADD3 R4, R0, -0x92, RZ ;  /* 0xffffff6e00047810 */ /* 0x000fe20007ffe0ff */
[----:B------:R4:W-:Y:S01]  /*f390*/  STL.64 [R1+0x760], R76 ;  /* 0x0007604c01007387 */ /* 0x0009e20000100a00 */
[----:B------:R-:W-:-:S02]  /*f3a0*/  ISETP.GE.U32.AND P3, PT, R5, 0x7ffffef3, PT ;  /* 0x7ffffef30500780c */ /* 0x000fc40003f66070 */
[----:B------:R-:W-:Y:S01]  /*f3b0*/  IADD3 R5, R0, -0x96, RZ ;  /* 0xffffff6a00057810 */ /* 0x000fe20007ffe0ff */
[----:B------:R-:W5:Y:S01]  /*f3c0*/  LDL.LU.64 R92, [R1+0x100] ;  /* 0x00010000015c7983 */ /* 0x000f620000300a00 */
[----:B------:R-:W-:-:S03]  /*f3d0*/  ISETP.GE.U32.AND P1, PT, R4, 0x7ffffeef, PT ;  /* 0x7ffffeef0400780c */ /* 0x000fc60003f26070 */
[----:B------:R1:W-:Y:S01]  /*f3e0*/  LDGSTS.E [R28+0x10a00], [R84.64], !P4 ;  /* 0x10a00000541c7fae */ /* 0x0003e2000e121848 */
[----:B------:R-:W-:-:S03]  /*f3f0*/  ISETP.GE.U32.AND P4, PT, R5, 0x7ffffeeb, PT ;  /* 0x7ffffeeb0500780c */ /* 0x000fc60003f86070 */
[----:B------:R4:W-:Y:S01]  /*f400*/  STL.64 [R1+0x740], R68 ;  /* 0x0007404401007387 */ /* 0x0009e20000100a00 */
[----:B------:R-:W-:Y:S01]  /*f410*/  IMAD.WIDE R52, R198, 0x4, R52 ;  /* 0x00000004c6347825 */ /* 0x000fe200078e0234 */
[C---:B------:R-:W-:Y:S02]  /*f420*/  IADD3 R4, R0.reuse, -0x9a, RZ ;  /* 0xffffff6600047810 */ /* 0x040fe40007ffe0ff */
[----:B------:R-:W-:Y:S01]  /*f430*/  IADD3 R5, R0, -0x9e, RZ ;  /* 0xffffff6200057810 */ /* 0x000fe20007ffe0ff */
[----:B------:R4:W-:Y:S04]  /*f440*/  LDGSTS.E [R28+0x11200], [R76.64], !P5 ;  /* 0x112000004c1c7fae */ /* 0x0009e8000e921848 */
[----:B-1----:R-:W5:Y:S01]  /*f450*/  LDL.LU.64 R84, [R1+0xe0] ;  /* 0x0000e00001547983 */ /* 0x002f620000300a00 */
[----:B------:R-:W-:-:S03]  /*f460*/  ISETP.GE.U32.AND P5, PT, R4, 0x7ffffee7, PT ;  /* 0x7ffffee70400780c */ /* 0x000fc60003fa6070 */
[----:B------:R1:W-:Y:S01]  /*f470*/  STL.64 [R1+0x718], R52 ;  /* 0x0007183401007387 */ /* 0x0003e20000100a00 */
[----:B------:R-:W-:-:S03]  /*f480*/  IADD3 R4, R0, -0xa2, RZ ;  /* 0xffffff5e00047810 */ /* 0x000fc60007ffe0ff */
[----:B------:R1:W-:Y:S01]  /*f490*/  LDGSTS.E [R28+0x11a00], [R68.64], !P3 ;  /* 0x11a00000441c7fae */ /* 0x0003e2000d921848 */
[----:B------:R-:W-:Y:S01]  /*f4a0*/  ISETP.GE.U32.AND P3, PT, R5, 0x7ffffee3, PT ;  /* 0x7ffffee30500780c */ /* 0x000fe20003f66070 */
[----:B------:R-:W-:Y:S02]  /*f4b0*/  IMAD.WIDE R44, R198, 0x4, R44 ;  /* 0x00000004c62c7825 */ /* 0x000fe400078e022c */
[----:B----4-:R-:W4:Y:S04]  /*f4c0*/  LDL.LU.64 R76, [R1+0xc0] ;  /* 0x0000c000014c7983 */ /* 0x010f280000300a00 */
[----:B------:R1:W-:Y:S04]  /*f4d0*/  LDGSTS.E [R28+0x12200], [R52.64], !P1 ;  /* 0x12200000341c7fae */ /* 0x0003e8000c921848 */
[----:B-1----:R-:W4:Y:S01]  /*f4e0*/  LDL.LU.64 R68, [R1+0xa0] ;  /* 0x0000a00001447983 */ /* 0x002f220000300a00 */
[----:B------:R-:W-:-:S03]  /*f4f0*/  ISETP.GE.U32.AND P1, PT, R4, 0x7ffffedf, PT ;  /* 0x7ffffedf0400780c */ /* 0x000fc60003f26070 */
[----:B------:R1:W-:Y:S01]  /*f500*/  STL.64 [R1+0x700], R44 ;  /* 0x0007002c01007387 */ /* 0x0003e20000100a00 */
[----:B------:R-:W-:-:S03]  /*f510*/  IMAD.WIDE R36, R198, 0x4, R36 ;  /* 0x00000004c6247825 */ /* 0x000fc600078e0224 */
[----:B------:R-:W4:Y:S04]  /*f520*/  LDL.LU.64 R52, [R1+0x80] ;  /* 0x0000800001347983 */ /* 0x000f280000300a00 */
[----:B------:R1:W-:Y:S04]  /*f530*/  LDGSTS.E [R28+0x12a00], [R44.64], !P4 ;  /* 0x12a000002c1c7fae */ /* 0x0003e8000e121848 */
[----:B------:R3:W-:Y:S04]  /*f540*/  STL.64 [R1+0x6e8], R36 ;  /* 0x0006e82401007387 */ /* 0x0007e80000100a00 */
[----:B------:R3:W-:Y:S04]  /*f550*/  LDGSTS.E [R28+0x13200], [R36.64], !P5 ;  /* 0x13200000241c7fae */ /* 0x0007e8000e921848 */
[----:B-1----:R-:W4:Y:S01]  /*f560*/  LDL.LU.64 R44, [R1+0x60] ;  /* 0x00006000012c7983 */ /* 0x002f220000300a00 */
[----:B---3--:R-:W-:-:S05]  /*f570*/  IMAD.WIDE R20, R198, 0x4, R20 ;  /* 0x00000004c6147825 */ /* 0x008fca00078e0214 */
[----:B------:R1:W-:Y:S04]  /*f580*/  STL.64 [R1+0x6d0], R20 ;  /* 0x0006d01401007387 */ /* 0x0003e80000100a00 */
[----:B------:R-:W3:Y:S04]  /*f590*/  LDL.LU.64 R36, [R1+0x40] ;  /* 0x0000400001247983 */ /* 0x000ee80000300a00 */
[----:B------:R1:W-:Y:S01]  /*f5a0*/  LDGSTS.E [R28+0x13a00], [R20.64], !P3 ;  /* 0x13a00000141c7fae */ /* 0x0003e2000d921848 */
[----:B--2---:R-:W-:-:S05]  /*f5b0*/  IMAD.WIDE R12, R198, 0x4, R12 ;  /* 0x00000004c60c7825 */ /* 0x004fca00078e020c */
[----:B------:R2:W-:Y:S04]  /*f5c0*/  STL.64 [R1+0x6b8], R12 ;  /* 0x0006b80c01007387 */ /* 0x0005e80000100a00 */
[----:B-1----:R-:W3:Y:S04]  /*f5d0*/  LDL.LU.64 R20, [R1+0x20] ;  /* 0x0000200001147983 */ /* 0x002ee80000300a00 */
[----:B------:R2:W-:Y:S04]  /*f5e0*/  LDGSTS.E [R28+0x14200], [R12.64], !P1 ;  /* 0x142000000c1c7fae */ /* 0x0005e8000c921848 */
[----:B--2---:R-:W2:Y:S01]  /*f5f0*/  LDL.LU.64 R12, [R1] ;  /* 0x00000000010c7983 */ /* 0x004ea20000300a00 */
[----:B------:R-:W-:-:S02]  /*f600*/  IADD3 R5, R0, -0xa6, RZ ;  /* 0xffffff5a00057810 */ /* 0x000fc40007ffe0ff */
[----:B------:R-:W-:Y:S02]  /*f610*/  IADD3 R4, R0, -0xaa, RZ ;  /* 0xffffff5600047810 */ /* 0x000fe40007ffe0ff */
[----:B------:R-:W-:Y:S02]  /*f620*/  ISETP.GE.U32.AND P4, PT, R5, 0x7ffffedb, PT ;  /* 0x7ffffedb0500780c */ /* 0x000fe40003f86070 */
[----:B------:R-:W-:Y:S02]  /*f630*/  ISETP.GE.U32.AND P5, PT, R4, 0x7ffffed7, PT ;  /* 0x7ffffed70400780c */ /* 0x000fe40003fa6070 */
[C---:B------:R-:W-:Y:S02]  /*f640*/  IADD3 R5, R0.reuse, -0xae, RZ ;  /* 0xffffff5200057810 */ /* 0x040fe40007ffe0ff */
[----:B------:R-:W-:Y:S01]  /*f650*/  IADD3 R4, R0, -0xb2, RZ ;  /* 0xffffff4e00047810 */ /* 0x000fe20007ffe0ff */
[----:B-----5:R-:W-:Y:S01]  /*f660*/  IMAD.WIDE R92, R198, 0x4, R92 ;  /* 0x00000004c65c7825 */ /* 0x020fe200078e025c */
[----:B------:R-:W-:-:S02]  /*f670*/  ISETP.GE.U32.AND P3, PT, R5, 0x7ffffed3, PT ;  /* 0x7ffffed30500780c */ /* 0x000fc40003f66070 */
[----:B------:R-:W-:Y:S01]  /*f680*/  ISETP.GE.U32.AND P1, PT, R4, 0x7ffffecf, PT ;  /* 0x7ffffecf0400780c */ /* 0x000fe20003f26070 */
[----:B------:R-:W-:Y:S01]  /*f690*/  IMAD.WIDE R84, R198, 0x4, R84 ;  /* 0x00000004c6547825 */ /* 0x000fe200078e0254 */
[C---:B------:R-:W-:Y:S01]  /*f6a0*/  IADD3 R5, R0.reuse, -0xb6, RZ ;  /* 0xffffff4a00057810 */ /* 0x040fe20007ffe0ff */
[----:B------:R1:W-:Y:S01]  /*f6b0*/  LDGSTS.E [R28+0x14a00], [R92.64], !P4 ;  /* 0x14a000005c1c7fae */ /* 0x0003e2000e121848 */
[----:B------:R-:W-:Y:S02]  /*f6c0*/  IADD3 R4, R0, -0xba, RZ ;  /* 0xffffff4600047810 */ /* 0x000fe40007ffe0ff */
[----:B------:R-:W-:Y:S01]  /*f6d0*/  ISETP.GE.U32.AND P4, PT, R5, 0x7ffffecb, PT ;  /* 0x7ffffecb0500780c */ /* 0x000fe20003f86070 */
[----:B------:R5:W-:Y:S01]  /*f6e0*/  LDGSTS.E [R28+0x15200], [R84.64], !P5 ;  /* 0x15200000541c7fae */ /* 0x000be2000e921848 */
[----:B------:R-:W-:Y:S02]  /*f6f0*/  ISETP.GE.U32.AND P5, PT, R4, 0x7ffffec7, PT ;  /* 0x7ffffec70400780c */ /* 0x000fe40003fa6070 */
[----:B------:R-:W-:Y:S01]  /*f700*/  IADD3 R5, R0, -0xbe, RZ ;  /* 0xffffff4200057810 */ /* 0x000fe20007ffe0ff */
[----:B----4-:R-:W-:Y:S01]  /*f710*/  IMAD.WIDE R76, R198, 0x4, R76 ;  /* 0x00000004c64c7825 */ /* 0x010fe200078e024c */
[----:B------:R-:W-:-:S04]  /*f720*/  IADD3 R4, R0, -0xc2, RZ ;  /* 0xffffff3e00047810 */ /* 0x000fc80007ffe0ff */
[----:B------:R4:W-:Y:S01]  /*f730*/  LDGSTS.E [R28+0x15a00], [R76.64], !P3 ;  /* 0x15a000004c1c7fae */ /* 0x0009e2000d921848 */
[----:B------:R-:W-:Y:S01]  /*f740*/  IMAD.WIDE R68, R198, 0x4, R68 ;  /* 0x00000004c6447825 */ /* 0x000fe200078e0244 */
[----:B------:R-:W-:Y:S02]  /*f750*/  ISETP.GE.U32.AND P3, PT, R5, 0x7ffffec3, PT ;  /* 0x7ffffec30500780c */ /* 0x000fe40003f66070 */
[----:B------:R-:W-:Y:S02]  /*f760*/  IADD3 R5, R0, -0xc6, RZ ;  /* 0xffffff3a00057810 */ /* 0x000fe40007ffe0ff */
[----:B------:R1:W-:Y:S01]  /*f770*/  LDGSTS.E [R28+0x16200], [R68.64], !P1 ;  /* 0x16200000441c7fae */ /* 0x0003e2000c921848 */
[----:B------:R-:W-:Y:S01]  /*f780*/  ISETP.GE.U32.AND P1, PT, R4, 0x7ffffebf, PT ;  /* 0x7ffffebf0400780c */ /* 0x000fe20003f26070 */
[----:B------:R-:W-:Y:S01]  /*f790*/  IMAD.WIDE R52, R198, 0x4, R52 ;  /* 0x00000004c6347825 */ /* 0x000fe200078e0234 */
[----:B------:R-:W-:-:S04]  /*f7a0*/  IADD3 R4, R0, -0xca, RZ ;  /* 0xffffff3600047810 */ /* 0x000fc80007ffe0ff */
[----:B------:R1:W-:Y:S01]  /*f7b0*/  LDGSTS.E [R28+0x16a00], [R52.64], !P4 ;  /* 0x16a00000341c7fae */ /* 0x0003e2000e121848 */
[----:B------:R-:W-:Y:S01]  /*f7c0*/  ISETP.GE.U32.AND P4, PT, R5, 0x7ffffebb, PT ;  /* 0x7ffffebb0500780c */ /* 0x000fe20003f86070 */
[----:B------:R-:W-:Y:S01]  /*f7d0*/  IMAD.WIDE R44, R198, 0x4, R44 ;  /* 0x00000004c62c7825 */ /* 0x000fe200078e022c */
[----:B------:R-:W-:-:S04]  /*f7e0*/  IADD3 R5, R0, -0xce, RZ ;  /* 0xffffff3200057810 */ /* 0x000fc80007ffe0ff */
[----:B------:R1:W-:Y:S01]  /*f7f0*/  LDGSTS.E [R28+0x17200], [R44.64], !P5 ;  /* 0x172000002c1c7fae */ /* 0x0003e2000e921848 */
[----:B------:R-:W-:Y:S02]  /*f800*/  ISETP.GE.U32.AND P5, PT, R4, 0x7ffffeb7, PT ;  /* 0x7ffffeb70400780c */ /* 0x000fe40003fa6070 */
[----:B------:R-:W-:Y:S01]  /*f810*/  IADD3 R4, R0, -0xd2, RZ ;  /* 0xffffff2e00047810 */ /* 0x000fe20007ffe0ff */
[----:B------:R-:W-:Y:S01]  /*f820*/  STL.64 [R1+0x6a0], R92 ;  /* 0x0006a05c01007387 */ /* 0x000fe20000100a00 */
[----:B------:R-:W-:-:S03]  /*f830*/  IMAD.WIDE R6, R198, 0x4, R6 ;  /* 0x00000004c6067825 */ /* 0x000fc600078e0206 */
[----:B------:R-:W-:Y:S04]  /*f840*/  STL.64 [R1+0x688], R84 ;  /* 0x0006885401007387 */ /* 0x000fe80000100a00 */
[----:B------:R-:W-:Y:S04]  /*f850*/  STL.64 [R1+0x670], R76 ;  /* 0x0006704c01007387 */ /* 0x000fe80000100a00 */
[----:B------:R-:W-:Y:S04]  /*f860*/  STL.64 [R1+0x658], R68 ;  /* 0x0006584401007387 */ /* 0x000fe80000100a00 */
[----:B------:R-:W-:Y:S04]  /*f870*/  STL.64 [R1+0xe0], R52 ;  /* 0x0000e03401007387 */ /* 0x000fe80000100a00 */
[----:B------:R-:W-:Y:S01]  /*f880*/  STL.64 [R1+0x638], R44 ;  /* 0x0006382c01007387 */ /* 0x000fe20000100a00 */
[----:B---3--:R-:W-:-:S05]  /*f890*/  IMAD.WIDE R36, R198, 0x4, R36 ;  /* 0x00000004c6247825 */ /* 0x008fca00078e0224 */
[----:B------:R3:W-:Y:S01]  /*f8a0*/  LDGSTS.E [R28+0x17a00], [R36.64], !P3 ;  /* 0x17a00000241c7fae */ /* 0x0007e2000d921848 */
[----:B------:R-:W-:Y:S02]  /*f8b0*/  ISETP.GE.U32.AND P3, PT, R5, 0x7ffffeb3, PT ;  /* 0x7ffffeb30500780c */ /* 0x000fe40003f66070 */
[----:B------:R-:W-:Y:S01]  /*f8c0*/  IADD3 R5, R0, -0xd6, RZ ;  /* 0xffffff2a00057810 */ /* 0x000fe20007ffe0ff */
[----:B------:R-:W-:-:S05]  /*f8d0*/  IMAD.WIDE R20, R198, 0x4, R20 ;  /* 0x00000004c6147825 */ /* 0x000fca00078e0214 */
[----:B------:R1:W-:Y:S01]  /*f8e0*/  LDGSTS.E [R28+0x18200], [R20.64], !P1 ;  /* 0x18200000141c7fae */ /* 0x0003e2000c921848 */
[----:B------:R-:W-:Y:S02]  /*f8f0*/  ISETP.GE.U32.AND P1, PT, R4, 0x7ffffeaf, PT ;  /* 0x7ffffeaf0400780c */ /* 0x000fe40003f26070 */
[----:B------:R-:W-:Y:S01]  /*f900*/  IADD3 R4, R0, -0xda, RZ ;  /* 0xffffff2600047810 */ /* 0x000fe20007ffe0ff */
[----:B------:R-:W-:Y:S01]  /*f910*/  STL.64 [R1+0x628], R36 ;  /* 0x0006282401007387 */ /* 0x000fe20000100a00 */
[----:B--2---:R-:W-:-:S03]  /*f920*/  IMAD.WIDE R12, R198, 0x4, R12 ;  /* 0x00000004c60c7825 */ /* 0x004fc600078e020c */
[----:B------:R-:W-:Y:S04]  /*f930*/  STL.64 [R1+0x618], R20 ;  /* 0x0006181401007387 */ /* 0x000fe80000100a00 */
[----:B------:R2:W-:Y:S01]  /*f940*/  LDGSTS.E [R28+0x18a00], [R12.64], !P4 ;  /* 0x18a000000c1c7fae */ /* 0x0005e2000e121848 */
[----:B------:R-:W-:-:S03]  /*f950*/  ISETP.GE.U32.AND P4, PT, R5, 0x7ffffeab, PT ;  /* 0x7ffffeab0500780c */ /* 0x000fc60003f86070 */
[----:B------:R1:W-:Y:S01]  /*f960*/  LDGSTS.E [R28+0x19200], [R6.64], !P5 ;  /* 0x19200000061c7fae */ /* 0x0003e2000e921848 */
[----:B------:R-:W-:-:S03]  /*f970*/  ISETP.GE.U32.AND P5, PT, R4, 0x7ffffea7, PT ;  /* 0x7ffffea70400780c */ /* 0x000fc60003fa6070 */
[----:B------:R2:W-:Y:S01]  /*f980*/  STL.64 [R1+0x608], R12 ;  /* 0x0006080c01007387 */ /* 0x0005e20000100a00 */
[----:B------:R-:W-:-:S03]  /*f990*/  IADD3 R5, R0, -0xde, RZ ;  /* 0xffffff2200057810 */ /* 0x000fc60007ffe0ff */
[----:B------:R1:W-:Y:S01]  /*f9a0*/  STL.64 [R1+0x160], R6 ;  /* 0x0001600601007387 */ /* 0x0003e20000100a00 */
[----:B--2---:R-:W-:-:S04]  /*f9b0*/  IMAD.WIDE R12, R198, 0x4, R14 ;  /* 0x00000004c60c7825 */ /* 0x004fc800078e020e */
[----:B-1----:R-:W-:Y:S01]  /*f9c0*/  IMAD.WIDE R6, R198, 0x4, R22 ;  /* 0x00000004c6067825 */ /* 0x002fe200078e0216 */
[----:B------:R1:W-:Y:S01]  /*f9d0*/  STL.64 [R1+0x5f8], R12 ;  /* 0x0005f80c01007387 */ /* 0x0003e20000100a00 */
[----:B------:R-:W-:-:S03]  /*f9e0*/  IADD3 R4, R0, -0xe2, RZ ;  /* 0xffffff1e00047810 */ /* 0x000fc60007ffe0ff */
[----:B------:R1:W-:Y:S01]  /*f9f0*/  LDGSTS.E [R28+0x19a00], [R12.64], !P3 ;  /* 0x19a000000c1c7fae */ /* 0x0003e2000d921848 */
[----:B------:R-:W-:-:S03]  /*fa00*/  ISETP.GE.U32.AND P3, PT, R5, 0x7ffffea3, PT ;  /* 0x7ffffea30500780c */ /* 0x000fc60003f66070 */
[----:B------:R2:W-:Y:S01]  /*fa10*/  STL.64 [R1+0x5e8], R6 ;  /* 0x0005e80601007387 */ /* 0x0005e20000100a00 */
[----:B------:R-:W-:-:S03]  /*fa20*/  IADD3 R5, R0, -0xe6, RZ ;  /* 0xffffff1a00057810 */ /* 0x000fc60007ffe0ff */
[----:B------:R2:W-:Y:S01]  /*fa30*/  LDGSTS.E [R28+0x1a200], [R6.64], !P1 ;  /* 0x1a200000061c7fae */ /* 0x0005e2000c921848 */
[----:B-1----:R-:W-:Y:S01]  /*fa40*/  IMAD.WIDE R12, R198, 0x4, R30 ;  /* 0x00000004c60c7825 */ /* 0x002fe200078e021e */
[----:B------:R-:W-:-:S03]  /*fa50*/  ISETP.GE.U32.AND P1, PT, R4, 0x7ffffe9f, PT ;  /* 0x7ffffe9f0400780c */ /* 0x000fc60003f26070 */
[----:B--2---:R-:W-:Y:S01]  /*fa60*/  IMAD.WIDE R6, R198, 0x4, R38 ;  /* 0x00000004c6067825 */ /* 0x004fe200078e0226 */
[----:B------:R1:W-:Y:S04]  /*fa70*/  STL.64 [R1+0x5d8], R12 ;  /* 0x0005d80c01007387 */ /* 0x0003e80000100a00 */
[----:B------:R1:W-:Y:S01]  /*fa80*/  LDGSTS.E [R28+0x1aa00], [R12.64], !P4 ;  /* 0x1aa000000c1c7fae */ /* 0x0003e2000e121848 */
[----:B------:R-:W-:-:S03]  /*fa90*/  ISETP.GE.U32.AND P4, PT, R5, 0x7ffffe9b, PT ;  /* 0x7ffffe9b0500780c */ /* 0x000fc60003f86070 */
[----:B------:R2:W-:Y:S04]  /*faa0*/  STL.64 [R1+0x140], R6 ;  /* 0x0001400601007387 */ /* 0x0005e80000100a00 */
[----:B------:R2:W-:Y:S01]  /*fab0*/  LDGSTS.E [R28+0x1b200], [R6.64], !P5 ;  /* 0x1b200000061c7fae */ /* 0x0005e2000e921848 */
[----:B-1----:R-:W-:-:S04]  /*fac0*/  IMAD.WIDE R12, R198, 0x4, R46 ;  /* 0x00000004c60c7825 */ /* 0x002fc800078e022e */
[C---:B--2---:R-:W-:Y:S01]  /*fad0*/  IMAD.WIDE R6, R198.reuse, 0x4, R54 ;  /* 0x00000004c6067825 */ /* 0x044fe200078e0236 */
[----:B------:R1:W-:Y:S04]  /*fae0*/  STL.64 [R1+0x5c8], R12 ;  /* 0x0005c80c01007387 */ /* 0x0003e80000100a00 */
[----:B------:R2:W-:Y:S04]  /*faf0*/  STL.64 [R1+0x5c0], R6 ;  /* 0x0005c00601007387 */ /* 0x0005e80000100a00 */
[----:B---3--:R-:W3:Y:S04]  /*fb00*/  LDL.LU.64 R36, [R1+0x218] ;  /* 0x0002180001247983 */ /* 0x008ee80000300a00 */
[----:B------:R1:W-:Y:S04]  /*fb10*/  LDGSTS.E [R28+0x1ba00], [R12.64], !P3 ;  /* 0x1ba000000c1c7fae */ /* 0x0003e8000d921848 */
[----:B------:R2:W-:Y:S01]  /*fb20*/  LDGSTS.E [R28+0x1c200], [R6.64], !P1 ;  /* 0x1c200000061c7fae */ /* 0x0005e2000c921848 */
[----:B-1----:R-:W-:-:S04]  /*fb30*/  IMAD.WIDE R12, R198, 0x4, R62 ;  /* 0x00000004c60c7825 */ /* 0x002fc800078e023e */
[----:B--2---:R-:W-:Y:S01]  /*fb40*/  IMAD.WIDE R6, R198, 0x4, R70 ;  /* 0x00000004c6067825 */ /* 0x004fe200078e0246 */
[----:B------:R1:W-:Y:S04]  /*fb50*/  STL.64 [R1+0x128], R12 ;  /* 0x0001280c01007387 */ /* 0x0003e80000100a00 */
[----:B------:R1:W-:Y:S04]  /*fb60*/  LDGSTS.E [R28+0x1ca00], [R12.64], !P4 ;  /* 0x1ca000000c1c7fae */ /* 0x0003e8000e121848 */
[----:B-1----:R-:W2:Y:S04]  /*fb70*/  LDL.LU.64 R12, [R1+0x1f8] ;  /* 0x0001f800010c7983 */ /* 0x002ea80000300a00 */
[----:B------:R1:W-:Y:S04]  /*fb80*/  STL.64 [R1+0x120], R6 ;  /* 0x0001200601007387 */ /* 0x0003e80000100a00 */
[----:B------:R-:W4:Y:S01]  /*fb90*/  LDL.LU.64 R20, [R1+0x1d8] ;  /* 0x0001d80001147983 */ /* 0x000f220000300a00 */
[----:B------:R-:W-:-:S02]  /*fba0*/  IADD3 R4, R0, -0xea, RZ ;  /* 0xffffff1600047810 */ /* 0x000fc40007ffe0ff */
[----:B------:R-:W-:Y:S02]  /*fbb0*/  IADD3 R5, R0, -0xee, RZ ;  /* 0xffffff1200057810 */ /* 0x000fe40007ffe0ff */
[----:B------:R-:W-:Y:S02]  /*fbc0*/  ISETP.GE.U32.AND P5, PT, R4, 0x7ffffe97, PT ;  /* 0x7ffffe970400780c */ /* 0x000fe40003fa6070 */
[C---:B------:R-:W-:Y:S02]  /*fbd0*/  IADD3 R4, R0.reuse, -0xf2, RZ ;  /* 0xffffff0e00047810 */ /* 0x040fe40007ffe0ff */
[----:B------:R-:W-:Y:S02]  /*fbe0*/  ISETP.GE.U32.AND P3, PT, R5, 0x7ffffe93, PT ;  /* 0x7ffffe930500780c */ /* 0x000fe40003f66070 */
[----:B------:R-:W-:Y:S02]  /*fbf0*/  IADD3 R5, R0, -0xf6, RZ ;  /* 0xffffff0a00057810 */ /* 0x000fe40007ffe0ff */
[----:B------:R-:W-:Y:S01]  /*fc00*/  ISETP.GE.U32.AND P1, PT, R4, 0x7ffffe8f, PT ;  /* 0x7ffffe8f0400780c */ /* 0x000fe20003f26070 */
[----:B------:R-:W-:Y:S01]  /*fc10*/  IMAD.WIDE R14, R198, 0x4, R78 ;  /* 0x00000004c60e7825 */ /* 0x000fe200078e024e */
[----:B------:R-:W-:-:S02]  /*fc20*/  ISETP.GE.U32.AND P4, PT, R5, 0x7ffffe8b, PT ;  /* 0x7ffffe8b0500780c */ /* 0x000fc40003f86070 */
[----:B------:R-:W-:Y:S01]  /*fc30*/  IADD3 R4, R0, -0xfa, RZ ;  /* 0xffffff0600047810 */ /* 0x000fe20007ffe0ff */
[----:B------:R1:W-:Y:S03]  /*fc40*/  LDGSTS.E [R28+0x1d200], [R6.64], !P5 ;  /* 0x1d200000061c7fae */ /* 0x0003e6000e921848 */
[----:B------:R-:W-:Y:S01]  /*fc50*/  ISETP.GE.U32.AND P5, PT, R4, 0x7ffffe87, PT ;  /* 0x7ffffe870400780c */ /* 0x000fe20003fa6070 */
[----:B------:R5:W-:Y:S01]  /*fc60*/  STL.64 [R1+0x5b8], R14 ;  /* 0x0005b80e01007387 */ /* 0x000be20000100a00 */
[----:B------:R-:W-:-:S03]  /*fc70*/  IADD3 R4, R0, -0xfe, RZ ;  /* 0xffffff0200047810 */ /* 0x000fc60007ffe0ff */
[----:B------:R-:W4:Y:S01]  /*fc80*/  LDL.LU.64 R68, [R1+0x1b8] ;  /* 0x0001b80001447983 */ /* 0x000f220000300a00 */
[----:B-1----:R-:W-:-:S03]  /*fc90*/  IMAD.WIDE R6, R198, 0x4, R86 ;  /* 0x00000004c6067825 */ /* 0x002fc600078e0256 */
[----:B------:R5:W-:Y:S01]  /*fca0*/  LDGSTS.E [R28+0x1da00], [R14.64], !P3 ;  /* 0x1da000000e1c7fae */ /* 0x000be2000d921848 */
[----:B------:R-:W-:-:S03]  /*fcb0*/  ISETP.GE.U32.AND P3, PT, R4, 0x7ffffe83, PT ;  /* 0x7ffffe830400780c */ /* 0x000fc60003f66070 */
[----:B------:R1:W-:Y:S04]  /*fcc0*/  STL.64 [R1+0x5b0], R6 ;  /* 0x0005b00601007387 */ /* 0x0003e80000100a00 */
[----:B------:R1:W-:Y:S01]  /*fcd0*/  LDGSTS.E [R28+0x1e200], [R6.64], !P1 ;  /* 0x1e200000061c7fae */ /* 0x0003e2000c921848 */
[----:B-----5:R-:W-:-:S03]  /*fce0*/  IMAD.WIDE R14, R198, 0x4, R94 ;  /* 0x00000004c60e7825 */ /* 0x020fc600078e025e */
[----:B------:R-:W5:Y:S04]  /*fcf0*/  LDL.LU.64 R52, [R1+0x198] ;  /* 0x0001980001347983 */ /* 0x000f680000300a00 */
[----:B------:R1:W-:Y:S02]  /*fd00*/  STL.64 [R1+0x108], R14 ;  /* 0x0001080e01007387 */ /* 0x0003e40000100a00 */
[C---:B-1----:R-:W-:Y:S02]  /*fd10*/  IMAD.WIDE R6, R198.reuse, 0x4, R102 ;  /* 0x00000004c6067825 */ /* 0x042fe400078e0266 */
[----:B------:R1:W-:Y:S04]  /*fd20*/  LDGSTS.E [R28+0x1ea00], [R14.64], !P4 ;  /* 0x1ea000000e1c7fae */ /* 0x0003e8000e121848 */
[----:B------:R3:W-:Y:S04]  /*fd30*/  STL.64 [R1+0x100], R6 ;  /* 0x0001000601007387 */ /* 0x0007e80000100a00 */
[----:B------:R3:W-:Y:S01]  /*fd40*/  LDGSTS.E [R28+0x1f200], [R6.64], !P5 ;  /* 0x1f200000061c7fae */ /* 0x0007e2000e921848 */
[----:B-1----:R-:W-:-:S03]  /*fd50*/  IMAD.WIDE R14, R198, 0x4, R110 ;  /* 0x00000004c60e7825 */ /* 0x002fc600078e026e */
[----:B------:R-:W5:Y:S04]  /*fd60*/  LDL.LU.64 R44, [R1+0x178] ;  /* 0x00017800012c7983 */ /* 0x000f680000300a00 */
[----:B------:R2:W-:Y:S01]  /*fd70*/  STL.64 [R1+0x5a8], R14 ;  /* 0x0005a80e01007387 */ /* 0x0005e20000100a00 */
[----:B------:R-:W-:-:S03]  /*fd80*/  LOP3.LUT R29, R199, 0x40, RZ, 0x3c, !PT ;  /* 0x00000040c71d7812 */ /* 0x000fc600078e3cff */
[----:B------:R2:W-:Y:S01]  /*fd90*/  LDGSTS.E [R28+0x1fa00], [R14.64], !P3 ;  /* 0x1fa000000e1c7fae */ /* 0x0005e2000d921848 */
[----:B---3--:R-:W-:-:S03]  /*fda0*/  IMAD.WIDE R6, R198, 0x4, R36 ;  /* 0x00000004c6067825 */ /* 0x008fc600078e0224 */
[----:B------:R-:W3:Y:S04]  /*fdb0*/  LDL.LU.64 R36, [R1+0x158] ;  /* 0x0001580001247983 */ /* 0x000ee80000300a00 */
[----:B------:R4:W-:Y:S04]  /*fdc0*/  STL.64 [R1+0x790], R6 ;  /* 0x0007900601007387 */ /* 0x0009e80000100a00 */
[----:B------:R4:W-:Y:S01]  /*fdd0*/  LDGSTS.E [R29+0x10400], [R6.64], !P6 ;  /* 0x10400000061d7fae */ /* 0x0009e2000f121848 */
[----:B--2---:R-:W-:-:S03]  /*fde0*/  IMAD.WIDE R14, R198, 0x4, R12 ;  /* 0x00000004c60e7825 */ /* 0x004fc600078e020c */
[----:B------:R-:W2:Y:S04]  /*fdf0*/  LDL.LU.64 R12, [R1+0x138] ;  /* 0x00013800010c7983 */ /* 0x000ea80000300a00 */
[----:B------:R1:W-:Y:S01]  /*fe00*/  STL.64 [R1+0x778], R14 ;  /* 0x0007780e01007387 */ /* 0x0003e20000100a00 */
[----:B----4-:R-:W-:-:S03]  /*fe10*/  IMAD.WIDE R6, R198, 0x4, R20 ;  /* 0x00000004c6067825 */ /* 0x010fc600078e0214 */
[----:B------:R-:W4:Y:S01]  /*fe20*/  LDL.LU.64 R20, [R1+0x118] ;  /* 0x0001180001147983 */ /* 0x000f220000300a00 */
[C---:B------:R-:W-:Y:S02]  /*fe30*/  IADD3 R5, R0.reuse, -0x88, RZ ;  /* 0xffffff7800057810 */ /* 0x040fe40007ffe0ff */
[C---:B------:R-:W-:Y:S01]  /*fe40*/  IADD3 R4, R0.reuse, -0x8c, RZ ;  /* 0xffffff7400047810 */ /* 0x040fe20007ffe0ff */
[----:B------:R1:W-:Y:S01]  /*fe50*/  LDGSTS.E [R29+0x10c00], [R14.64], !P2 ;  /* 0x10c000000e1d7fae */ /* 0x0003e2000d121848 */
[----:B------:R-:W-:Y:S02]  /*fe60*/  ISETP.GE.U32.AND P1, PT, R5, 0x7ffffef9, PT ;  /* 0x7ffffef90500780c */ /* 0x000fe40003f26070 */
[----:B------:R-:W-:-:S04]  /*fe70*/  IADD3 R5, R0, -0x8b, RZ ;  /* 0xffffff7500057810 */ /* 0x000fc80007ffe0ff */
[----:B------:R-:W-:Y:S02]  /*fe80*/  ISETP.GE.U32.AND P4, PT, R5, 0x7ffffef6, PT ;  /* 0x7ffffef60500780c */ /* 0x000fe40003f86070 */
[----:B------:R-:W-:Y:S02]  /*fe90*/  IADD3 R5, R0, -0x8f, RZ ;  /* 0xffffff7100057810 */ /* 0x000fe40007ffe0ff */
[----:B------:R-:W-:Y:S02]  /*fea0*/  ISETP.GE.U32.AND P5, PT, R4, 0x7ffffef5, PT ;  /* 0x7ffffef50400780c */ /* 0x000fe40003fa6070 */
[----:B------:R-:W-:Y:S02]  /*feb0*/  IADD3 R4, R0, -0x93, RZ ;  /* 0xffffff6d00047810 */ /* 0x000fe40007ffe0ff */
[----:B------:R-:W-:Y:S02]  /*fec0*/  ISETP.GE.U32.AND P3, PT, R5, 0x7ffffef2, PT ;  /* 0x7ffffef20500780c */ /* 0x000fe40003f66070 */
[----:B------:R-:W-:Y:S01]  /*fed0*/  ISETP.GE.U32.AND P6, PT, R4, 0x7ffffeee, PT ;  /* 0x7ffffeee0400780c */ /* 0x000fe20003fc6070 */
[----:B-1----:R-:W-:Y:S01]  /*fee0*/  IMAD.WIDE R14, R198, 0x4, R68 ;  /* 0x00000004c60e7825 */ /* 0x002fe200078e0244 */
[----:B------:R5:W-:Y:S01]  /*fef0*/  STL.64 [R1+0x758], R6 ;  /* 0x0007580601007387 */ /* 0x000be20000100a00 */
[----:B------:R-:W-:-:S03]  /*ff00*/  IADD3 R5, R0, -0x97, RZ ;  /* 0xffffff6900057810 */ /* 0x000fc60007ffe0ff */
[----:B------:R5:W-:Y:S04]  /*ff10*/  LDGSTS.E [R29+0x11400], [R6.64], !P4 ;  /* 0x11400000061d7fae */ /* 0x000be8000e121848 */
[----:B------:R-:W4:Y:S01]  /*ff20*/  LDL.LU.64 R84, [R1+0xf8] ;  /* 0x0000f80001547983 */ /* 0x000f220000300a00 */
[----:B------:R-:W-:-:S03]  /*ff30*/  ISETP.GE.U32.AND P2, PT, R5, 0x7ffffeea, PT ;  /* 0x7ffffeea0500780c */ /* 0x000fc60003f46070 */
[----:B------:R1:W-:Y:S01]  /*ff40*/  STL.64 [R1+0x728], R14 ;  /* 0x0007280e01007387 */ /* 0x0003e20000100a00 */
[----:B------:R-:W-:-:S03]  /*ff50*/  IADD3 R4, R0, -0x9b, RZ ;  /* 0xffffff6500047810 */ /* 0x000fc60007ffe0ff */
[----:B------:R-:W4:Y:S01]  /*ff60*/  LDL.LU.64 R76, [R1+0xd8] ;  /* 0x0000d800014c7983 */ /* 0x000f220000300a00 */
[----:B-----5:R-:W-:Y:S01]  /*ff70*/  IMAD.WIDE R6, R198, 0x4, R52 ;  /* 0x00000004c6067825 */ /* 0x020fe200078e0234 */
[----:B------:R-:W-:Y:S02]  /*ff80*/  ISETP.GE.U32.AND P4, PT, R4, 0x7ffffee6, PT ;  /* 0x7ffffee60400780c */ /* 0x000fe40003f86070 */
[----:B------:R1:W-:Y:S04]  /*ff90*/  LDGSTS.E [R29+0x11c00], [R14.64], !P3 ;  /* 0x11c000000e1d7fae */ /* 0x0003e8000d921848 */
[----:B------:R3:W-:Y:S04]  /*ffa0*/  STL.64 [R1+0x710], R6 ;  /* 0x0007100601007387 */ /* 0x0007e80000100a00 */
[----:B------:R-:W5:Y:S04]  /*ffb0*/  LDL.LU.64 R68, [R1+0xb8] ;  /* 0x0000b80001447983 */ /* 0x000f680000300a00 */
[----:B------:R3:W-:Y:S04]  /*ffc0*/  LDGSTS.E [R29+0x12400], [R6.64], !P6 ;  /* 0x12400000061d7fae */ /* 0x0007e8000f121848 */
[----:B------:R-:W5:Y:S01]  /*ffd0*/  LDL.LU.64 R52, [R1+0x98] ;  /* 0x0000980001347983 */ /* 0x000f620000300a00 */
[----:B-1----:R-:W-:-:S05]  /*ffe0*/  IMAD.WIDE R14, R198, 0x4, R44 ;  /* 0x00000004c60e7825 */ /* 0x002fca00078e022c */
[----:B------:R2:W-:Y:S04]  /*fff0*/  STL.64 [R1+0x6f8], R14 ;  /* 0x0006f80e01007387 */ /* 0x0005e80000100a00 */
[----:B------:R-:W5:Y:S04]  /*10000*/  LDL.LU.64 R44, [R1+0x78] ;  /* 0x00007800012c7983 */ /* 0x000f680000300a00 */
[----:B------:R2:W-:Y:S01]  /*10010*/  LDGSTS.E [R29+0x12c00], [R14.64], !P2 ;  /* 0x12c000000e1d7fae */ /* 0x0005e2000d121848 */
[----:B---3--:R-:W-:-:S05]  /*10020*/  IMAD.WIDE R6, R198, 0x4, R36 ;  /* 0x00000004c6067825 */ /* 0x008fca00078e0224 */
[----:B------:R4:W-:Y:S04]  /*10030*/  STL.64 [R1+0x6e0], R6 ;  /* 0x0006e00601007387 */ /* 0x0009e80000100a00 */
[----:B------:R-:W3:Y:S04]  /*10040*/  LDL.LU.64 R36, [R1+0x58] ;  /* 0x0000580001247983 */ /* 0x000ee80000300a00 */
[----:B------:R4:W-:Y:S01]  /*10050*/  LDGSTS.E [R29+0x13400], [R6.64], !P4 ;  /* 0x13400000061d7fae */ /* 0x0009e2000e121848 */
[----:B--2---:R-:W-:-:S03]  /*10060*/  IMAD.WIDE R14, R198, 0x4, R12 ;  /* 0x00000004c60e7825 */ /* 0x004fc600078e020c */
[----:B------:R-:W2:Y:S04]  /*10070*/  LDL.LU.64 R12, [R1+0x38] ;  /* 0x00003800010c7983 */ /* 0x000ea80000300a00 */
[----:B------:R1:W-:Y:S01]  /*10080*/  STL.64 [R1+0x6c8], R14 ;  /* 0x0006c80e01007387 */ /* 0x0003e20000100a00 */
[----:B----4-:R-:W-:-:S03]  /*10090*/  IMAD.WIDE R6, R198, 0x4, R20 ;  /* 0x00000004c6067825 */ /* 0x010fc600078e0214 */
[----:B------:R-:W4:Y:S01]  /*100a0*/  LDL.LU.64 R20, [R1+0x18] ;  /* 0x0000180001147983 */ /* 0x000f220000300a00 */
[C---:B------:R-:W-:Y:S02]  /*100b0*/  IADD3 R5, R0.reuse, -0x9f, RZ ;  /* 0xffffff6100057810 */ /* 0x040fe40007ffe0ff */
[----:B------:R-:W-:Y:S02]  /*100c0*/  IADD3 R4, R0, -0xa3, RZ ;  /* 0xffffff5d00047810 */ /* 0x000fe40007ffe0ff */
[----:B------:R-:W-:Y:S02]  /*100d0*/  ISETP.GE.U32.AND P3, PT, R5, 0x7ffffee2, PT ;  /* 0x7ffffee20500780c */ /* 0x000fe40003f66070 */
[----:B------:R-:W-:Y:S02]  /*100e0*/  ISETP.GE.U32.AND P6, PT, R4, 0x7ffffede, PT ;  /* 0x7ffffede0400780c */ /* 0x000fe40003fc6070 */
[C---:B------:R-:W-:Y:S02]  /*100f0*/  IADD3 R5, R0.reuse, -0xa7, RZ ;  /* 0xffffff5900057810 */ /* 0x040fe40007ffe0ff */
[----:B------:R-:W-:-:S02]  /*10100*/  IADD3 R4, R0, -0xab, RZ ;  /* 0xffffff5500047810 */ /* 0x000fc40007ffe0ff */
[----:B------:R-:W-:Y:S02]  /*10110*/  ISETP.GE.U32.AND P2, PT, R5, 0x7ffffeda, PT ;  /* 0x7ffffeda0500780c */ /* 0x000fe40003f46070 */
[----:B------:R-:W-:Y:S02]  /*10120*/  ISETP.GE.U32.AND P4, PT, R4, 0x7ffffed6, PT ;  /* 0x7ffffed60400780c */ /* 0x000fe40003f86070 */
[C---:B------:R-:W-:Y:S01]  /*10130*/  IADD3 R5, R0.reuse, -0xaf, RZ ;  /* 0xffffff5100057810 */ /* 0x040fe20007ffe0ff */
[----:B------:R1:W-:Y:S01]  /*10140*/  LDGSTS.E [R29+0x13c00], [R14.64], !P3 ;  /* 0x13c000000e1d7fae */ /* 0x0003e2000d921848 */
[C---:B------:R-:W-:Y:S02]  /*10150*/  IADD3 R4, R0.reuse, -0xb3, RZ ;  /* 0xffffff4d00047810 */ /* 0x040fe40007ffe0ff */
[----:B------:R-:W-:Y:S01]  /*10160*/  ISETP.GE.U32.AND P3, PT, R5, 0x7ffffed2, PT ;  /* 0x7ffffed20500780c */ /* 0x000fe20003f66070 */
[----:B------:R1:W-:Y:S01]  /*10170*/  STL.64 [R1+0x6b0], R6 ;  /* 0x0006b00601007387 */ /* 0x0003e20000100a00 */
[----:B------:R-:W-:-:S03]  /*10180*/  IADD3 R5, R0, -0xb7, RZ ;  /* 0xffffff4900057810 */ /* 0x000fc60007ffe0ff */
[----:B------:R1:W-:Y:S01]  /*10190*/  LDGSTS.E [R29+0x14400], [R6.64], !P6 ;  /* 0x14400000061d7fae */ /* 0x0003e2000f121848 */
[----:B------:R-:W-:Y:S01]  /*101a0*/  ISETP.GE.U32.AND P6, PT, R4, 0x7ffffece, PT ;  /* 0x7ffffece0400780c */ /* 0x000fe20003fc6070 */
[----:B-1----:R-:W-:Y:S01]  /*101b0*/  IMAD.WIDE R14, R198, 0x4, R84 ;  /* 0x00000004c60e7825 */ /* 0x002fe200078e0254 */
[----:B------:R-:W-:-:S03]  /*101c0*/  IADD3 R4, R0, -0xbb, RZ ;  /* 0xffffff4500047810 */ /* 0x000fc60007ffe0ff */
[----:B------:R-:W-:Y:S01]  /*101d0*/  IMAD.WIDE R6, R198, 0x4, R76 ;  /* 0x00000004c6067825 */ /* 0x000fe200078e024c */
[----:B------:R5:W-:Y:S04]  /*101e0*/  STL.64 [R1+0x698], R14 ;  /* 0x0006980e01007387 */ /* 0x000be80000100a00 */
[----:B------:R5:W-:Y:S01]  /*101f0*/  LDGSTS.E [R29+0x14c00], [R14.64], !P2 ;  /* 0x14c000000e1d7fae */ /* 0x000be2000d121848 */
[----:B------:R-:W-:-:S03]  /*10200*/  ISETP.GE.U32.AND P2, PT, R5, 0x7ffffeca, PT ;  /* 0x7ffffeca0500780c */ /* 0x000fc60003f46070 */
[----:B------:R1:W-:Y:S01]  /*10210*/  LDGSTS.E [R29+0x15400], [R6.64], !P4 ;  /* 0x15400000061d7fae */ /* 0x0003e2000e121848 */
[----:B------:R-:W-:Y:S02]  /*10220*/  ISETP.GE.U32.AND P4, PT, R4, 0x7ffffec6, PT ;  /* 0x7ffffec60400780c */ /* 0x000fe40003f86070 */
[----:B------:R-:W-:Y:S01]  /*10230*/  IADD3 R5, R0, -0xbf, RZ ;  /* 0xffffff4100057810 */ /* 0x000fe20007ffe0ff */
[----:B------:R1:W-:Y:S01]  /*10240*/  STL.64 [R1+0x680], R6 ;  /* 0x0006800601007387 */ /* 0x0003e20000100a00 */
[----:B-----5:R-:W-:Y:S01]  /*10250*/  IMAD.WIDE R14, R198, 0x4, R68 ;  /* 0x00000004c60e7825 */ /* 0x020fe200078e0244 */
[----:B------:R-:W-:-:S04]  /*10260*/  IADD3 R4, R0, -0xc3, RZ ;  /* 0xffffff3d00047810 */ /* 0x000fc80007ffe0ff */
[----:B------:R5:W-:Y:S01]  /*10270*/  LDGSTS.E [R29+0x15c00], [R14.64], !P3 ;  /* 0x15c000000e1d7fae */ /* 0x000be2000d921848 */
[----:B-1----:R-:W-:Y:S01]  /*10280*/  IMAD.WIDE R6, R198, 0x4, R52 ;  /* 0x00000004c6067825 */ /* 0x002fe200078e0234 */
[----:B------:R-:W-:Y:S02]  /*10290*/  ISETP.GE.U32.AND P3, PT, R5, 0x7ffffec2, PT ;  /* 0x7ffffec20500780c */ /* 0x000fe40003f66070 */
[----:B------:R5:W-:Y:S01]  /*102a0*/  STL.64 [R1+0x668], R14 ;  /* 0x0006680e01007387 */ /* 0x000be20000100a00 */
[----:B------:R-:W-:-:S03]  /*102b0*/  IADD3 R5, R0, -0xc7, RZ ;  /* 0xffffff3900057810 */ /* 0x000fc60007ffe0ff */
[----:B------:R3:W-:Y:S04]  /*102c0*/  STL.64 [R1+0x650], R6 ;  /* 0x0006500601007387 */ /* 0x0007e80000100a00 */
[----:B------:R3:W-:Y:S01]  /*102d0*/  LDGSTS.E [R29+0x16400], [R6.64], !P6 ;  /* 0x16400000061d7fae */ /* 0x0007e2000f121848 */
[----:B------:R-:W-:Y:S01]  /*102e0*/  ISETP.GE.U32.AND P6, PT, R4, 0x7ffffebe, PT ;  /* 0x7ffffebe0400780c */ /* 0x000fe20003fc6070 */
[----:B-----5:R-:W-:Y:S01]  /*102f0*/  IMAD.WIDE R14, R198, 0x4, R44 ;  /* 0x00000004c60e7825 */ /* 0x020fe200078e022c */
[----:B------:R-:W-:-:S04]  /*10300*/  IADD3 R4, R0, -0xcb, RZ ;  /* 0xffffff3500047810 */ /* 0x000fc80007ffe0ff */
[----:B------:R1:W-:Y:S01]  /*10310*/  LDGSTS.E [R29+0x16c00], [R14.64], !P2 ;  /* 0x16c000000e1d7fae */ /* 0x0003e2000d121848 */
[----:B------:R-:W-:Y:S02]  /*10320*/  ISETP.GE.U32.AND P2, PT, R5, 0x7ffffeba, PT ;  /* 0x7ffffeba0500780c */ /* 0x000fe40003f46070 */
[----:B------:R-:W-:Y:S01]  /*10330*/  IADD3 R5, R0, -0xcf, RZ ;  /* 0xffffff3100057810 */ /* 0x000fe20007ffe0ff */
[----:B------:R-:W-:Y:S01]  /*10340*/  STL.64 [R1+0x5a0], R14 ;  /* 0x0005a00e01007387 */ /* 0x000fe20000100a00 */
[----:B---3--:R-:W-:-:S05]  /*10350*/  IMAD.WIDE R6, R198, 0x4, R36 ;  /* 0x00000004c6067825 */ /* 0x008fca00078e0224 */
[----:B------:R4:W-:Y:S01]  /*10360*/  LDGSTS.E [R29+0x17400], [R6.64], !P4 ;  /* 0x17400000061d7fae */ /* 0x0009e2000e121848 */
[----:B------:R-:W-:-:S03]  /*10370*/  ISETP.GE.U32.AND P4, PT, R4, 0x7ffffeb6, PT ;  /* 0x7ffffeb60400780c */ /* 0x000fc60003f86070 */
[----:B------:R4:W-:Y:S01]  /*10380*/  STL.64 [R1+0x598], R6 ;  /* 0x0005980601007387 */ /* 0x0009e20000100a00 */
[----:B------:R-:W-:Y:S01]  /*10390*/  IADD3 R4, R0, -0xd3, RZ ;  /* 0xffffff2d00047810 */ /* 0x000fe20007ffe0ff */
[----:B--2---:R-:W-:-:S05]  /*103a0*/  IMAD.WIDE R12, R198, 0x4, R12 ;  /* 0x00000004c60c7825 */ /* 0x004fca00078e020c */
[----:B------:R2:W-:Y:S01]  /*103b0*/  LDGSTS.E [R29+0x17c00], [R12.64], !P3 ;  /* 0x17c000000c1d7fae */ /* 0x0005e2000d921848 */
[----:B----4-:R-:W-:Y:S01]  /*103c0*/  IMAD.WIDE R6, R198, 0x4, R20 ;  /* 0x00000004c6067825 */ /* 0x010fe200078e0214 */
[----:B------:R-:W-:Y:S02]  /*103d0*/  ISETP.GE.U32.AND P3, PT, R5, 0x7ffffeb2, PT ;  /* 0x7ffffeb20500780c */ /* 0x000fe40003f66070 */
[----:B------:R2:W-:Y:S01]  /*103e0*/  STL.64 [R1+0x590], R12 ;  /* 0x0005900c01007387 */ /* 0x0005e20000100a00 */
[----:B------:R-:W-:-:S03]  /*103f0*/  IADD3 R5, R0, -0xd7, RZ ;  /* 0xffffff2900057810 */ /* 0x000fc60007ffe0ff */
[----:B------:R3:W-:Y:S04]  /*10400*/  STL.64 [R1+0x588], R6 ;  /* 0x0005880601007387 */ /* 0x0007e80000100a00 */
[----:B------:R3:W-:Y:S01]  /*10410*/  LDGSTS.E [R29+0x18400], [R6.64], !P6 ;  /* 0x18400000061d7fae */ /* 0x0007e2000f121848 */
[----:B------:R-:W-:Y:S01]  /*10420*/  ISETP.GE.U32.AND P6, PT, R4, 0x7ffffeae, PT ;  /* 0x7ffffeae0400780c */ /* 0x000fe20003fc6070 */
[----:B--2---:R-:W-:Y:S01]  /*10430*/  IMAD.WIDE R12, R198, 0x4, R250 ;  /* 0x00000004c60c7825 */ /* 0x004fe200078e02fa */
[----:B------:R-:W-:-:S04]  /*10440*/  IADD3 R4, R0, -0xdb, RZ ;  /* 0xffffff2500047810 */ /* 0x000fc80007ffe0ff */
[----:B------:R2:W-:Y:S01]  /*10450*/  LDGSTS.E [R29+0x18c00], [R12.64], !P2 ;  /* 0x18c000000c1d7fae */ /* 0x0005e2000d121848 */
[C---:B---3--:R-:W-:Y:S01]  /*10460*/  IMAD.WIDE R6, R198.reuse, 0x4, R8 ;  /* 0x00000004c6067825 */ /* 0x048fe200078e0208 */
[----:B------:R-:W-:Y:S02]  /*10470*/  ISETP.GE.U32.AND P2, PT, R5, 0x7ffffeaa, PT ;  /* 0x7ffffeaa0500780c */ /* 0x000fe40003f46070 */
[----:B------:R-:W-:Y:S01]  /*10480*/  STL.64 [R1+0x580], R12 ;  /* 0x0005800c01007387 */ /* 0x000fe20000100a00 */
[----:B------:R-:W-:-:S03]  /*10490*/  IMAD.WIDE R8, R198, 0x4, R16 ;  /* 0x00000004c6087825 */ /* 0x000fc600078e0210 */
[----:B------:R3:W-:Y:S01]  /*104a0*/  LDGSTS.E [R29+0x19400], [R6.64], !P4 ;  /* 0x19400000061d7fae */ /* 0x0007e2000e121848 */
[----:B------:R-:W-:Y:S02]  /*104b0*/  ISETP.GE.U32.AND P4, PT, R4, 0x7ffffea6, PT ;  /* 0x7ffffea60400780c */ /* 0x000fe40003f86070 */
[C---:B------:R-:W-:Y:S01]  /*104c0*/  IADD3 R5, R0.reuse, -0xdf, RZ ;  /* 0xffffff2100057810 */ /* 0x040fe20007ffe0ff */
[----:B------:R3:W-:Y:S01]  /*104d0*/  STL.64 [R1+0x578], R6 ;  /* 0x0005780601007387 */ /* 0x0007e20000100a00 */
[----:B------:R-:W-:-:S03]  /*104e0*/  IADD3 R4, R0, -0xe3, RZ ;  /* 0xffffff1d00047810 */ /* 0x000fc60007ffe0ff */
[----:B------:R4:W-:Y:S01]  /*104f0*/  LDGSTS.E [R29+0x19c00], [R8.64], !P3 ;  /* 0x19c00000081d7fae */ /* 0x0009e2000d921848 */
[----:B------:R-:W-:-:S03]  /*10500*/  ISETP.GE.U32.AND P3, PT, R5, 0x7ffffea2, PT ;  /* 0x7ffffea20500780c */ /* 0x000fc60003f66070 */
[----:B------:R4:W-:Y:S01]  /*10510*/  STL.64 [R1+0x570], R8 ;  /* 0x0005700801007387 */ /* 0x0009e20000100a00 */
[----:B---3--:R-:W-:-:S05]  /*10520*/  IMAD.WIDE R6, R198, 0x4, R24 ;  /* 0x00000004c6067825 */ /* 0x008fca00078e0218 */
[----:B------:R3:W-:Y:S01]  /*10530*/  STL.64 [R1+0x568], R6 ;  /* 0x0005680601007387 */ /* 0x0007e20000100a00 */
[----:B----4-:R-:W-:-:S03]  /*10540*/  IMAD.WIDE R8, R198, 0x4, R32 ;  /* 0x00000004c6087825 */ /* 0x010fc600078e0220 */
[----:B------:R3:W-:Y:S01]  /*10550*/  LDGSTS.E [R29+0x1a400], [R6.64], !P6 ;  /* 0x1a400000061d7fae */ /* 0x0007e2000f121848 */
[----:B------:R-:W-:-:S03]  /*10560*/  ISETP.GE.U32.AND P6, PT, R4, 0x7ffffe9e, PT ;  /* 0x7ffffe9e0400780c */ /* 0x000fc60003fc6070 */
[----:B------:R4:W-:Y:S04]  /*10570*/  STL.64 [R1+0x560], R8 ;  /* 0x0005600801007387 */ /* 0x0009e80000100a00 */
[----:B------:R4:W-:Y:S01]  /*10580*/  LDGSTS.E [R29+0x1ac00], [R8.64], !P2 ;  /* 0x1ac00000081d7fae */ /* 0x0009e2000d121848 */
[----:B---3--:R-:W-:-:S05]  /*10590*/  IMAD.WIDE R6, R198, 0x4, R40 ;  /* 0x00000004c6067825 */ /* 0x008fca00078e0228 */
[----:B------:R3:W-:Y:S01]  /*105a0*/  STL.64 [R1+0x558], R6 ;  /* 0x0005580601007387 */ /* 0x0007e20000100a00 */
[----:B----4-:R-:W-:-:S03]  /*105b0*/  IMAD.WIDE R8, R198, 0x4, R48 ;  /* 0x00000004c6087825 */ /* 0x010fc600078e0230 */
[----:B------:R3:W-:Y:S04]  /*105c0*/  LDGSTS.E [R29+0x1b400], [R6.64], !P4 ;  /* 0x1b400000061d7fae */ /* 0x0007e8000e121848 */
[----:B------:R4:W-:Y:S04]  /*105d0*/  STL.64 [R1+0x550], R8 ;  /* 0x0005500801007387 */ /* 0x0009e80000100a00 */
[----:B------:R4:W-:Y:S01]  /*105e0*/  LDGSTS.E [R29+0x1bc00], [R8.64], !P3 ;  /* 0x1bc00000081d7fae */ /* 0x0009e2000d921848 */
[----:B---3--:R-:W-:-:S05]  /*105f0*/  IMAD.WIDE R6, R198, 0x4, R56 ;  /* 0x00000004c6067825 */ /* 0x008fca00078e0238 */
[----:B------:R3:W-:Y:S01]  /*10600*/  STL.64 [R1+0x548], R6 ;  /* 0x0005480601007387 */ /* 0x0007e20000100a00 */
[----:B----4-:R-:W-:-:S03]  /*10610*/  IMAD.WIDE R8, R198, 0x4, R64 ;  /* 0x00000004c6087825 */ /* 0x010fc600078e0240 */
[----:B--2---:R-:W2:Y:S04]  /*10620*/  LDL.LU.64 R12, [R1+0x210] ;  /* 0x00021000010c7983 */ /* 0x004ea80000300a00 */
[----:B------:R3:W-:Y:S04]  /*10630*/  LDGSTS.E [R29+0x1c400], [R6.64], !P6 ;  /* 0x1c400000061d7fae */ /* 0x0007e8000f121848 */
[----:B------:R4:W-:Y:S04]  /*10640*/  STL.64 [R1+0x540], R8 ;  /* 0x0005400801007387 */ /* 0x0009e80000100a00 */
[----:B------:R-:W5:Y:S01]  /*10650*/  LDL.LU.64 R36, [R1+0x1f0] ;  /* 0x0001f00001247983 */ /* 0x000f620000300a00 */
[----:B---3--:R-:W-:-:S05]  /*10660*/  IMAD.WIDE R6, R198, 0x4, R72 ;  /* 0x00000004c6067825 */ /* 0x008fca00078e0248 */
[----:B------:R3:W-:Y:S04]  /*10670*/  STL.64 [R1+0x538], R6 ;  /* 0x0005380601007387 */ /* 0x0007e80000100a00 */
[----:B------:R-:W5:Y:S01]  /*10680*/  LDL.LU.64 R20, [R1+0x1d0] ;  /* 0x0001d00001147983 */ /* 0x000f620000300a00 */
[C---:B------:R-:W-:Y:S02]  /*10690*/  IADD3 R5, R0.reuse, -0xe7, RZ ;  /* 0xffffff1900057810 */ /* 0x040fe40007ffe0ff */
[C---:B------:R-:W-:Y:S02]  /*106a0*/  IADD3 R4, R0.reuse, -0xeb, RZ ;  /* 0xffffff1500047810 */ /* 0x040fe40007ffe0ff */
[----:B------:R-:W-:Y:S02]  /*106b0*/  ISETP.GE.U32.AND P2, PT, R5, 0x7ffffe9a, PT ;  /* 0x7ffffe9a0500780c */ /* 0x000fe40003f46070 */
[----:B------:R-:W-:-:S02]  /*106c0*/  IADD3 R5, R0, -0xef, RZ ;  /* 0xffffff1100057810 */ /* 0x000fc40007ffe0ff */
[----:B------:R-:W-:Y:S02]  /*106d0*/  ISETP.GE.U32.AND P4, PT, R4, 0x7ffffe96, PT ;  /* 0x7ffffe960400780c */ /* 0x000fe40003f86070 */
[C---:B------:R-:W-:Y:S02]  /*106e0*/  IADD3 R4, R0.reuse, -0xf3, RZ ;  /* 0xffffff0d00047810 */ /* 0x040fe40007ffe0ff */
[----:B------:R-:W-:Y:S02]  /*106f0*/  ISETP.GE.U32.AND P3, PT, R5, 0x7ffffe92, PT ;  /* 0x7ffffe920500780c */ /* 0x000fe40003f66070 */
[----:B------:R-:W-:Y:S02]  /*10700*/  IADD3 R5, R0, -0xf7, RZ ;  /* 0xffffff0900057810 */ /* 0x000fe40007ffe0ff */
[----:B------:R-:W-:Y:S01]  /*10710*/  ISETP.GE.U32.AND P6, PT, R4, 0x7ffffe8e, PT ;  /* 0x7ffffe8e0400780c */ /* 0x000fe20003fc6070 */
[----:B------:R4:W-:Y:S01]  /*10720*/  LDGSTS.E [R29+0x1cc00], [R8.64], !P2 ;  /* 0x1cc00000081d7fae */ /* 0x0009e2000d121848 */
[----:B------:R-:W-:-:S02]  /*10730*/  ISETP.GE.U32.AND P2, PT, R5, 0x7ffffe8a, PT ;  /* 0x7ffffe8a0500780c */ /* 0x000fc40003f46070 */
[----:B------:R-:W-:Y:S01]  /*10740*/  IADD3 R4, R0, -0xfb, RZ ;  /* 0xffffff0500047810 */ /* 0x000fe20007ffe0ff */
[----:B------:R3:W-:Y:S03]  /*10750*/  LDGSTS.E [R29+0x1d400], [R6.64], !P4 ;  /* 0x1d400000061d7fae */ /* 0x0007e6000e121848 */
[----:B------:R-:W-:Y:S01]  /*10760*/  ISETP.GE.U32.AND P4, PT, R4, 0x7ffffe86, PT ;  /* 0x7ffffe860400780c */ /* 0x000fe20003f86070 */
[----:B----4-:R-:W-:Y:S01]  /*10770*/  IMAD.WIDE R8, R198, 0x4, R80 ;  /* 0x00000004c6087825 */ /* 0x010fe200078e0250 */
[----:B------:R-:W-:-:S03]  /*10780*/  IADD3 R4, R0, -0xff, RZ ;  /* 0xffffff0100047810 */ /* 0x000fc60007ffe0ff */
[----:B---3--:R-:W-:Y:S01]  /*10790*/  IMAD.WIDE R6, R198, 0x4, R88 ;  /* 0x00000004c6067825 */ /* 0x008fe200078e0258 */
[----:B------:R3:W-:Y:S04]  /*107a0*/  STL.64 [R1+0x530], R8 ;  /* 0x0005300801007387 */ /* 0x0007e80000100a00 */
[----:B------:R3:W-:Y:S01]  /*107b0*/  LDGSTS.E [R29+0x1dc00], [R8.64], !P3 ;  /* 0x1dc00000081d7fae */ /* 0x0007e2000d921848 */
[----:B------:R-:W-:-:S03]  /*107c0*/  ISETP.GE.U32.AND P3, PT, R4, 0x7ffffe82, PT ;  /* 0x7ffffe820400780c */ /* 0x000fc60003f66070 */
[----:B------:R-:W4:Y:S04]  /*107d0*/  LDL.LU.64 R76, [R1+0x1b0] ;  /* 0x0001b000014c7983 */ /* 0x000f280000300a00 */
[----:B------:R1:W-:Y:S01]  /*107e0*/  STL.64 [R1+0x528], R6 ;  /* 0x0005280601007387 */ /* 0x0003e20000100a00 */
[----:B---3--:R-:W-:-:S03]  /*107f0*/  IMAD.WIDE R8, R198, 0x4, R96 ;  /* 0x00000004c6087825 */ /* 0x008fc600078e0260 */
[----:B------:R1:W-:Y:S04]  /*10800*/  LDGSTS.E [R29+0x1e400], [R6.64], !P6 ;  /* 0x1e400000061d7fae */ /* 0x0003e8000f121848 */
[----:B------:R-:W3:Y:S04]  /*10810*/  LDL.LU.64 R68, [R1+0x190] ;  /* 0x0001900001447983 */ /* 0x000ee80000300a00 */
[----:B------:R1:W-:Y:S02]  /*10820*/  STL.64 [R1+0x520], R8 ;  /* 0x0005200801007387 */ /* 0x0003e40000100a00 */
[----:B-1----:R-:W-:-:S02]  /*10830*/  IMAD.WIDE R6, R198, 0x4, R104 ;  /* 0x00000004c6067825 */ /* 0x002fc400078e0268 */
[----:B------:R1:W-:Y:S04]  /*10840*/  LDGSTS.E [R29+0x1ec00], [R8.64], !P2 ;  /* 0x1ec00000081d7fae */ /* 0x0003e8000d121848 */
[----:B------:R2:W-:Y:S04]  /*10850*/  STL.64 [R1+0x518], R6 ;  /* 0x0005180601007387 */ /* 0x0005e80000100a00 */
[----:B------:R-:W3:Y:S01]  /*10860*/  LDL.LU.64 R52, [R1+0x170] ;  /* 0x0001700001347983 */ /* 0x000ee20000300a00 */
[----:B-1----:R-:W-:-:S03]  /*10870*/  IMAD.WIDE R8, R198, 0x4, R112 ;  /* 0x00000004c6087825 */ /* 0x002fc600078e0270 */
[----:B------:R2:W-:Y:S04]  /*10880*/  LDGSTS.E [R29+0x1f400], [R6.64], !P4 ;  /* 0x1f400000061d7fae */ /* 0x0005e8000e121848 */
[----:B------:R5:W-:Y:S04]  /*10890*/  STL.64 [R1+0x510], R8 ;  /* 0x0005100801007387 */ /* 0x000be80000100a00 */
[----:B------:R-:W3:Y:S04]  /*108a0*/  LDL.LU.64 R44, [R1+0x150] ;  /* 0x00015000012c7983 */ /* 0x000ee80000300a00 */
[----:B------:R5:W-:Y:S01]  /*108b0*/  LDGSTS.E [R29+0x1fc00], [R8.64], !P3 ;  /* 0x1fc00000081d7fae */ /* 0x000be2000d921848 */
[----:B--2---:R-:W-:Y:S01]  /*108c0*/  IMAD.WIDE R6, R198, 0x4, R12 ;  /* 0x00000004c6067825 */ /* 0x004fe200078e020c */
[----:B------:R-:W-:-:S04]  /*108d0*/  LOP3.LUT R13, R199, 0x60, RZ, 0x3c, !PT ;  /* 0x00000060c70d7812 */ /* 0x000fc800078e3cff */
[----:B------:R1:W-:Y:S04]  /*108e0*/  STL.64 [R1+0x788], R6 ;  /* 0x0007880601007387 */ /* 0x0003e80000100a00 */
[----:B------:R1:W-:Y:S01]  /*108f0*/  LDGSTS.E [R13+0x10600], [R6.64], !P0 ;  /* 0x10600000060d7fae */ /* 0x0003e2000c121848 */
[----:B-----5:R-:W-:-:S03]  /*10900*/  IMAD.WIDE R8, R198, 0x4, R36 ;  /* 0x00000004c6087825 */ /* 0x020fc600078e0224 */
[----:B------:R-:W2:Y:S04]  /*10910*/  LDL.LU.64 R36, [R1+0x130] ;  /* 0x0001300001247983 */ /* 0x000ea80000300a00 */
[----:B------:R4:W-:Y:S01]  /*10920*/  STL.64 [R1+0x770], R8 ;  /* 0x0007700801007387 */ /* 0x0009e20000100a00 */
[C---:B------:R-:W-:Y:S02]  /*10930*/  IADD3 R5, R0.reuse, -0x90, RZ ;  /* 0xffffff7000057810 */ /* 0x040fe40007ffe0ff */
[----:B------:R-:W-:Y:S01]  /*10940*/  IADD3 R4, R0, -0x98, RZ ;  /* 0xffffff6800047810 */ /* 0x000fe20007ffe0ff */
[----:B------:R4:W-:Y:S01]  /*10950*/  LDGSTS.E [R13+0x10e00], [R8.64], !P1 ;  /* 0x10e00000080d7fae */ /* 0x0009e2000c921848 */
[----:B-1----:R-:W-:-:S03]  /*10960*/  IMAD.WIDE R6, R198, 0x4, R20 ;  /* 0x00000004c6067825 */ /* 0x002fc600078e0214 */
[----:B------:R-:W5:Y:S01]  /*10970*/  LDL.LU.64 R20, [R1+0x110] ;  /* 0x0001100001147983 */ /* 0x000f620000300a00 */
[----:B------:R-:W-:Y:S02]  /*10980*/  ISETP.GE.U32.AND P6, PT, R5, 0x7ffffef1, PT ;  /* 0x7ffffef10500780c */ /* 0x000fe40003fc6070 */
[----:B------:R-:W-:Y:S01]  /*10990*/  IADD3 R5, R0, -0x94, RZ ;  /* 0xffffff6c00057810 */ /* 0x000fe20007ffe0ff */
[----:B------:R3:W-:Y:S03]  /*109a0*/  LDGSTS.E [R13+0x11600], [R6.64], !P5 ;  /* 0x11600000060d7fae */ /* 0x0007e6000e921848 */
[----:B------:R-:W-:Y:S01]  /*109b0*/  ISETP.GE.U32.AND P2, PT, R5, 0x7ffffeed, PT ;  /* 0x7ffffeed0500780c */ /* 0x000fe20003f46070 */
[----:B------:R3:W-:Y:S01]  /*109c0*/  STL.64 [R1+0x750], R6 ;  /* 0x0007500601007387 */ /* 0x0007e20000100a00 */
[----:B------:R-:W-:Y:S02]  /*109d0*/  ISETP.GE.U32.AND P4, PT, R4, 0x7ffffee9, PT ;  /* 0x7ffffee90400780c */ /* 0x000fe40003f86070 */
[----:B------:R-:W-:Y:S01]  /*109e0*/  IADD3 R5, R0, -0x9c, RZ ;  /* 0xffffff6400057810 */ /* 0x000fe20007ffe0ff */
[----:B------:R-:W5:Y:S03]  /*109f0*/  LDL.LU.64 R92, [R1+0xf0] ;  /* 0x0000f000015c7983 */ /* 0x000f660000300a00 */
[----:B------:R-:W-:Y:S01]  /*10a00*/  ISETP.GE.U32.AND P3, PT, R5, 0x7ffffee5, PT ;  /* 0x7ffffee50500780c */ /* 0x000fe20003f66070 */
[----:B----4-:R-:W-:-:S05]  /*10a10*/  IMAD.WIDE R8, R198, 0x4, R76 ;  /* 0x00000004c6087825 */ /* 0x010fca00078e024c */
[----:B------:R1:W-:Y:S04]  /*10a20*/  STL.64 [R1+0x508], R8 ;  /* 0x0005080801007387 */ /* 0x0003e80000100a00 */
[----:B------:R-:W4:Y:S01]  /*10a30*/  LDL.LU.64 R84, [R1+0xd0] ;  /* 0x0000d00001547983 */ /* 0x000f220000300a00 */
[----:B---3--:R-:W-:-:S03]  /*10a40*/  IMAD.WIDE R6, R198, 0x4, R68 ;  /* 0x00000004c6067825 */ /* 0x008fc600078e0244 */
[----:B------:R1:W-:Y:S04]  /*10a50*/  LDGSTS.E [R13+0x11e00], [R8.64], !P6 ;  /* 0x11e00000080d7fae */ /* 0x0003e8000f121848 */
[----:B------:R3:W-:Y:S04]  /*10a60*/  STL.64 [R1+0x500], R6 ;  /* 0x0005000601007387 */ /* 0x0007e80000100a00 */
[----:B------:R-:W4:Y:S04]  /*10a70*/  LDL.LU.64 R76, [R1+0xb0] ;  /* 0x0000b000014c7983 */ /* 0x000f280000300a00 */
[----:B------:R3:W-:Y:S01]  /*10a80*/  LDGSTS.E [R13+0x12600], [R6.64], !P2 ;  /* 0x12600000060d7fae */ /* 0x0007e2000d121848 */
[----:B-1----:R-:W-:-:S03]  /*10a90*/  IMAD.WIDE R8, R198, 0x4, R52 ;  /* 0x00000004c6087825 */ /* 0x002fc600078e0234 */
[----:B------:R-:W4:Y:S04]  /*10aa0*/  LDL.LU.64 R68, [R1+0x90] ;  /* 0x0000900001447983 */ /* 0x000f280000300a00 */
[----:B------:R2:W-:Y:S04]  /*10ab0*/  STL.64 [R1+0x4f8], R8 ;  /* 0x0004f80801007387 */ /* 0x0005e80000100a00 */
[----:B------:R-:W4:Y:S01]  /*10ac0*/  LDL.LU.64 R52, [R1+0x70] ;  /* 0x0000700001347983 */ /* 0x000f220000300a00 */
[----:B---3--:R-:W-:-:S03]  /*10ad0*/  IMAD.WIDE R6, R198, 0x4, R44 ;  /* 0x00000004c6067825 */ /* 0x008fc600078e022c */
[----:B------:R2:W-:Y:S04]  /*10ae0*/  LDGSTS.E [R13+0x12e00], [R8.64], !P4 ;  /* 0x12e00000080d7fae */ /* 0x0005e8000e121848 */
[----:B------:R5:W-:Y:S04]  /*10af0*/  STL.64 [R1+0x4f0], R6 ;  /* 0x0004f00601007387 */ /* 0x000be80000100a00 */
[----:B------:R-:W3:Y:S04]  /*10b00*/  LDL.LU.64 R44, [R1+0x50] ;  /* 0x00005000012c7983 */ /* 0x000ee80000300a00 */
[----:B------:R5:W-:Y:S01]  /*10b10*/  LDGSTS.E [R13+0x13600], [R6.64], !P3 ;  /* 0x13600000060d7fae */ /* 0x000be2000d921848 */
[----:B--2---:R-:W-:-:S03]  /*10b20*/  IMAD.WIDE R8, R198, 0x4, R36 ;  /* 0x00000004c6087825 */ /* 0x004fc600078e0224 */
[----:B------:R-:W2:Y:S04]  /*10b30*/  LDL.LU.64 R36, [R1+0x30] ;  /* 0x0000300001247983 */ /* 0x000ea80000300a00 */
[----:B------:R1:W-:Y:S01]  /*10b40*/  STL.64 [R1+0x4e8], R8 ;  /* 0x0004e80801007387 */ /* 0x0003e20000100a00 */
[----:B-----5:R-:W-:-:S03]  /*10b50*/  IMAD.WIDE R6, R198, 0x4, R20 ;  /* 0x00000004c6067825 */ /* 0x020fc600078e0214 */
[----:B------:R-:W5:Y:S01]  /*10b60*/  LDL.LU.64 R20, [R1+0x10] ;  /* 0x0000100001147983 */ /* 0x000f620000300a00 */
[C---:B------:R-:W-:Y:S02]  /*10b70*/  IADD3 R4, R0.reuse, -0xa0, RZ ;  /* 0xffffff6000047810 */ /* 0x040fe40007ffe0ff */
[----:B------:R-:W-:Y:S02]  /*10b80*/  IADD3 R5, R0, -0xa4, RZ ;  /* 0xffffff5c00057810 */ /* 0x000fe40007ffe0ff */
[----:B------:R-:W-:Y:S02]  /*10b90*/  ISETP.GE.U32.AND P0, PT, R4, 0x7ffffee1, PT ;  /* 0x7ffffee10400780c */ /* 0x000fe40003f06070 */
[C---:B------:R-:W-:Y:S02]  /*10ba0*/  IADD3 R4, R0.reuse, -0xa8, RZ ;  /* 0xffffff5800047810 */ /* 0x040fe40007ffe0ff */
[----:B------:R-:W-:Y:S02]  /*10bb0*/  ISETP.GE.U32.AND P1, PT, R5, 0x7ffffedd, PT ;  /* 0x7ffffedd0500780c */ /* 0x000fe40003f26070 */
[----:B------:R-:W-:-:S02]  /*10bc0*/  IADD3 R5, R0, -0xac, RZ ;  /* 0xffffff5400057810 */ /* 0x000fc40007ffe0ff */
[----:B------:R-:W-:Y:S02]  /*10bd0*/  ISETP.GE.U32.AND P5, PT, R4, 0x7ffffed9, PT ;  /* 0x7ffffed90400780c */ /* 0x000fe40003fa6070 */
[C---:B------:R-:W-:Y:S02]  /*10be0*/  IADD3 R4, R0.reuse, -0xb0, RZ ;  /* 0xffffff5000047810 */ /* 0x040fe40007ffe0ff */
[----:B------:R-:W-:Y:S01]  /*10bf0*/  ISETP.GE.U32.AND P6, PT, R5, 0x7ffffed5, PT ;  /* 0x7ffffed50500780c */ /* 0x000fe20003fc6070 */
[----:B------:R1:W-:Y:S01]  /*10c00*/  LDGSTS.E [R13+0x13e00], [R8.64], !P0 ;  /* 0x13e00000080d7fae */ /* 0x0003e2000c121848 */
[----:B------:R-:W-:Y:S02]  /*10c10*/  IADD3 R5, R0, -0xb4, RZ ;  /* 0xffffff4c00057810 */ /* 0x000fe40007ffe0ff */
[----:B------:R-:W-:Y:S01]  /*10c20*/  ISETP.GE.U32.AND P2, PT, R4, 0x7ffffed1, PT ;  /* 0x7ffffed10400780c */ /* 0x000fe20003f46070 */
[----:B------:R4:W-:Y:S01]  /*10c30*/  STL.64 [R1+0x4e0], R6 ;  /* 0x0004e00601007387 */ /* 0x0009e20000100a00 */
[----:B------:R-:W-:-:S02]  /*10c40*/  IADD3 R4, R0, -0xb8, RZ ;  /* 0xffffff4800047810 */ /* 0x000fc40007ffe0ff */
[----:B------:R-:W-:Y:S01]  /*10c50*/  ISETP.GE.U32.AND P4, PT, R5, 0x7ffffecd, PT ;  /* 0x7ffffecd0500780c */ /* 0x000fe20003f86070 */
[----:B------:R4:W-:Y:S01]  /*10c60*/  LDGSTS.E [R13+0x14600], [R6.64], !P1 ;  /* 0x14600000060d7fae */ /* 0x0009e2000c921848 */
[----:B------:R-:W-:Y:S01]  /*10c70*/  IADD3 R5, R0, -0xbc, RZ ;  /* 0xffffff4400057810 */ /* 0x000fe20007ffe0ff */
[----:B-1----:R-:W-:Y:S01]  /*10c80*/  IMAD.WIDE R8, R198, 0x4, R92 ;  /* 0x00000004c6087825 */ /* 0x002fe200078e025c */
[----:B------:R-:W-:Y:S02]  /*10c90*/  ISETP.GE.U32.AND P3, PT, R4, 0x7ffffec9, PT ;  /* 0x7ffffec90400780c */ /* 0x000fe40003f66070 */
[----:B------:R-:W-:Y:S02]  /*10ca0*/  IADD3 R4, R0, -0xc0, RZ ;  /* 0xffffff4000047810 */ /* 0x000fe40007ffe0ff */
[----:B------:R1:W-:Y:S01]  /*10cb0*/  STL.64 [R1+0x4d8], R8 ;  /* 0x0004d80801007387 */ /* 0x0003e20000100a00 */
[----:B------:R-:W-:-:S03]  /*10cc0*/  ISETP.GE.U32.AND P0, PT, R5, 0x7ffffec5, PT ;  /* 0x7ffffec50500780c */ /* 0x000fc60003f06070 */
[----:B------:R1:W-:Y:S01]  /*10cd0*/  LDGSTS.E [R13+0x14e00], [R8.64], !P5 ;  /* 0x14e00000080d7fae */ /* 0x0003e2000e921848 */
[----:B------:R-:W-:Y:S01]  /*10ce0*/  IADD3 R5, R0, -0xc4, RZ ;  /* 0xffffff3c00057810 */ /* 0x000fe20007ffe0ff */
[----:B----4-:R-:W-:Y:S01]  /*10cf0*/  IMAD.WIDE R6, R198, 0x4, R84 ;  /* 0x00000004c6067825 */ /* 0x010fe200078e0254 */
[----:B------:R-:W-:-:S04]  /*10d00*/  ISETP.GE.U32.AND P1, PT, R4, 0x7ffffec1, PT ;  /* 0x7ffffec10400780c */ /* 0x000fc80003f26070 */
[----:B------:R4:W-:Y:S04]  /*10d10*/  STL.64 [R1+0x4d0], R6 ;  /* 0x0004d00601007387 */ /* 0x0009e80000100a00 */
[----:B------:R4:W-:Y:S01]  /*10d20*/  LDGSTS.E [R13+0x15600], [R6.64], !P6 ;  /* 0x15600000060d7fae */ /* 0x0009e2000f121848 */
[----:B-1----:R-:W-:Y:S01]  /*10d30*/  IMAD.WIDE R8, R198, 0x4, R76 ;  /* 0x00000004c6087825 */ /* 0x002fe200078e024c */
[----:B------:R-:W-:Y:S02]  /*10d40*/  IADD3 R4, R0, -0xc8, RZ ;  /* 0xffffff3800047810 */ /* 0x000fe40007ffe0ff */
[----:B------:R-:W-:Y:S02]  /*10d50*/  ISETP.GE.U32.AND P5, PT, R5, 0x7ffffebd, PT ;  /* 0x7ffffebd0500780c */ /* 0x000fe40003fa6070 */
[----:B------:R1:W-:Y:S01]  /*10d60*/  STL.64 [R1+0x4c8], R8 ;  /* 0x0004c80801007387 */ /* 0x0003e20000100a00 */
[----:B----4-:R-:W-:-:S03]  /*10d70*/  IMAD.WIDE R6, R198, 0x4, R68 ;  /* 0x00000004c6067825 */ /* 0x010fc600078e0244 */
[----:B------:R1:W-:Y:S01]  /*10d80*/  LDGSTS.E [R13+0x15e00], [R8.64], !P2 ;  /* 0x15e00000080d7fae */ /* 0x0003e2000d121848 */
[----:B------:R-:W-:-:S03]  /*10d90*/  IADD3 R5, R0, -0xcc, RZ ;  /* 0xffffff3400057810 */ /* 0x000fc60007ffe0ff */
[----:B------:R3:W-:Y:S01]  /*10da0*/  STL.64 [R1+0x4c0], R6 ;  /* 0x0004c00601007387 */ /* 0x0007e20000100a00 */
[----:B------:R-:W-:-:S03]  /*10db0*/  ISETP.GE.U32.AND P6, PT, R4, 0x7ffffeb9, PT ;  /* 0x7ffffeb90400780c */ /* 0x000fc60003fc6070 */
[----:B------:R3:W-:Y:S01]  /*10dc0*/  LDGSTS.E [R13+0x16600], [R6.64], !P4 ;  /* 0x16600000060d7fae */ /* 0x0007e2000e121848 */
[----:B-1----:R-:W-:Y:S01]  /*10dd0*/  IMAD.WIDE R8, R198, 0x4, R52 ;  /* 0x00000004c6087825 */ /* 0x002fe200078e0234 */
[----:B------:R-:W-:Y:S02]  /*10de0*/  IADD3 R4, R0, -0xd0, RZ ;  /* 0xffffff3000047810 */ /* 0x000fe40007ffe0ff */
[----:B------:R-:W-:Y:S02]  /*10df0*/  ISETP.GE.U32.AND P2, PT, R5, 0x7ffffeb5, PT ;  /* 0x7ffffeb50500780c */ /* 0x000fe40003f46070 */
[----:B------:R2:W-:Y:S01]  /*10e00*/  STL.64 [R1+0x4b8], R8 ;  /* 0x0004b80801007387 */ /* 0x0005e20000100a00 */
[----:B---3--:R-:W-:-:S03]  /*10e10*/  IMAD.WIDE R6, R198, 0x4, R44 ;  /* 0x00000004c6067825 */ /* 0x008fc600078e022c */
[----:B------:R2:W-:Y:S01]  /*10e20*/  LDGSTS.E [R13+0x16e00], [R8.64], !P3 ;  /* 0x16e00000080d7fae */ /* 0x0005e2000d921848 */
[----:B------:R-:W-:-:S03]  /*10e30*/  IADD3 R5, R0, -0xd4, RZ ;  /* 0xffffff2c00057810 */ /* 0x000fc60007ffe0ff */
[----:B------:R5:W-:Y:S01]  /*10e40*/  STL.64 [R1+0x4b0], R6 ;  /* 0x0004b00601007387 */ /* 0x000be20000100a00 */
[----:B------:R-:W-:-:S03]  /*10e50*/  ISETP.GE.U32.AND P4, PT, R4, 0x7ffffeb1, PT ;  /* 0x7ffffeb10400780c */ /* 0x000fc60003f86070 */
[----:B------:R5:W-:Y:S01]  /*10e60*/  LDGSTS.E [R13+0x17600], [R6.64], !P0 ;  /* 0x17600000060d7fae */ /* 0x000be2000c121848 */
[C---:B------:R-:W-:Y:S02]  /*10e70*/  IADD3 R4, R0.reuse, -0xd8, RZ ;  /* 0xffffff2800047810 */ /* 0x040fe40007ffe0ff */
[----:B------:R-:W-:Y:S02]  /*10e80*/  ISETP.GE.U32.AND P3, PT, R5, 0x7ffffead, PT ;  /* 0x7ffffead0500780c */ /* 0x000fe40003f66070 */
[----:B------:R-:W-:Y:S02]  /*10e90*/  IADD3 R5, R0, -0xdc, RZ ;  /* 0xffffff2400057810 */ /* 0x000fe40007ffe0ff */
[----:B------:R-:W-:Y:S02]  /*10ea0*/  ISETP.GE.U32.AND P0, PT, R4, 0x7ffffea9, PT ;  /* 0x7ffffea90400780c */ /* 0x000fe40003f06070 */
[----:B------:R-:W-:Y:S01]  /*10eb0*/  IADD3 R4, R0, -0xe0, RZ ;  /* 0xffffff2000047810 */ /* 0x000fe20007ffe0ff */
[----:B--2---:R-:W-:-:S05]  /*10ec0*/  IMAD.WIDE R8, R198, 0x4, R36 ;  /* 0x00000004c6087825 */ /* 0x004fca00078e0224 */
[----:B------:R1:W-:Y:S04]  /*10ed0*/  STL.64 [R1+0x4a8], R8 ;  /* 0x0004a80801007387 */ /* 0x0003e80000100a00 */
[----:B------:R1:W-:Y:S01]  /*10ee0*/  LDGSTS.E [R13+0x17e00], [R8.64], !P1 ;  /* 0x17e00000080d7fae */ /* 0x0003e2000c921848 */
[----:B-----5:R-:W-:Y:S01]  /*10ef0*/  IMAD.WIDE R6, R198, 0x4, R20 ;  /* 0x00000004c6067825 */ /* 0x020fe200078e0214 */
[----:B------:R-:W-:-:S04]  /*10f00*/  ISETP.GE.U32.AND P1, PT, R5, 0x7ffffea5, PT ;  /* 0x7ffffea50500780c */ /* 0x000fc80003f26070 */
[----:B------:R2:W-:Y:S01]  /*10f10*/  STL.64 [R1+0x4a0], R6 ;  /* 0x0004a00601007387 */ /* 0x0005e20000100a00 */
[----:B-1----:R-:W-:-:S03]  /*10f20*/  IMAD.WIDE R8, R198, 0x4, R248 ;  /* 0x00000004c6087825 */ /* 0x002fc600078e02f8 */
[----:B------:R2:W-:Y:S01]  /*10f30*/  LDGSTS.E [R13+0x18600], [R6.64], !P5 ;  /* 0x18600000060d7fae */ /* 0x0005e2000e921848 */
[----:B------:R-:W-:-:S03]  /*10f40*/  IADD3 R5, R0, -0xe4, RZ ;  /* 0xffffff1c00057810 */ /* 0x000fc60007ffe0ff */
[----:B------:R1:W-:Y:S01]  /*10f50*/  STL.64 [R1+0x498], R8 ;  /* 0x0004980801007387 */ /* 0x0003e20000100a00 */
[----:B------:R-:W-:-:S03]  /*10f60*/  ISETP.GE.U32.AND P5, PT, R4, 0x7ffffea1, PT ;  /* 0x7ffffea10400780c */ /* 0x000fc60003fa6070 */
[----:B------:R1:W-:Y:S01]  /*10f70*/  LDGSTS.E [R13+0x18e00], [R8.64], !P6 ;  /* 0x18e00000080d7fae */ /* 0x0003e2000f121848 */
[----:B--2---:R-:W-:Y:S01]  /*10f80*/  IMAD.WIDE R6, R198, 0x4, R10 ;  /* 0x00000004c6067825 */ /* 0x004fe200078e020a */
[----:B------:R-:W-:-:S04]  /*10f90*/  IADD3 R4, R0, -0xe8, RZ ;  /* 0xffffff1800047810 */ /* 0x000fc80007ffe0ff */
[----:B------:R2:W-:Y:S01]  /*10fa0*/  STL.64 [R1+0x490], R6 ;  /* 0x0004900601007387 */ /* 0x0005e20000100a00 */
[----:B-1----:R-:W-:-:S03]  /*10fb0*/  IMAD.WIDE R8, R198, 0x4, R18 ;  /* 0x00000004c6087825 */ /* 0x002fc600078e0212 */
[----:B------:R2:W-:Y:S01]  /*10fc0*/  LDGSTS.E [R13+0x19600], [R6.64], !P2 ;  /* 0x19600000060d7fae */ /* 0x0005e2000d121848 */
[----:B------:R-:W-:Y:S02]  /*10fd0*/  ISETP.GE.U32.AND P6, PT, R5, 0x7ffffe9d, PT ;  /* 0x7ffffe9d0500780c */ /* 0x000fe40003fc6070 */
[----:B------:R-:W-:Y:S01]  /*10fe0*/  ISETP.GE.U32.AND P2, PT, R4, 0x7ffffe99, PT ;  /* 0x7ffffe990400780c */ /* 0x000fe20003f46070 */
[----:B------:R1:W-:Y:S04]  /*10ff0*/  STL.64 [R1+0x488], R8 ;  /* 0x0004880801007387 */ /* 0x0003e80000100a00 */
[----:B------:R1:W-:Y:S01]  /*11000*/  LDGSTS.E [R13+0x19e00], [R8.64], !P4 ;  /* 0x19e00000080d7fae */ /* 0x0003e2000e121848 */
[----:B--2---:R-:W-:-:S05]  /*11010*/  IMAD.WIDE R6, R198, 0x4, R26 ;  /* 0x00000004c6067825 */ /* 0x004fca00078e021a */
[----:B------:R2:W-:Y:S01]  /*11020*/  STL.64 [R1+0x480], R6 ;  /* 0x0004800601007387 */ /* 0x0005e20000100a00 */
[----:B-1----:R-:W-:-:S03]  /*11030*/  IMAD.WIDE R8, R198, 0x4, R34 ;  /* 0x00000004c6087825 */ /* 0x002fc600078e0222 */
[----:B------:R2:W-:Y:S01]  /*11040*/  LDGSTS.E [R13+0x1a600], [R6.64], !P3 ;  /* 0x1a600000060d7fae */ /* 0x0005e2000d921848 */
[----:B------:R-:W-:-:S03]  /*11050*/  IMAD.WIDE R10, R198, 0x4, R50 ;  /* 0x00000004c60a7825 */ /* 0x000fc600078e0232 */
[----:B------:R1:W-:Y:S04]  /*11060*/  STL.64 [R1+0x478], R8 ;  /* 0x0004780801007387 */ /* 0x0003e80000100a00 */
[----:B------:R1:W-:Y:S01]  /*11070*/  LDGSTS.E [R13+0x1ae00], [R8.64], !P0 ;  /* 0x1ae00000080d7fae */ /* 0x0003e2000c121848 */
[----:B--2---:R-:W-:-:S05]  /*11080*/  IMAD.WIDE R6, R198, 0x4, R42 ;  /* 0x00000004c6067825 */ /* 0x004fca00078e022a */
[----:B------:R2:W-:Y:S01]  /*11090*/  STL.64 [R1+0x470], R6 ;  /* 0x0004700601007387 */ /* 0x0005e20000100a00 */
[----:B-1----:R-:W-:-:S03]  /*110a0*/  IMAD.WIDE R8, R198, 0x4, R58 ;  /* 0x00000004c6087825 */ /* 0x002fc600078e023a */
[----:B------:R2:W-:Y:S04]  /*110b0*/  LDGSTS.E [R13+0x1b600], [R6.64], !P1 ;  /* 0x1b600000060d7fae */ /* 0x0005e8000c921848 */
[----:B------:R1:W-:Y:S04]  /*110c0*/  STL.64 [R1+0x468], R10 ;  /* 0x0004680a01007387 */ /* 0x0003e80000100a00 */
[----:B------:R1:W-:Y:S01]  /*110d0*/  LDGSTS.E [R13+0x1be00], [R10.64], !P5 ;  /* 0x1be000000a0d7fae */ /* 0x0003e2000e921848 */
[----:B--2---:R-:W-:-:S03]  /*110e0*/  IMAD.WIDE R6, R198, 0x4, R66 ;  /* 0x00000004c6067825 */ /* 0x004fc600078e0242 */
[----:B------:R2:W-:Y:S04]  /*110f0*/  STL.64 [R1+0x460], R8 ;  /* 0x0004600801007387 */ /* 0x0005e80000100a00 */
[----:B------:R2:W-:Y:S01]  /*11100*/  LDGSTS.E [R13+0x1c600], [R8.64], !P6 ;  /* 0x1c600000080d7fae */ /* 0x0005e2000f121848 */
[----:B-1----:R-:W-:-:S03]  /*11110*/  IMAD.WIDE R10, R198, 0x4, R74 ;  /* 0x00000004c60a7825 */ /* 0x002fc600078e024a */
[----:B------:R1:W-:Y:S04]  /*11120*/  STL.64 [R1+0x458], R6 ;  /* 0x0004580601007387 */ /* 0x0003e80000100a00 */
[----:B------:R1:W-:Y:S01]  /*11130*/  LDGSTS.E [R13+0x1ce00], [R6.64], !P2 ;  /* 0x1ce00000060d7fae */ /* 0x0003e2000d121848 */
[----:B--2---:R-:W-:-:S03]  /*11140*/  IMAD.WIDE R8, R198, 0x4, R82 ;  /* 0x00000004c6087825 */ /* 0x004fc600078e0252 */
[----:B------:R-:W-:Y:S04]  /*11150*/  STL.64 [R1+0x450], R10 ;  /* 0x0004500a01007387 */ /* 0x000fe80000100a00 */
[----:B------:R-:W2:Y:S01]  /*11160*/  LDL.LU.64 R108, [R1+0x270] ;  /* 0x00027000016c7983 */ /* 0x000ea20000300a00 */
[----:B-1----:R-:W-:-:S03]  /*11170*/  IMAD.WIDE R6, R198, 0x4, R90 ;  /* 0x00000004c6067825 */ /* 0x002fc600078e025a */
[----:B------:R-:W-:Y:S04]  /*11180*/  STL.64 [R1+0x448], R8 ;  /* 0x0004480801007387 */ /* 0x000fe80000100a00 */
[----:B------:R-:W3:Y:S04]  /*11190*/  LDL.LU.64 R100, [R1+0x268] ;  /* 0x0002680001647983 */ /* 0x000ee80000300a00 */
[----:B------:R1:W-:Y:S04]  /*111a0*/  STL.64 [R1+0x440], R6 ;  /* 0x0004400601007387 */ /* 0x0003e80000100a00 */
[----:B------:R-:W4:Y:S04]  /*111b0*/  LDL.LU.64 R92, [R1+0x260] ;  /* 0x00026000015c7983 */ /* 0x000f280000300a00 */
[----:B------:R-:W5:Y:S04]  /*111c0*/  LDL.LU.64 R84, [R1+0x258] ;  /* 0x0002580001547983 */ /* 0x000f680000300a00 */
[----:B------:R-:W4:Y:S04]  /*111d0*/  LDL.LU.64 R76, [R1+0x250] ;  /* 0x00025000014c7983 */ /* 0x000f280000300a00 */
[----:B------:R-:W4:Y:S04]  /*111e0*/  LDL.LU.64 R68, [R1+0x248] ;  /* 0x0002480001447983 */ /* 0x000f280000300a00 */
[----:B------:R-:W4:Y:S04]  /*111f0*/  LDL.LU.64 R52, [R1+0x240] ;  /* 0x0002400001347983 */ /* 0x000f280000300a00 */
[----:B------:R-:W4:Y:S04]  /*11200*/  LDL.LU.64 R44, [R1+0x238] ;  /* 0x00023800012c7983 */ /* 0x000f280000300a00 */
[----:B------:R-:W4:Y:S04]  /*11210*/  LDL.LU.64 R36, [R1+0x230] ;  /* 0x0002300001247983 */ /* 0x000f280000300a00 */
[----:B------:R-:W4:Y:S01]  /*11220*/  LDL.LU.64 R20, [R1+0x228] ;  /* 0x0002280001147983 */ /* 0x000f220000300a00 */
[----:B------:R-:W-:-:S02]  /*11230*/  IADD3 R5, R0, -0xec, RZ ;  /* 0xffffff1400057810 */ /* 0x000fc40007ffe0ff */
[C---:B------:R-:W-:Y:S02]  /*11240*/  IADD3 R4, R0.reuse, -0xf0, RZ ;  /* 0xffffff1000047810 */ /* 0x040fe40007ffe0ff */
        /* <DEDUP_REMOVED lines=8> */
[----:B------:R-:W-:Y:S01]  /*112d0*/  IADD3 R4, R0, -0xfc, RZ ;  /* 0xffffff0400047810 */ /* 0x000fe20007ffe0ff */
[----:B------:R-:W-:Y:S01]  /*112e0*/  ULDC UR4, c[0x0][0x18c] ;  /* 0x0000630000047ab9 */ /* 0x000fe20000000800 */
[----:B------:R-:W-:Y:S01]  /*112f0*/  ISETP.GE.U32.AND P6, PT, R12, 0x7ffffe81, PT ;  /* 0x7ffffe810c00780c */ /* 0x000fe20003fc6070 */
[----:B------:R1:W-:Y:S01]  /*11300*/  LDGSTS.E [R13+0x1de00], [R8.64], !P3 ;  /* 0x1de00000080d7fae */ /* 0x0003e2000d921848 */
[----:B------:R-:W-:Y:S01]  /*11310*/  ISETP.GE.U32.AND P5, PT, R4, 0x7ffffe85, PT ;  /* 0x7ffffe850400780c */ /* 0x000fe20003fa6070 */
[----:B------:R-:W-:Y:S02]  /*11320*/  USHF.L.U32 UR4, UR4, 0x7, URZ ;  /* 0x0000000704047899 */ /* 0x000fe4000800063f */
[----:B------:R1:W-:Y:S01]  /*11330*/  LDGSTS.E [R13+0x1e600], [R6.64], !P0 ;  /* 0x1e600000060d7fae */ /* 0x0003e2000c121848 */
[----:B------:R-:W-:-:S04]  /*11340*/  IADD3 R5, R0, -0x109, RZ ;  /* 0xfffffef700057810 */ /* 0x000fc80007ffe0ff */
[----:B------:R-:W-:Y:S01]  /*11350*/  ISETP.GE.U32.AND P3, PT, R5, 0x7ffffe78, PT ;  /* 0x7ffffe780500780c */ /* 0x000fe20003f66070 */
[----:B-1----:R-:W-:-:S04]  /*11360*/  IMAD.WIDE R6, R198, 0x4, R98 ;  /* 0x00000004c6067825 */ /* 0x002fc800078e0262 */
[----:B------:R-:W-:Y:S01]  /*11370*/  IMAD.WIDE R8, R198, 0x4, R106 ;  /* 0x00000004c6087825 */ /* 0x000fe200078e026a */
[----:B------:R1:W-:Y:S04]  /*11380*/  STL.64 [R1+0x438], R6 ;  /* 0x0004380601007387 */ /* 0x0003e80000100a00 */
[----:B------:R1:W-:Y:S01]  /*11390*/  LDGSTS.E [R13+0x1ee00], [R6.64], !P1 ;  /* 0x1ee00000060d7fae */ /* 0x0003e2000c921848 */
[----:B------:R-:W-:-:S03]  /*113a0*/  IMAD.U32 R5, RZ, RZ, UR4 ;  /* 0x00000004ff057e24 */ /* 0x000fc6000f8e00ff */
[----:B------:R-:W-:Y:S04]  /*113b0*/  STL.64 [R1+0x430], R8 ;  /* 0x0004300801007387 */ /* 0x000fe80000100a00 */
[----:B------:R2:W-:Y:S01]  /*113c0*/  LDGSTS.E [R13+0x1f600], [R8.64], !P5 ;  /* 0x1f600000080d7fae */ /* 0x0005e2000e921848 */
[----:B-1----:R-:W-:-:S05]  /*113d0*/  IMAD.WIDE R6, R198, 0x4, R114 ;  /* 0x00000004c6067825 */ /* 0x002fca00078e0272 */
[----:B------:R5:W-:Y:S04]  /*113e0*/  STL.64 [R1+0x428], R6 ;  /* 0x0004280601007387 */ /* 0x000be80000100a00 */
[----:B------:R5:W-:Y:S01]  /*113f0*/  LDGSTS.E [R13+0x1fe00], [R6.64], !P6 ;  /* 0x1fe00000060d7fae */ /* 0x000be2000f121848 */
[----:B------:R-:W-:-:S04]  /*11400*/  IMAD.WIDE R16, R5, 0x4, R118 ;  /* 0x0000000405107825 */ /* 0x000fc800078e0276 */
[----:B------:R-:W-:-:S04]  /*11410*/  IMAD.WIDE R18, R5, 0x4, R122 ;  /* 0x0000000405127825 */ /* 0x000fc800078e027a */
[----:B------:R-:W-:-:S04]  /*11420*/  IMAD.WIDE R34, R5, 0x4, R128 ;  /* 0x0000000405227825 */ /* 0x000fc800078e0280 */
[----:B--2---:R-:W-:-:S05]  /*11430*/  IMAD.WIDE R46, R5, 0x4, R108 ;  /* 0x00000004052e7825 */ /* 0x004fca00078e026c */
[----:B------:R-:W-:Y:S01]  /*11440*/  STL.64 [R1+0x220], R46 ;  /* 0x0002202e01007387 */ /* 0x000fe20000100a00 */
[----:B---3--:R-:W-:-:S04]  /*11450*/  IMAD.WIDE R30, R5, 0x4, R100 ;  /* 0x00000004051e7825 */ /* 0x008fc800078e0264 */
[----:B-----5:R-:W-:-:S04]  /*11460*/  IMAD.WIDE R6, R5, 0x4, R84 ;  /* 0x0000000405067825 */ /* 0x020fc800078e0254 */
[C---:B----4-:R-:W-:Y:S01]  /*11470*/  IMAD.WIDE R14, R5.reuse, 0x4, R76 ;  /* 0x00000004050e7825 */ /* 0x050fe200078e024c */
[----:B------:R1:W-:Y:S03]  /*11480*/  STL.64 [R1+0x208], R6 ;  /* 0x0002080601007387 */ /* 0x0003e60000100a00 */
[C---:B------:R-:W-:Y:S01]  /*11490*/  IMAD.WIDE R10, R5.reuse, 0x4, R92 ;  /* 0x00000004050a7825 */ /* 0x040fe200078e025c */
[----:B------:R-:W-:Y:S04]  /*114a0*/  STL.64 [R1+0x218], R30 ;  /* 0x0002181e01007387 */ /* 0x000fe80000100a00 */
[----:B------:R2:W-:Y:S01]  /*114b0*/  STL.64 [R1+0x200], R14 ;  /* 0x0002000e01007387 */ /* 0x0005e20000100a00 */
[----:B-1----:R-:W-:-:S03]  /*114c0*/  IMAD.WIDE R6, R5, 0x4, R68 ;  /* 0x0000000405067825 */ /* 0x002fc600078e0244 */
[----:B------:R-:W-:Y:S04]  /*114d0*/  STL.64 [R1+0x210], R10 ;  /* 0x0002100a01007387 */ /* 0x000fe80000100a00 */
[----:B------:R1:W-:Y:S01]  /*114e0*/  STL.64 [R1+0x1f8], R6 ;  /* 0x0001f80601007387 */ /* 0x0003e20000100a00 */
[----:B--2---:R-:W-:-:S05]  /*114f0*/  IMAD.WIDE R14, R5, 0x4, R52 ;  /* 0x00000004050e7825 */ /* 0x004fca00078e0234 */
[----:B------:R2:W-:Y:S01]  /*11500*/  STL.64 [R1+0x1f0], R14 ;  /* 0x0001f00e01007387 */ /* 0x0005e20000100a00 */
[----:B-1----:R-:W-:-:S04]  /*11510*/  IMAD.WIDE R6, R5, 0x4, R44 ;  /* 0x0000000405067825 */ /* 0x002fc800078e022c */
[C---:B------:R-:W-:Y:S01]  /*11520*/  IMAD.WIDE R44, R5.reuse, 0x4, R36 ;  /* 0x00000004052c7825 */ /* 0x040fe200078e0224 */
[----:B------:R1:W-:Y:S03]  /*11530*/  STL.64 [R1+0x1e8], R6 ;  /* 0x0001e80601007387 */ /* 0x0003e60000100a00 */
[C---:B--2---:R-:W-:Y:S01]  /*11540*/  IMAD.WIDE R14, R5.reuse, 0x4, R20 ;  /* 0x00000004050e7825 */ /* 0x044fe200078e0214 */
[----:B------:R-:W-:Y:S03]  /*11550*/  STL.64 [R1+0x1e0], R44 ;  /* 0x0001e02c01007387 */ /* 0x000fe60000100a00 */
[----:B-1----:R-:W-:-:S05]  /*11560*/  IMAD.WIDE R6, R5, 0x4, R116 ;  /* 0x0000000405067825 */ /* 0x002fca00078e0274 */
[----:B------:R1:W-:Y:S04]  /*11570*/  STL.64 [R1+0x1d0], R6 ;  /* 0x0001d00601007387 */ /* 0x0003e80000100a00 */
[----:B------:R2:W-:Y:S04]  /*11580*/  STL.64 [R1+0x1c8], R16 ;  /* 0x0001c81001007387 */ /* 0x0005e80000100a00 */
[----:B------:R-:W-:Y:S01]  /*11590*/  STL.64 [R1+0x1d8], R14 ;  /* 0x0001d80e01007387 */ /* 0x000fe20000100a00 */
[----:B-1----:R-:W-:-:S04]  /*115a0*/  IMAD.WIDE R6, R5, 0x4, R120 ;  /* 0x0000000405067825 */ /* 0x002fc800078e0278 */
[C---:B--2---:R-:W-:Y:S01]  /*115b0*/  IMAD.WIDE R16, R5.reuse, 0x4, R124 ;  /* 0x0000000405107825 */ /* 0x044fe200078e027c */
[----:B------:R1:W-:Y:S04]  /*115c0*/  STL.64 [R1+0x1c0], R6 ;  /* 0x0001c00601007387 */ /* 0x0003e80000100a00 */
[----:B------:R2:W-:Y:S04]  /*115d0*/  STL.64 [R1+0x1b8], R18 ;  /* 0x0001b81201007387 */ /* 0x0005e80000100a00 */
[----:B------:R3:W-:Y:S01]  /*115e0*/  STL.64 [R1+0x1b0], R16 ;  /* 0x0001b01001007387 */ /* 0x0007e20000100a00 */
[----:B-1----:R-:W-:-:S04]  /*115f0*/  IMAD.WIDE R6, R5, 0x4, R126 ;  /* 0x0000000405067825 */ /* 0x002fc800078e027e */
[C---:B--2---:R-:W-:Y:S01]  /*11600*/  IMAD.WIDE R18, R5.reuse, 0x4, R130 ;  /* 0x0000000405127825 */ /* 0x044fe200078e0282 */
[----:B------:R1:W-:Y:S03]  /*11610*/  STL.64 [R1+0x1a8], R6 ;  /* 0x0001a80601007387 */ /* 0x0003e60000100a00 */
[C---:B---3--:R-:W-:Y:S01]  /*11620*/  IMAD.WIDE R16, R5.reuse, 0x4, R132 ;  /* 0x0000000405107825 */ /* 0x048fe200078e0284 */
[----:B------:R2:W-:Y:S04]  /*11630*/  STL.64 [R1+0x198], R18 ;  /* 0x0001981201007387 */ /* 0x0005e80000100a00 */
[----:B------:R-:W-:Y:S01]  /*11640*/  STL.64 [R1+0x1a0], R34 ;  /* 0x0001a02201007387 */ /* 0x000fe20000100a00 */
[----:B-1----:R-:W-:-:S03]  /*11650*/  IMAD.WIDE R6, R5, 0x4, R134 ;  /* 0x0000000405067825 */ /* 0x002fc600078e0286 */
[----:B------:R1:W-:Y:S01]  /*11660*/  STL.64 [R1+0x190], R16 ;  /* 0x0001901001007387 */ /* 0x0003e20000100a00 */
[----:B--2---:R-:W-:-:S03]  /*11670*/  IMAD.WIDE R18, R5, 0x4, R138 ;  /* 0x0000000405127825 */ /* 0x004fc600078e028a */
[----:B------:R2:W-:Y:S01]  /*11680*/  STL.64 [R1+0x188], R6 ;  /* 0x0001880601007387 */ /* 0x0005e20000100a00 */
[----:B-1----:R-:W-:-:S04]  /*11690*/  IMAD.WIDE R16, R5, 0x4, R136 ;  /* 0x0000000405107825 */ /* 0x002fc800078e0288 */
[C---:B--2---:R-:W-:Y:S01]  /*116a0*/  IMAD.WIDE R6, R5.reuse, 0x4, R140 ;  /* 0x0000000405067825 */ /* 0x044fe200078e028c */
[----:B------:R1:W-:Y:S04]  /*116b0*/  STL.64 [R1+0x180], R16 ;  /* 0x0001801001007387 */ /* 0x0003e80000100a00 */
[----:B------:R-:W-:Y:S04]  /*116c0*/  STL.64 [R1+0x178], R18 ;  /* 0x0001781201007387 */ /* 0x000fe80000100a00 */
[----:B------:R2:W-:Y:S01]  /*116d0*/  STL.64 [R1+0x170], R6 ;  /* 0x0001700601007387 */ /* 0x0005e20000100a00 */
[----:B-1----:R-:W-:-:S05]  /*116e0*/  IMAD.WIDE R16, R5, 0x4, R142 ;  /* 0x0000000405107825 */ /* 0x002fca00078e028e */
[----:B------:R-:W-:Y:S01]  /*116f0*/  STL.64 [R1+0xc0], R16 ;  /* 0x0000c01001007387 */ /* 0x000fe20000100a00 */
[----:B--2---:R-:W-:-:S03]  /*11700*/  IMAD.WIDE R6, R5, 0x4, R146 ;  /* 0x0000000405067825 */ /* 0x004fc600078e0292 */
[----:B------:R-:W2:Y:S04]  /*11710*/  LDL.LU.64 R80, [R1+0x278] ;  /* 0x0002780001507983 */ /* 0x000ea80000300a00 */
[----:B------:R-:W3:Y:S04]  /*11720*/  LDL.LU.64 R72, [R1+0x280] ;  /* 0x0002800001487983 */ /* 0x000ee80000300a00 */
[----:B------:R1:W-:Y:S04]  /*11730*/  STL.64 [R1+0xa0], R6 ;  /* 0x0000a00601007387 */ /* 0x0003e80000100a00 */
[----:B------:R-:W4:Y:S04]  /*11740*/  LDL.LU.64 R64, [R1+0x288] ;  /* 0x0002880001407983 */ /* 0x000f280000300a00 */
[----:B------:R-:W5:Y:S04]  /*11750*/  LDL.LU.64 R56, [R1+0x290] ;  /* 0x0002900001387983 */ /* 0x000f680000300a00 */
        /* <DEDUP_REMOVED lines=18> */
[----:B------:R-:W5:Y:S01]  /*11880*/  LDL.LU.64 R92, [R1+0x328] ;  /* 0x00032800015c7983 */ /* 0x000f620000300a00 */
[----:B------:R-:W-:-:S05]  /*11890*/  IMAD.WIDE R32, R5, 0x4, R144 ;  /* 0x0000000405207825 */ /* 0x000fca00078e0290 */
[----:B------:R1:W-:Y:S01]  /*118a0*/  STL.64 [R1+0xb0], R32 ;  /* 0x0000b02001007387 */ /* 0x0003e20000100a00 */
[----:B--2---:R-:W-:-:S04]  /*118b0*/  IMAD.WIDE R114, R5, 0x4, R80 ;  /* 0x0000000405727825 */ /* 0x004fc800078e0250 */
[----:B---3--:R-:W-:-:S04]  /*118c0*/  IMAD.WIDE R112, R5, 0x4, R72 ;  /* 0x0000000405707825 */ /* 0x008fc800078e0248 */
[----:B----4-:R-:W-:-:S04]  /*118d0*/  IMAD.WIDE R98, R5, 0x4, R64 ;  /* 0x0000000405627825 */ /* 0x010fc800078e0240 */
[----:B-----5:R-:W-:-:S04]  /*118e0*/  IMAD.WIDE R96, R5, 0x4, R56 ;  /* 0x0000000405607825 */ /* 0x020fc800078e0238 */
[----:B------:R-:W-:-:S04]  /*118f0*/  IMAD.WIDE R66, R5, 0x4, R110 ;  /* 0x0000000405427825 */ /* 0x000fc800078e026e */
[----:B------:R-:W-:-:S04]  /*11900*/  IMAD.WIDE R72, R5, 0x4, R102 ;  /* 0x0000000405487825 */ /* 0x000fc800078e0266 */
[----:B------:R-:W-:-:S04]  /*11910*/  IMAD.WIDE R74, R5, 0x4, R94 ;  /* 0x00000004054a7825 */ /* 0x000fc800078e025e */
[----:B------:R-:W-:-:S04]  /*11920*/  IMAD.WIDE R80, R5, 0x4, R86 ;  /* 0x0000000405507825 */ /* 0x000fc800078e0256 */
[----:B------:R-:W-:-:S04]  /*11930*/  IMAD.WIDE R86, R5, 0x4, R108 ;  /* 0x0000000405567825 */ /* 0x000fc800078e026c */
[----:B------:R-:W-:-:S04]  /*11940*/  IMAD.WIDE R88, R5, 0x4, R100 ;  /* 0x0000000405587825 */ /* 0x000fc800078e0264 */
[C---:B------:R-:W-:Y:S02]  /*11950*/  IMAD.WIDE R90, R5.reuse, 0x4, R92 ;  /* 0x00000004055a7825 */ /* 0x040fe400078e025c */
[----:B------:R-:W2:Y:S04]  /*11960*/  LDL.LU.64 R92, [R1+0x330] ;  /* 0x00033000015c7983 */ /* 0x000ea80000300a00 */
[----:B------:R-:W3:Y:S04]  /*11970*/  LDL.LU.64 R94, [R1+0x338] ;  /* 0x00033800015e7983 */ /* 0x000ee80000300a00 */
[----:B------:R-:W4:Y:S04]  /*11980*/  LDL.LU.64 R100, [R1+0x340] ;  /* 0x0003400001647983 */ /* 0x000f280000300a00 */
[----:B------:R-:W5:Y:S04]  /*11990*/  LDL.LU.64 R102, [R1+0x348] ;  /* 0x0003480001667983 */ /* 0x000f680000300a00 */
[----:B------:R-:W2:Y:S04]  /*119a0*/  LDL.LU.64 R104, [R1+0x350] ;  /* 0x0003500001687983 */ /* 0x000ea80000300a00 */
        /* <DEDUP_REMOVED lines=12> */
[----:B------:R-:W2:Y:S01]  /*11a70*/  LDL.LU.64 R138, [R1+0x3b8] ;  /* 0x0003b800018a7983 */ /* 0x000ea20000300a00 */
[----:B------:R-:W-:-:S03]  /*11a80*/  IMAD.WIDE R82, R5, 0x4, R62 ;  /* 0x0000000405527825 */ /* 0x000fc600078e023e */
[----:B------:R-:W3:Y:S04]  /*11a90*/  LDL.LU.64 R140, [R1+0x3c0] ;  /* 0x0003c000018c7983 */ /* 0x000ee80000300a00 */
[----:B------:R-:W4:Y:S04]  /*11aa0*/  LDL.LU.64 R142, [R1+0x3c8] ;  /* 0x0003c800018e7983 */ /* 0x000f280000300a00 */
[----:B------:R-:W5:Y:S04]  /*11ab0*/  LDL.LU.64 R144, [R1+0x3d0] ;  /* 0x0003d00001907983 */ /* 0x000f680000300a00 */
[----:B------:R-:W5:Y:S04]  /*11ac0*/  LDL.LU.64 R146, [R1+0x3d8] ;  /* 0x0003d80001927983 */ /* 0x000f680000300a00 */
[----:B------:R-:W5:Y:S04]  /*11ad0*/  LDL.LU.64 R62, [R1+0x3e0] ;  /* 0x0003e000013e7983 */ /* 0x000f680000300a00 */
[----:B------:R-:W5:Y:S04]  /*11ae0*/  LDL.LU.64 R122, [R1+0x3e8] ;  /* 0x0003e800017a7983 */ /* 0x000f680000300a00 */
[----:B------:R-:W5:Y:S01]  /*11af0*/  LDL.LU.64 R120, [R1+0x3f0] ;  /* 0x0003f00001787983 */ /* 0x000f620000300a00 */
[----:B------:R-:W-:-:S03]  /*11b00*/  IMAD.WIDE R42, R5, 0x4, R48 ;  /* 0x00000004052a7825 */ /* 0x000fc600078e0230 */
[----:B------:R-:W5:Y:S01]  /*11b10*/  LDL.LU.64 R58, [R1+0x3f8] ;  /* 0x0003f800013a7983 */ /* 0x000f620000300a00 */
[----:B------:R-:W-:-:S03]  /*11b20*/  IMAD.WIDE R64, R5, 0x4, R250 ;  /* 0x0000000405407825 */ /* 0x000fc600078e02fa */
[----:B------:R-:W5:Y:S04]  /*11b30*/  LDL.LU.64 R50, [R1+0x400] ;  /* 0x0004000001327983 */ /* 0x000f680000300a00 */
[----:B------:R-:W5:Y:S04]  /*11b40*/  LDL.LU.64 R248, [R1+0x408] ;  /* 0x0004080001f87983 */ /* 0x000f680000300a00 */
[----:B------:R-:W5:Y:S04]  /*11b50*/  LDL.LU.64 R56, [R1+0x418] ;  /* 0x0004180001387983 */ /* 0x000f680000300a00 */
[----:B------:R-:W5:Y:S04]  /*11b60*/  LDL.LU.64 R48, [R1+0x410] ;  /* 0x0004100001307983 */ /* 0x000f680000300a00 */
[----:B------:R-:W5:Y:S01]  /*11b70*/  LDL.LU.64 R250, [R1+0x420] ;  /* 0x0004200001fa7983 */ /* 0x000f620000300a00 */
[----:B------:R-:W-:-:S04]  /*11b80*/  IADD3 R4, R0, -0x101, RZ ;  /* 0xfffffeff00047810 */ /* 0x000fc80007ffe0ff */
[----:B------:R-:W-:Y:S02]  /*11b90*/  ISETP.GE.U32.AND P2, PT, R4, 0x7ffffe80, PT ;  /* 0x7ffffe800400780c */ /* 0x000fe40003f46070 */
[----:B------:R-:W-:Y:S01]  /*11ba0*/  IADD3 R4, R0, -0x105, RZ ;  /* 0xfffffefb00047810 */ /* 0x000fe20007ffe0ff */
[----:B------:R-:W-:-:S03]  /*11bb0*/  IMAD.MOV.U32 R12, RZ, RZ, 0x7f ;  /* 0x0000007fff0c7424 */ /* 0x000fc600078e00ff */
[----:B------:R-:W-:Y:S02]  /*11bc0*/  ISETP.GE.U32.AND P4, PT, R4, 0x7ffffe7c, PT ;  /* 0x7ffffe7c0400780c */ /* 0x000fe40003f86070 */
[----:B------:R-:W-:Y:S02]  /*11bd0*/  IADD3 R4, R0, -0x10d, RZ ;  /* 0xfffffef300047810 */ /* 0x000fe40007ffe0ff */
[----:B------:R-:W-:Y:S02]  /*11be0*/  IADD3 R12, R12, c[0x0][0x180], RZ ;  /* 0x000060000c0c7a10 */ /* 0x000fe40007ffe0ff */
[----:B------:R-:W-:Y:S02]  /*11bf0*/  ISETP.GE.U32.AND P0, PT, R4, 0x7ffffe74, PT ;  /* 0x7ffffe740400780c */ /* 0x000fe40003f06070 */
[----:B------:R-:W-:Y:S01]  /*11c00*/  IADD3 R4, R0, -0x111, RZ ;  /* 0xfffffeef00047810 */ /* 0x000fe20007ffe0ff */
[----:B-1----:R-:W-:Y:S01]  /*11c10*/  IMAD.WIDE R6, R5, 0x4, R150 ;  /* 0x0000000405067825 */ /* 0x002fe200078e0296 */
[----:B------:R-:W-:-:S02]  /*11c20*/  ISETP.NE.U32.AND P5, PT, R201, RZ, PT ;  /* 0x000000ffc900720c */ /* 0x000fc40003fa5070 */
[----:B------:R-:W-:Y:S01]  /*11c30*/  ISETP.GE.U32.AND P1, PT, R4, 0x7ffffe70, PT ;  /* 0x7ffffe700400780c */ /* 0x000fe20003f26070 */
[C---:B------:R-:W-:Y:S01]  /*11c40*/  IMAD.WIDE R16, R5.reuse, 0x4, R152 ;  /* 0x0000000405107825 */ /* 0x040fe200078e0298 */
[C---:B------:R-:W-:Y:S02]  /*11c50*/  IADD3 R4, R0.reuse, -0x115, RZ ;  /* 0xfffffeeb00047810 */ /* 0x040fe40007ffe0ff */
[----:B------:R-:W-:Y:S01]  /*11c60*/  IADD3 R8, R0, -0x119, RZ ;  /* 0xfffffee700087810 */ /* 0x000fe20007ffe0ff */
[----:B------:R-:W-:Y:S01]  /*11c70*/  IMAD.WIDE R18, R5, 0x4, R154 ;  /* 0x0000000405127825 */ /* 0x000fe200078e029a */
[----:B------:R-:W-:-:S03]  /*11c80*/  ISETP.GT.AND P6, PT, R12, 0x17f, PT ;  /* 0x0000017f0c00780c */ /* 0x000fc60003fc4270 */
[----:B------:R-:W-:-:S04]  /*11c90*/  IMAD.WIDE R20, R5, 0x4, R156 ;  /* 0x0000000405147825 */ /* 0x000fc800078e029c */
        /* <DEDUP_REMOVED lines=84> */
[----:B------:R-:W0:Y:S04]  /*121e0*/  LDGDEPBAR ;  /* 0x00000000000079af */ /* 0x000e280000000000 */
[----:B------:R1:W-:Y:S04]  /*121f0*/  LDGSTS.E [R199+0x50000], [R46.64], P5 ;  /* 0x500000002ec77fae */ /* 0x0003e8000a921848 */
[----:B------:R2:W-:Y:S04]  /*12200*/  LDGSTS.E [R199+0x51000], [R44.64], P5 ;  /* 0x510000002cc77fae */ /* 0x0005e8000a921848 */
[----:B------:R3:W-:Y:S04]  /*12210*/  LDGSTS.E [R199+0x52000], [R34.64], P5 ;  /* 0x5200000022c77fae */ /* 0x0007e8000a921848 */
[----:B------:R4:W-:Y:S04]  /*12220*/  LDGSTS.E [R199+0x53000], [R32.64], P5 ;  /* 0x5300000020c77fae */ /* 0x0009e8000a921848 */
[----:B------:R1:W-:Y:S04]  /*12230*/  LDGSTS.E [R199+0x54000], [R24.64], P5 ;  /* 0x5400000018c77fae */ /* 0x0003e8000a921848 */
[----:B------:R1:W-:Y:S04]  /*12240*/  STL.64 [R1+0xf70], R24 ;  /* 0x000f701801007387 */ /* 0x0003e80000100a00 */
[----:B------:R2:W-:Y:S04]  /*12250*/  LDGSTS.E [R199+0x55000], [R176.64], P5 ;  /* 0x55000000b0c77fae */ /* 0x0005e8000a921848 */
[----:B------:R2:W-:Y:S04]  /*12260*/  LDGSTS.E [R199+0x56000], [R192.64], P5 ;  /* 0x56000000c0c77fae */ /* 0x0005e8000a921848 */
[----:B-1----:R-:W2:Y:S04]  /*12270*/  LDL.LU.64 R24, [R1+0xa0] ;  /* 0x0000a00001187983 */ /* 0x002ea80000300a00 */
[----:B------:R-:W-:Y:S04]  /*12280*/  STL.64 [R1+0xf78], R176 ;  /* 0x000f78b001007387 */ /* 0x000fe80000100a00 */
[----:B------:R-:W-:Y:S04]  /*12290*/  STL.64 [R1+0xf80], R192 ;  /* 0x000f80c001007387 */ /* 0x000fe80000100a00 */
[----:B------:R1:W-:Y:S04]  /*122a0*/  LDGSTS.E [R199+0x57000], [R212.64], P5 ;  /* 0x57000000d4c77fae */ /* 0x0003e8000a921848 */
[----:B------:R-:W-:Y:S04]  /*122b0*/  STL.64 [R1+0xf88], R212 ;  /* 0x000f88d401007387 */ /* 0x000fe80000100a00 */
[----:B------:R1:W-:Y:S04]  /*122c0*/  LDGSTS.E [R199+0x58000], [R228.64], P5 ;  /* 0x58000000e4c77fae */ /* 0x0003e8000a921848 */
[----:B------:R-:W-:Y:S04]  /*122d0*/  STL.64 [R1+0xf90], R228 ;  /* 0x000f90e401007387 */ /* 0x000fe80000100a00 */
[----:B------:R1:W-:Y:S04]  /*122e0*/  LDGSTS.E [R199+0x59000], [R244.64], P5 ;  /* 0x59000000f4c77fae */ /* 0x0003e8000a921848 */
[----:B------:R1:W-:Y:S04]  /*122f0*/  STL.64 [R1+0xf98], R244 ;  /* 0x000f98f401007387 */ /* 0x0003e80000100a00 */
[----:B------:R3:W-:Y:S04]  /*12300*/  LDGSTS.E [R199+0x5a000], [R38.64], P5 ;  /* 0x5a00000026c77fae */ /* 0x0007e8000a921848 */
[----:B------:R3:W-:Y:S04]  /*12310*/  LDGSTS.E [R199+0x5b000], [R74.64], P5 ;  /* 0x5b0000004ac77fae */ /* 0x0007e8000a921848 */
[----:B-1----:R-:W2:Y:S04]  /*12320*/  LDL.LU.64 R244, [R1+0x188] ;  /* 0x0001880001f47983 */ /* 0x002ea80000300a00 */
[----:B------:R3:W-:Y:S01]  /*12330*/  STL.64 [R1+0xfa0], R38 ;  /* 0x000fa02601007387 */ /* 0x0007e20000100a00 */
[----:B------:R-:W-:-:S03]  /*12340*/  LOP3.LUT R12, R199, 0x10, RZ, 0x3c, !PT ;  /* 0x00000010c70c7812 */ /* 0x000fc600078e3cff */
[----:B------:R1:W-:Y:S04]  /*12350*/  LDGSTS.E [R199+0x5c000], [R90.64], P5 ;  /* 0x5c0000005ac77fae */ /* 0x0003e8000a921848 */
[----:B------:R1:W-:Y:S04]  /*12360*/  LDGSTS.E [R199+0x5d000], [R110.64], P5 ;  /* 0x5d0000006ec77fae */ /* 0x0003e8000a921848 */
[----:B---3--:R-:W3:Y:S04]  /*12370*/  LDL.LU.64 R38, [R1+0x190] ;  /* 0x0001900001267983 */ /* 0x008ee80000300a00 */
[----:B------:R1:W-:Y:S04]  /*12380*/  STL.64 [R1+0xfa8], R74 ;  /* 0x000fa84a01007387 */ /* 0x0003e80000100a00 */
[----:B------:R2:W-:Y:S04]  /*12390*/  LDGSTS.E [R199+0x5e000], [R134.64], P5 ;  /* 0x5e00000086c77fae */ /* 0x0005e8000a921848 */
[----:B------:R2:W-:Y:S04]  /*123a0*/  LDGSTS.E [R199+0x5f000], [R150.64], P5 ;  /* 0x5f00000096c77fae */ /* 0x0005e8000a921848 */
[----:B-1----:R-:W2:Y:S04]  /*123b0*/  LDL.LU.64 R74, [R1+0x198] ;  /* 0x00019800014a7983 */ /* 0x002ea80000300a00 */
[----:B------:R-:W-:Y:S04]  /*123c0*/  STL.64 [R1+0xfb0], R90 ;  /* 0x000fb05a01007387 */ /* 0x000fe80000100a00 */
[----:B------:R-:W-:Y:S04]  /*123d0*/  STL.64 [R1+0xfb8], R110 ;  /* 0x000fb86e01007387 */ /* 0x000fe80000100a00 */
[----:B------:R-:W-:Y:S04]  /*123e0*/  STL.64 [R1+0xfc0], R134 ;  /* 0x000fc08601007387 */ /* 0x000fe80000100a00 */
[----:B------:R1:W-:Y:S04]  /*123f0*/  LDGSTS.E [R12+0x50200], [R30.64], P5 ;  /* 0x502000001e0c7fae */ /* 0x0003e8000a921848 */
[----:B------:R-:W-:Y:S04]  /*12400*/  STL.64 [R1+0xfc8], R150 ;  /* 0x000fc89601007387 */ /* 0x000fe80000100a00 */
[----:B------:R1:W-:Y:S04]  /*12410*/  LDGSTS.E [R12+0x51200], [R14.64], P5 ;  /* 0x512000000e0c7fae */ /* 0x0003e8000a921848 */
[----:B--2---:R2:W-:Y:S04]  /*12420*/  LDGSTS.E [R12+0x52200], [R74.64], P5 ;  /* 0x522000004a0c7fae */ /* 0x0045e8000a921848 */
[----:B------:R2:W-:Y:S04]  /*12430*/  STL.64 [R1+0xfd0], R74 ;  /* 0x000fd04a01007387 */ /* 0x0005e80000100a00 */
[----:B------:R1:W-:Y:S04]  /*12440*/  LDGSTS.E [R12+0x53200], [R24.64], P5 ;  /* 0x53200000180c7fae */ /* 0x0003e8000a921848 */
[----:B------:R1:W-:Y:S04]  /*12450*/  LDGSTS.E [R12+0x54200], [R26.64], P5 ;  /* 0x542000001a0c7fae */ /* 0x0003e8000a921848 */
[----:B--2---:R-:W2:Y:S04]  /*12460*/  LDL.LU.64 R74, [R1+0x1c8] ;  /* 0x0001c800014a7983 */ /* 0x004ea80000300a00 */
        /* <DEDUP_REMOVED lines=10> */
[----:B------:R1:W-:Y:S04]  /*12510*/  STL.64 [R1+0x1000], R230 ;  /* 0x001000e601007387 */ /* 0x0003e80000100a00 */
[----:B------:R3:W-:Y:S04]  /*12520*/  LDGSTS.E [R12+0x59200], [R246.64], P5 ;  /* 0x59200000f60c7fae */ /* 0x0007e8000a921848 */
[----:B------:R3:W-:Y:S04]  /*12530*/  LDGSTS.E [R12+0x5a200], [R40.64], P5 ;  /* 0x5a200000280c7fae */ /* 0x0007e8000a921848 */
[----:B-1----:R-:W4:Y:S04]  /*12540*/  LDL.LU.64 R230, [R1+0x208] ;  /* 0x0002080001e67983 */ /* 0x002f280000300a00 */
[----:B------:R-:W4:Y:S04]  /*12550*/  LDL.LU.64 R214, [R1+0x200] ;  /* 0x0002000001d67983 */ /* 0x000f280000300a00 */
[----:B---3--:R-:W3:Y:S04]  /*12560*/  LDL.LU.64 R194, [R1+0x1f8] ;  /* 0x0001f80001c27983 */ /* 0x008ee80000300a00 */
[----:B------:R-:W3:Y:S04]  /*12570*/  LDL.LU.64 R150, [R1+0x1c0] ;  /* 0x0001c00001967983 */ /* 0x000ee80000300a00 */
        /* <DEDUP_REMOVED lines=10> */
[----:B------:R1:W-:Y:S04]  /*12620*/  LDGSTS.E [R12+0x5b200], [R76.64], P5 ;  /* 0x5b2000004c0c7fae */ /* 0x0003e8000a921848 */
[----:B------:R1:W-:Y:S04]  /*12630*/  LDGSTS.E [R12+0x5c200], [R92.64], P5 ;  /* 0x5c2000005c0c7fae */ /* 0x0003e8000a921848 */
[----:B------:R1:W-:Y:S04]  /*12640*/  LDGSTS.E [R12+0x5d200], [R116.64], P5 ;  /* 0x5d200000740c7fae */ /* 0x0003e8000a921848 */
[----:B------:R1:W-:Y:S04]  /*12650*/  LDGSTS.E [R12+0x5e200], [R136.64], P5 ;  /* 0x5e200000880c7fae */ /* 0x0003e8000a921848 */
[----:B------:R1:W-:Y:S04]  /*12660*/  LDGSTS.E [R12+0x5f200], [R152.64], P5 ;  /* 0x5f200000980c7fae */ /* 0x0003e8000a921848 */
[----:B------:R2:W-:Y:S01]  /*12670*/  LDGSTS.E [R28+0x50400], [R10.64], P5 ;  /* 0x504000000a1c7fae */ /* 0x0005e2000a921848 */
[----:B-1----:R-:W-:-:S02]  /*12680*/  LOP3.LUT R12, R199, 0x30, RZ, 0x3c, !PT ;  /* 0x00000030c70c7812 */ /* 0x002fc400078e3cff */
[C---:B------:R-:W-:Y:S01]  /*12690*/  LOP3.LUT R15, R199.reuse, 0x70, RZ, 0x3c, !PT ;  /* 0x00000070c70f7812 */ /* 0x040fe200078e3cff */
[----:B------:R-:W-:Y:S01]  /*126a0*/  IMAD.WIDE R2, R198, 0x4, R2 ;  /* 0x00000004c6027825 */ /* 0x000fe200078e0202 */
        /* <DEDUP_REMOVED lines=15> */
[----:B----4-:R2:W-:Y:S04]  /*127a0*/  LDGSTS.E [R12+0x50600], [R230.64], P5 ;  /* 0x50600000e60c7fae */ /* 0x0105e8000a921848 */
        /* <DEDUP_REMOVED lines=16> */
[----:B---3--:R1:W-:Y:S04]  /*128b0*/  LDGSTS.E [R29+0x51800], [R150.64], P5 ;  /* 0x51800000961d7fae */ /* 0x0083e8000a921848 */
[----:B------:R1:W-:Y:S04]  /*128c0*/  LDGSTS.E [R29+0x52800], [R228.64], P5 ;  /* 0x52800000e41d7fae */ /* 0x0003e8000a921848 */
[----:B------:R1:W-:Y:S04]  /*128d0*/  LDGSTS.E [R29+0x53800], [R16.64], P5 ;  /* 0x53800000101d7fae */ /* 0x0003e8000a921848 */
[----:B------:R1:W-:Y:S04]  /*128e0*/  LDGSTS.E [R29+0x54800], [R168.64], P5 ;  /* 0x54800000a81d7fae */ /* 0x0003e8000a921848 */
[----:B------:R1:W-:Y:S04]  /*128f0*/  LDGSTS.E [R29+0x55800], [R184.64], P5 ;  /* 0x55800000b81d7fae */ /* 0x0003e8000a921848 */
[----:B------:R1:W-:Y:S04]  /*12900*/  LDGSTS.E [R29+0x56800], [R204.64], P5 ;  /* 0x56800000cc1d7fae */ /* 0x0003e8000a921848 */
[----:B------:R1:W-:Y:S01]  /*12910*/  LDGSTS.E [R29+0x57800], [R220.64], P5 ;  /* 0x57800000dc1d7fae */ /* 0x0003e2000a921848 */
[----:B--2---:R-:W-:-:S03]  /*12920*/  LOP3.LUT R12, R199, 0x50, RZ, 0x3c, !PT ;  /* 0x00000050c70c7812 */ /* 0x004fc600078e3cff */
        /* <DEDUP_REMOVED lines=44> */
[----:B------:R3:W-:Y:S04]  /*12bf0*/  LDGSTS.E [R15+0x53e00], [R22.64], P5 ;  /* 0x53e00000160f7fae */ /* 0x0007e8000a921848 */
[----:B------:R3:W-:Y:S04]  /*12c00*/  LDGSTS.E [R15+0x54e00], [R174.64], P5 ;  /* 0x54e00000ae0f7fae */ /* 0x0007e8000a921848 */
[----:B------:R3:W-:Y:S04]  /*12c10*/  LDGSTS.E [R15+0x55e00], [R190.64], P5 ;  /* 0x55e00000be0f7fae */ /* 0x0007e8000a921848 */
[----:B------:R3:W-:Y:S04]  /*12c20*/  LDGSTS.E [R15+0x56e00], [R210.64], P5 ;  /* 0x56e00000d20f7fae */ /* 0x0007e8000a921848 */
[----:B------:R3:W-:Y:S04]  /*12c30*/  LDGSTS.E [R15+0x57e00], [R226.64], P5 ;  /* 0x57e00000e20f7fae */ /* 0x0007e8000a921848 */
[----:B------:R3:W-:Y:S04]  /*12c40*/  LDGSTS.E [R15+0x58e00], [R242.64], P5 ;  /* 0x58e00000f20f7fae */ /* 0x0007e8000a921848 */
[----:B------:R-:W4:Y:S04]  /*12c50*/  LDL.LU.64 R46, [R1+0x748] ;  /* 0x00074800012e7983 */ /* 0x000f280000300a00 */
[----:B------:R3:W-:Y:S04]  /*12c60*/  LDGSTS.E [R15+0x59e00], [R68.64], P5 ;  /* 0x59e00000440f7fae */ /* 0x0007e8000a921848 */
[----:B-1----:R-:W4:Y:S04]  /*12c70*/  LDL.LU.64 R28, [R1+0x720] ;  /* 0x00072000011c7983 */ /* 0x002f280000300a00 */
[----:B------:R3:W-:Y:S04]  /*12c80*/  LDGSTS.E [R15+0x5ae00], [R72.64], P5 ;  /* 0x5ae00000480f7fae */ /* 0x0007e8000a921848 */
[----:B------:R3:W-:Y:S04]  /*12c90*/  LDGSTS.E [R15+0x5be00], [R88.64], P5 ;  /* 0x5be00000580f7fae */ /* 0x0007e8000a921848 */
[----:B------:R3:W-:Y:S04]  /*12ca0*/  LDGSTS.E [R15+0x5ce00], [R108.64], P5 ;  /* 0x5ce000006c0f7fae */ /* 0x0007e8000a921848 */
[----:B------:R3:W-:Y:S04]  /*12cb0*/  LDGSTS.E [R15+0x5de00], [R132.64], P5 ;  /* 0x5de00000840f7fae */ /* 0x0007e8000a921848 */
[----:B------:R3:W-:Y:S04]  /*12cc0*/  LDGSTS.E [R15+0x5ee00], [R62.64], P5 ;  /* 0x5ee000003e0f7fae */ /* 0x0007e8000a921848 */
[----:B------:R3:W-:Y:S01]  /*12cd0*/  LDGSTS.E [R15+0x5fe00], [R164.64], P5 ;  /* 0x5fe00000a40f7fae */ /* 0x0007e2000a921848 */
[----:B------:R-:W-:-:S03]  /*12ce0*/  IMAD.WIDE R250, R198, 0x4, R44 ;  /* 0x00000004c6fa7825 */ /* 0x000fc600078e022c */
[----:B------:R-:W0:Y:S04]  /*12cf0*/  LDGDEPBAR ;  /* 0x00000000000079af */ /* 0x000e280000000000 */
[----:B------:R-:W-:Y:S06]  /*12d00*/  BAR.SYNC.DEFER_BLOCKING 0x0 ;  /* 0x0000000000007b1d */ /* 0x000fec0000010000 */
[----:B---3--:R-:W3:Y:S04]  /*12d10*/  LDL.LU.64 R14, [R1+0x708] ;  /* 0x00070800010e7983 */ /* 0x008ee80000300a00 */
[----:B------:R-:W3:Y:S04]  /*12d20*/  LDL.LU.64 R32, [R1+0x6f0] ;  /* 0x0006f00001207983 */ /* 0x000ee80000300a00 */
[----:B------:R-:W3:Y:S04]  /*12d30*/  LDL.LU.64 R30, [R1+0x6d8] ;  /* 0x0006d800011e7983 */ /* 0x000ee80000300a00 */
[----:B------:R-:W-:Y:S04]  /*12d40*/  STL.64 [R1+0xe68], R250 ;  /* 0x000e68fa01007387 */ /* 0x000fe80000100a00 */
[----:B------:R-:W3:Y:S04]  /*12d50*/  LDL.LU.64 R44, [R1+0x6c0] ;  /* 0x0006c000012c7983 */ /* 0x000ee80000300a00 */
[----:B------:R-:W-:Y:S04]  /*12d60*/  STL.64 [R1+0xe70], R2 ;  /* 0x000e700201007387 */ /* 0x000fe80000100a00 */
[----:B------:R-:W3:Y:S01]  /*12d70*/  LDL.LU.64 R56, [R1+0x6a8] ;  /* 0x0006a80001387983 */ /* 0x000ee20000300a00 */
[----:B------:R-:W-:-:S02]  /*12d80*/  SEL R252, R252, RZ, P6 ;  /* 0x000000fffcfc7207 */ /* 0x000fc40003000000 */
[----:B------:R-:W-:Y:S01]  /*12d90*/  ISETP.GE.U32.AND P6, PT, R8, 0x7ffffe68, PT ;  /* 0x7ffffe680800780c */ /* 0x000fe20003fc6070 */
[----:B------:R-:W-:Y:S01]  /*12da0*/  @!PT LDS RZ, [RZ] ;  /* 0x00000000fffff984 */ /* 0x000fe20000000800 */
[----:B------:R-:W-:Y:S01]  /*12db0*/  @!PT LDS RZ, [RZ] ;  /* 0x00000000fffff984 */ /* 0x000fe20000000800 */
[----:B------:R-:W-:Y:S01]  /*12dc0*/  @!PT LDS RZ, [RZ] ;  /* 0x00000000fffff984 */ /* 0x000fe20000000800 */
[----:B------:R1:W-:Y:S01]  /*12dd0*/  LDGSTS.E [R199+0x20000], [R250.64], !P2 ;  /* 0x20000000fac77fae */ /* 0x0003e2000d121848 */
[----:B------:R-:W-:-:S03]  /*12de0*/  IADD3 R8, R0, -0x11d, RZ ;  /* 0xfffffee300087810 */ /* 0x000fc60007ffe0ff */
[----:B------:R1:W-:Y:S01]  /*12df0*/  LDGSTS.E [R199+0x20800], [R2.64], !P4 ;  /* 0x2080000002c77fae */ /* 0x0003e2000e121848 */
[----:B------:R-:W-:Y:S02]  /*12e00*/  ISETP.GE.U32.AND P2, PT, R8, 0x7ffffe64, PT ;  /* 0x7ffffe640800780c */ /* 0x000fe40003f46070 */
[----:B------:R-:W-:Y:S01]  /*12e10*/  ISETP.GE.U32.AND P5, PT, R4, 0x7ffffe6c, PT ;  /* 0x7ffffe6c0400780c */ /* 0x000fe20003fa6070 */
[----:B--2---:R-:W-:Y:S01]  /*12e20*/  IMAD.WIDE R8, R198, 0x4, R12 ;  /* 0x00000004c6087825 */ /* 0x004fe200078e020c */
[----:B------:R-:W-:-:S04]  /*12e30*/  IADD3 R12, R0, -0x125, RZ ;  /* 0xfffffedb000c7810 */ /* 0x000fc80007ffe0ff */
[----:B------:R2:W-:Y:S01]  /*12e40*/  LDGSTS.E [R199+0x21000], [R8.64], !P3 ;  /* 0x2100000008c77fae */ /* 0x0005e2000d921848 */
[----:B------:R-:W-:-:S03]  /*12e50*/  ISETP.GE.U32.AND P3, PT, R12, 0x7ffffe5c, PT ;  /* 0x7ffffe5c0c00780c */ /* 0x000fc60003f66070 */
[----:B------:R2:W-:Y:S04]  /*12e60*/  STL.64 [R1+0xe78], R8 ;  /* 0x000e780801007387 */ /* 0x0005e80000100a00 */
[----:B------:R-:W2:Y:S01]  /*12e70*/  LDL.LU.64 R48, [R1+0x690] ;  /* 0x0006900001307983 */ /* 0x000ea20000300a00 */
[----:B----4-:R-:W-:-:S05]  /*12e80*/  IMAD.WIDE R10, R198, 0x4, R46 ;  /* 0x00000004c60a7825 */ /* 0x010fca00078e022e */
[----:B------:R4:W-:Y:S01]  /*12e90*/  LDGSTS.E [R199+0x21800], [R10.64], !P0 ;  /* 0x218000000ac77fae */ /* 0x0009e2000c121848 */
[----:B------:R-:W-:Y:S01]  /*12ea0*/  IMAD.WIDE R12, R198, 0x4, R28 ;  /* 0x00000004c60c7825 */ /* 0x000fe200078e021c */
[----:B------:R-:W-:Y:S02]  /*12eb0*/  IADD3 R28, R0, -0x12d, RZ ;  /* 0xfffffed3001c7810 */ /* 0x000fe40007ffe0ff */
[----:B------:R-:W-:Y:S04]  /*12ec0*/  STL.64 [R1+0xe80], R10 ;  /* 0x000e800a01007387 */ /* 0x000fe80000100a00 */
[----:B------:R1:W-:Y:S01]  /*12ed0*/  LDGSTS.E [R199+0x22000], [R12.64], !P1 ;  /* 0x220000000cc77fae */ /* 0x0003e2000c921848 */
[----:B------:R-:W-:-:S03]  /*12ee0*/  ISETP.GE.U32.AND P1, PT, R28, 0x7ffffe54, PT ;  /* 0x7ffffe541c00780c */ /* 0x000fc60003f26070 */
[----:B------:R-:W4:Y:S04]  /*12ef0*/  LDL.LU.64 R46, [R1+0x678] ;  /* 0x00067800012e7983 */ /* 0x000f280000300a00 */
[----:B------:R-:W-:Y:S04]  /*12f00*/  STL.64 [R1+0xe88], R12 ;  /* 0x000e880c01007387 */ /* 0x000fe80000100a00 */
[----:B------:R-:W4:Y:S01]  /*12f10*/  LDL.LU.64 R120, [R1+0x660] ;  /* 0x0006600001787983 */ /* 0x000f220000300a00 */
[----:B---3--:R-:W-:-:S04]  /*12f20*/  IMAD.WIDE R14, R198, 0x4, R14 ;  /* 0x00000004c60e7825 */ /* 0x008fc800078e020e */
[C---:B------:R-:W-:Y:S01]  /*12f30*/  IMAD.WIDE R28, R198.reuse, 0x4, R32 ;  /* 0x00000004c61c7825 */ /* 0x040fe200078e0220 */
[----:B------:R-:W-:Y:S04]  /*12f40*/  STL.64 [R1+0xe90], R14 ;  /* 0x000e900e01007387 */ /* 0x000fe80000100a00 */
[----:B------:R-:W-:Y:S04]  /*12f50*/  STL.64 [R1+0xe98], R28 ;  /* 0x000e981c01007387 */ /* 0x000fe80000100a00 */
[----:B------:R-:W1:Y:S01]  /*12f60*/  LDL.LU.64 R50, [R1+0x648] ;  /* 0x0006480001327983 */ /* 0x000e620000300a00 */
[----:B------:R-:W-:-:S03]  /*12f70*/  IMAD.WIDE R30, R198, 0x4, R30 ;  /* 0x00000004c61e7825 */ /* 0x000fc600078e021e */
[----:B------:R-:W3:Y:S01]  /*12f80*/  LDL.LU.64 R122, [R1+0x640] ;  /* 0x00064000017a7983 */ /* 0x000ee20000300a00 */
[----:B------:R-:W-:-:S03]  /*12f90*/  IADD3 R32, R0, -0x135, RZ ;  /* 0xfffffecb00207810 */ /* 0x000fc60007ffe0ff */
[----:B------:R-:W-:Y:S04]  /*12fa0*/  STL.64 [R1+0xea0], R30 ;  /* 0x000ea01e01007387 */ /* 0x000fe80000100a00 */
[----:B------:R-:W3:Y:S04]  /*12fb0*/  LDL.LU.64 R58, [R1+0x630] ;  /* 0x00063000013a7983 */ /* 0x000ee80000300a00 */
[----:B------:R1:W-:Y:S04]  /*12fc0*/  LDGSTS.E [R199+0x22800], [R14.64], !P5 ;  /* 0x228000000ec77fae */ /* 0x0003e8000e921848 */
[----:B------:R1:W-:Y:S01]  /*12fd0*/  LDGSTS.E [R199+0x23000], [R28.64], !P6 ;  /* 0x230000001cc77fae */ /* 0x0003e2000f121848 */
[----:B------:R-:W-:Y:S01]  /*12fe0*/  ISETP.GE.U32.AND P6, PT, R32, 0x7ffffe4c, PT ;  /* 0x7ffffe4c2000780c */ /* 0x000fe20003fc6070 */
[----:B------:R-:W-:-:S04]  /*12ff0*/  IMAD.WIDE R32, R198, 0x4, R44 ;  /* 0x00000004c6207825 */ /* 0x000fc800078e022c */
[----:B------:R-:W-:Y:S01]  /*13000*/  IMAD.WIDE R34, R198, 0x4, R56 ;  /* 0x00000004c6227825 */ /* 0x000fe200078e0238 */
[----:B------:R-:W-:Y:S04]  /*13010*/  STL.64 [R1+0xea8], R32 ;  /* 0x000ea82001007387 */ /* 0x000fe80000100a00 */
[----:B------:R-:W3:Y:S04]  /*13020*/  LDL.LU.64 R56, [R1+0x620] ;  /* 0x0006200001387983 */ /* 0x000ee80000300a00 */
[----:B------:R-:W-:Y:S04]  /*13030*/  STL.64 [R1+0xeb0], R34 ;  /* 0x000eb02201007387 */ /* 0x000fe80000100a00 */
[----:B------:R-:W3:Y:S01]  /*13040*/  LDL.LU.64 R248, [R1+0x610] ;  /* 0x0006100001f87983 */ /* 0x000ee20000300a00 */
[----:B------:R-:W-:-:S03]  /*13050*/  IADD3 R4, R0, -0x121, RZ ;  /* 0xfffffedf00047810 */ /* 0x000fc60007ffe0ff */
[----:B------:R1:W-:Y:S01]  /*13060*/  LDGSTS.E [R199+0x23800], [R30.64], !P2 ;  /* 0x238000001ec77fae */ /* 0x0003e2000d121848 */
[----:B------:R-:W-:Y:S02]  /*13070*/  ISETP.GE.U32.AND P4, PT, R4, 0x7ffffe60, PT ;  /* 0x7ffffe600400780c */ /* 0x000fe40003f86070 */
[C---:B------:R-:W-:Y:S02]  /*13080*/  IADD3 R44, R0.reuse, -0x13d, RZ ;  /* 0xfffffec3002c7810 */ /* 0x040fe40007ffe0ff */
[----:B------:R-:W-:-:S04]  /*13090*/  IADD3 R4, R0, -0x129, RZ ;  /* 0xfffffed700047810 */ /* 0x000fc80007ffe0ff */
[----:B------:R-:W-:-:S05]  /*130a0*/  ISETP.GE.U32.AND P0, PT, R4, 0x7ffffe58, PT ;  /* 0x7ffffe580400780c */ /* 0x000fca0003f06070 */
[----:B------:R1:W-:Y:S01]  /*130b0*/  LDGSTS.E [R199+0x24000], [R32.64], !P4 ;  /* 0x2400000020c77fae */ /* 0x0003e2000e121848 */
[----:B------:R-:W-:Y:S02]  /*130c0*/  ISETP.GE.U32.AND P4, PT, R44, 0x7ffffe44, PT ;  /* 0x7ffffe442c00780c */ /* 0x000fe40003f86070 */
[----:B------:R-:W-:Y:S01]  /*130d0*/  IADD3 R4, R0, -0x131, RZ ;  /* 0xfffffecf00047810 */ /* 0x000fe20007ffe0ff */
[----:B------:R1:W-:Y:S03]  /*130e0*/  LDGSTS.E [R199+0x24800], [R34.64], !P3 ;  /* 0x2480000022c77fae */ /* 0x0003e6000d921848 */
[----:B------:R-:W-:Y:S02]  /*130f0*/  ISETP.GE.U32.AND P5, PT, R4, 0x7ffffe50, PT ;  /* 0x7ffffe500400780c */ /* 0x000fe40003fa6070 */
[----:B------:R-:W-:-:S04]  /*13100*/  IADD3 R4, R0, -0x139, RZ ;  /* 0xfffffec700047810 */ /* 0x000fc80007ffe0ff */
[----:B------:R-:W-:Y:S01]  /*13110*/  ISETP.GE.U32.AND P2, PT, R4, 0x7ffffe48, PT ;  /* 0x7ffffe480400780c */ /* 0x000fe20003f46070 */
[----:B--2---:R-:W-:-:S05]  /*13120*/  IMAD.WIDE R44, R198, 0x4, R48 ;  /* 0x00000004c62c7825 */ /* 0x004fca00078e0230 */
[----:B------:R-:W-:Y:S04]  /*13130*/  STL.64 [R1+0xeb8], R44 ;  /* 0x000eb82c01007387 */ /* 0x000fe80000100a00 */
[----:B------:R2:W-:Y:S01]  /*13140*/  LDGSTS.E [R199+0x25000], [R44.64], !P0 ;  /* 0x250000002cc77fae */ /* 0x0005e2000c121848 */
[----:B----4-:R-:W-:-:S05]  /*13150*/  IMAD.WIDE R46, R198, 0x4, R46 ;  /* 0x00000004c62e7825 */ /* 0x010fca00078e022e */
[----:B------:R4:W-:Y:S01]  /*13160*/  LDGSTS.E [R199+0x25800], [R46.64], !P1 ;  /* 0x258000002ec77fae */ /* 0x0009e2000c921848 */
[----:B------:R-:W-:-:S03]  /*13170*/  IMAD.WIDE R8, R198, 0x4, R120 ;  /* 0x00000004c6087825 */ /* 0x000fc600078e0278 */
[----:B------:R-:W2:Y:S04]  /*13180*/  LDL.LU.64 R120, [R1+0x28] ;  /* 0x0000280001787983 */ /* 0x000ea80000300a00 */
[----:B------:R-:W-:Y:S04]  /*13190*/  STL.64 [R1+0xec0], R46 ;  /* 0x000ec02e01007387 */ /* 0x000fe80000100a00 */
[----:B------:R3:W-:Y:S04]  /*131a0*/  STL.64 [R1+0x58], R8 ;  /* 0x0000580801007387 */ /* 0x0007e80000100a00 */
[----:B------:R3:W-:Y:S01]  /*131b0*/  LDGSTS.E [R199+0x26000], [R8.64], !P5 ;  /* 0x2600000008c77fae */ /* 0x0007e2000e921848 */
[----:B-1----:R-:W-:-:S03]  /*131c0*/  IMAD.WIDE R2, R198, 0x4, R50 ;  /* 0x00000004c6027825 */ /* 0x002fc600078e0232 */
[----:B------:R-:W4:Y:S01]  /*131d0*/  LDL.LU.64 R50, [R1+0x600] ;  /* 0x0006000001327983 */ /* 0x000f220000300a00 */
[----:B---3--:R-:W-:-:S03]  /*131e0*/  IMAD.WIDE R8, R198, 0x4, R122 ;  /* 0x00000004c6087825 */ /* 0x008fc600078e027a */
[----:B------:R1:W-:Y:S04]  /*131f0*/  STL.64 [R1+0x50], R2 ;  /* 0x0000500201007387 */ /* 0x0003e80000100a00 */
[----:B------:R-:W3:Y:S04]  /*13200*/  LDL.LU.64 R250, [R1+0x5f0] ;  /* 0x0005f00001fa7983 */ /* 0x000ee80000300a00 */
[----:B------:R1:W-:Y:S04]  /*13210*/  LDGSTS.E [R199+0x26800], [R2.64], !P6 ;  /* 0x2680000002c77fae */ /* 0x0003e8000f121848 */
[----:B------:R1:W-:Y:S04]  /*13220*/  STL.64 [R1+0x48], R8 ;  /* 0x0000480801007387 */ /* 0x0003e80000100a00 */
[----:B------:R1:W-:Y:S02]  /*13230*/  LDGSTS.E [R199+0x27000], [R8.64], !P2 ;  /* 0x2700000008c77fae */ /* 0x0003e4000d121848 */
[----:B-1----:R-:W-:-:S02]  /*13240*/  IMAD.WIDE R2, R198, 0x4, R58 ;  /* 0x00000004c6027825 */ /* 0x002fc400078e023a */
[----:B------:R-:W3:Y:S04]  /*13250*/  LDL.LU.64 R58, [R1+0x5e0] ;  /* 0x0005e000013a7983 */ /* 0x000ee80000300a00 */
[----:B------:R1:W-:Y:S01]  /*13260*/  STL.64 [R1+0x40], R2 ;  /* 0x0000400201007387 */ /* 0x0003e20000100a00 */
[----:B------:R-:W-:-:S03]  /*13270*/  IMAD.WIDE R8, R198, 0x4, R56 ;  /* 0x00000004c6087825 */ /* 0x000fc600078e0238 */
[----:B------:R-:W3:Y:S04]  /*13280*/  LDL.LU.64 R122, [R1+0x8] ;  /* 0x00000800017a7983 */ /* 0x000ee80000300a00 */
[----:B------:R-:W3:Y:S04]  /*13290*/  LDL.LU.64 R56, [R1+0x5d0] ;  /* 0x0005d00001387983 */ /* 0x000ee80000300a00 */
[----:B------:R1:W-:Y:S04]  /*132a0*/  LDGSTS.E [R199+0x27800], [R2.64], !P4 ;  /* 0x2780000002c77fae */ /* 0x0003e8000e121848 */
[----:B------:R2:W-:Y:S01]  /*132b0*/  STL.64 [R1+0x38], R8 ;  /* 0x0000380801007387 */ /* 0x0005e20000100a00 */
[----:B-1----:R-:W-:-:S03]  /*132c0*/  IMAD.WIDE R2, R198, 0x4, R248 ;  /* 0x00000004c6027825 */ /* 0x002fc600078e02f8 */
[----:B------:R-:W3:Y:S01]  /*132d0*/  LDL.LU.64 R248, [R1+0x168] ;  /* 0x0001680001f87983 */ /* 0x000ee20000300a00 */
[C---:B------:R-:W-:Y:S02]  /*132e0*/  IADD3 R4, R0.reuse, -0x141, RZ ;  /* 0xfffffebf00047810 */ /* 0x040fe40007ffe0ff */
[----:B------:R-:W-:Y:S02]  /*132f0*/  IADD3 R48, R0, -0x145, RZ ;  /* 0xfffffebb00307810 */ /* 0x000fe40007ffe0ff */
[----:B------:R-:W-:Y:S02]  /*13300*/  ISETP.GE.U32.AND P3, PT, R4, 0x7ffffe40, PT ;  /* 0x7ffffe400400780c */ /* 0x000fe40003f66070 */
[----:B------:R-:W-:Y:S02]  /*13310*/  ISETP.GE.U32.AND P0, PT, R48, 0x7ffffe3c, PT ;  /* 0x7ffffe3c3000780c */ /* 0x000fe40003f06070 */
[C---:B------:R-:W-:Y:S02]  /*13320*/  IADD3 R4, R0.reuse, -0x149, RZ ;  /* 0xfffffeb700047810 */ /* 0x040fe40007ffe0ff */
[----:B------:R-:W-:-:S02]  /*13330*/  IADD3 R48, R0, -0x14d, RZ ;  /* 0xfffffeb300307810 */ /* 0x000fc40007ffe0ff */
[----:B------:R-:W-:Y:S02]  /*13340*/  ISETP.GE.U32.AND P1, PT, R4, 0x7ffffe38, PT ;  /* 0x7ffffe380400780c */ /* 0x000fe40003f26070 */
[----:B------:R-:W-:Y:S01]  /*13350*/  ISETP.GE.U32.AND P5, PT, R48, 0x7ffffe34, PT ;  /* 0x7ffffe343000780c */ /* 0x000fe20003fa6070 */
[----:B------:R4:W-:Y:S04]  /*13360*/  STL.64 [R1+0x30], R2 ;  /* 0x0000300201007387 */ /* 0x0009e80000100a00 */
[----:B------:R2:W-:Y:S04]  /*13370*/  LDGSTS.E [R199+0x28000], [R8.64], !P3 ;  /* 0x2800000008c77fae */ /* 0x0005e8000d921848 */
[----:B------:R4:W-:Y:S01]  /*13380*/  LDGSTS.E [R199+0x28800], [R2.64], !P0 ;  /* 0x2880000002c77fae */ /* 0x0009e2000c121848 */
[----:B------:R-:W-:-:S02]  /*13390*/  IADD3 R4, R0, -0x151, RZ ;  /* 0xfffffeaf00047810 */ /* 0x000fc40007ffe0ff */
[----:B------:R-:W-:Y:S02]  /*133a0*/  IADD3 R48, R0, -0x155, RZ ;  /* 0xfffffeab00307810 */ /* 0x000fe40007ffe0ff */
[----:B------:R-:W-:Y:S02]  /*133b0*/  ISETP.GE.U32.AND P6, PT, R4, 0x7ffffe30, PT ;  /* 0x7ffffe300400780c */ /* 0x000fe40003fc6070 */
[----:B------:R-:W-:Y:S02]  /*133c0*/  ISETP.GE.U32.AND P2, PT, R48, 0x7ffffe2c, PT ;  /* 0x7ffffe2c3000780c */ /* 0x000fe40003f46070 */
[C---:B------:R-:W-:Y:S02]  /*133d0*/  IADD3 R4, R0.reuse, -0x159, RZ ;  /* 0xfffffea700047810 */ /* 0x040fe40007ffe0ff */
[----:B------:R-:W-:Y:S02]  /*133e0*/  IADD3 R48, R0, -0x15d, RZ ;  /* 0xfffffea300307810 */ /* 0x000fe40007ffe0ff */
[----:B------:R-:W-:-:S02]  /*133f0*/  ISETP.GE.U32.AND P4, PT, R4, 0x7ffffe28, PT ;  /* 0x7ffffe280400780c */ /* 0x000fc40003f86070 */
[----:B------:R-:W-:Y:S01]  /*13400*/  ISETP.GE.U32.AND P3, PT, R48, 0x7ffffe24, PT ;  /* 0x7ffffe243000780c */ /* 0x000fe20003f66070 */
[C---:B--2---:R-:W-:Y:S02]  /*13410*/  IMAD.WIDE R8, R198.reuse, 0x4, R120 ;  /* 0x00000004c6087825 */ /* 0x044fe400078e0278 */
[----:B------:R-:W2:Y:S04]  /*13420*/  LDL.LU.64 R120, [R1+0x148] ;  /* 0x0001480001787983 */ /* 0x000ea80000300a00 */
[----:B------:R-:W-:Y:S04]  /*13430*/  STL.64 [R1+0x28], R8 ;  /* 0x0000280801007387 */ /* 0x000fe80000100a00 */
[----:B------:R1:W-:Y:S01]  /*13440*/  LDGSTS.E [R199+0x29000], [R8.64], !P1 ;  /* 0x2900000008c77fae */ /* 0x0003e2000c921848 */
[----:B----4-:R-:W-:-:S03]  /*13450*/  IMAD.WIDE R2, R198, 0x4, R50 ;  /* 0x00000004c6027825 */ /* 0x010fc600078e0232 */
[----:B------:R-:W4:Y:S04]  /*13460*/  LDL.LU.64 R50, [R1+0xe8] ;  /* 0x0000e80001327983 */ /* 0x000f280000300a00 */
[----:B------:R1:W-:Y:S04]  /*13470*/  STL.64 [R1+0x20], R2 ;  /* 0x0000200201007387 */ /* 0x0003e80000100a00 */
[----:B------:R1:W-:Y:S01]  /*13480*/  LDGSTS.E [R199+0x29800], [R2.64], !P5 ;  /* 0x2980000002c77fae */ /* 0x0003e2000e921848 */
[----:B---3--:R-:W-:-:S05]  /*13490*/  IMAD.WIDE R10, R198, 0x4, R250 ;  /* 0x00000004c60a7825 */ /* 0x008fca00078e02fa */
[----:B------:R3:W-:Y:S04]  /*134a0*/  LDGSTS.E [R199+0x2a000], [R10.64], !P6 ;  /* 0x2a0000000ac77fae */ /* 0x0007e8000f121848 */
[----:B-1----:R-:W4:Y:S04]  /*134b0*/  LDL.LU.64 R2, [R1+0xc8] ;  /* 0x0000c80001027983 */ /* 0x002f280000300a00 */
[----:B------:R3:W-:Y:S01]  /*134c0*/  STL.64 [R1+0x18], R10 ;  /* 0x0000180a01007387 */ /* 0x0007e20000100a00 */
[----:B------:R-:W-:-:S03]  /*134d0*/  IMAD.WIDE R8, R198, 0x4, R58 ;  /* 0x00000004c6087825 */ /* 0x000fc600078e023a */
[----:B------:R-:W4:Y:S04]  /*134e0*/  LDL.LU.64 R58, [R1+0xa8] ;  /* 0x0000a800013a7983 */ /* 0x000f280000300a00 */
[----:B------:R1:W-:Y:S01]  /*134f0*/  STL.64 [R1+0x10], R8 ;  /* 0x0000100801007387 */ /* 0x0003e20000100a00 */
[----:B---3--:R-:W-:-:S03]  /*13500*/  IMAD.WIDE R10, R198, 0x4, R122 ;  /* 0x00000004c60a7825 */ /* 0x008fc600078e027a */
[----:B------:R1:W-:Y:S04]  /*13510*/  LDGSTS.E [R199+0x2a800], [R8.64], !P2 ;  /* 0x2a80000008c77fae */ /* 0x0003e8000d121848 */
[----:B------:R-:W-:Y:S04]  /*13520*/  STL.64 [R1+0x8], R10 ;  /* 0x0000080a01007387 */ /* 0x000fe80000100a00 */
[----:B------:R3:W-:Y:S01]  /*13530*/  LDGSTS.E [R199+0x2b000], [R10.64], !P4 ;  /* 0x2b0000000ac77fae */ /* 0x0007e2000e121848 */
[----:B-1----:R-:W-:-:S03]  /*13540*/  IMAD.WIDE R8, R198, 0x4, R56 ;  /* 0x00000004c6087825 */ /* 0x002fc600078e0238 */
[----:B------:R-:W3:Y:S04]  /*13550*/  LDL.LU.64 R56, [R1+0x88] ;  /* 0x0000880001387983 */ /* 0x000ee80000300a00 */
[----:B------:R1:W-:Y:S04]  /*13560*/  STL.64 [R1], R8 ;  /* 0x0000000801007387 */ /* 0x0003e80000100a00 */
[----:B------:R1:W-:Y:S01]  /*13570*/  LDGSTS.E [R199+0x2b800], [R8.64], !P3 ;  /* 0x2b80000008c77fae */ /* 0x0003e2000d921848 */
[----:B------:R-:W-:-:S03]  /*13580*/  IMAD.WIDE R248, R198, 0x4, R248 ;  /* 0x00000004c6f87825 */ /* 0x000fc600078e02f8 */
[----:B-1----:R-:W3:Y:S04]  /*13590*/  LDL.LU.64 R8, [R1+0x68] ;  /* 0x0000680001087983 */ /* 0x002ee80000300a00 */
[----:B------:R-:W-:Y:S04]  /*135a0*/  STL.64 [R1+0xec8], R248 ;  /* 0x000ec8f801007387 */ /* 0x000fe80000100a00 */
[----:B------:R-:W3:Y:S01]  /*135b0*/  LDL.LU.64 R250, [R1+0x798] ;  /* 0x0007980001fa7983 */ /* 0x000ee20000300a00 */
[C---:B------:R-:W-:Y:S02]  /*135c0*/  IADD3 R4, R0.reuse, -0x161, RZ ;  /* 0xfffffe9f00047810 */ /* 0x040fe40007ffe0ff */
[----:B------:R-:W-:-:S02]  /*135d0*/  IADD3 R48, R0, -0x165, RZ ;  /* 0xfffffe9b00307810 */ /* 0x000fc40007ffe0ff */
[----:B------:R-:W-:Y:S02]  /*135e0*/  ISETP.GE.U32.AND P0, PT, R4, 0x7ffffe20, PT ;  /* 0x7ffffe200400780c */ /* 0x000fe40003f06070 */
[----:B------:R-:W-:Y:S02]  /*135f0*/  ISETP.GE.U32.AND P1, PT, R48, 0x7ffffe1c, PT ;  /* 0x7ffffe1c3000780c */ /* 0x000fe40003f26070 */
[----:B------:R-:W-:-:S04]  /*13600*/  IADD3 R48, R0, -0x16d, RZ ;  /* 0xfffffe9300307810 */ /* 0x000fc80007ffe0ff */
[----:B------:R-:W-:Y:S02]  /*13610*/  ISETP.GE.U32.AND P6, PT, R48, 0x7ffffe14, PT ;  /* 0x7ffffe143000780c */ /* 0x000fe40003fc6070 */
[C---:B------:R-:W-:Y:S02]  /*13620*/  IADD3 R48, R0.reuse, -0x175, RZ ;  /* 0xfffffe8b00307810 */ /* 0x040fe40007ffe0ff */
[----:B------:R-:W-:Y:S01]  /*13630*/  IADD3 R4, R0, -0x169, RZ ;  /* 0xfffffe9700047810 */ /* 0x000fe20007ffe0ff */
[----:B------:R1:W-:Y:S01]  /*13640*/  LDGSTS.E [R199+0x2c000], [R248.64], !P0 ;  /* 0x2c000000f8c77fae */ /* 0x0003e2000c121848 */
[----:B------:R-:W-:Y:S02]  /*13650*/  ISETP.GE.U32.AND P4, PT, R48, 0x7ffffe0c, PT ;  /* 0x7ffffe0c3000780c */ /* 0x000fe40003f86070 */
[----:B------:R-:W-:Y:S02]  /*13660*/  IADD3 R48, R0, -0x102, RZ ;  /* 0xfffffefe00307810 */ /* 0x000fe40007ffe0ff */
[----:B------:R-:W-:-:S02]  /*13670*/  ISETP.GE.U32.AND P5, PT, R4, 0x7ffffe18, PT ;  /* 0x7ffffe180400780c */ /* 0x000fc40003fa6070 */
[----:B------:R-:W-:-:S04]  /*13680*/  IADD3 R4, R0, -0x171, RZ ;  /* 0xfffffe8f00047810 */ /* 0x000fc80007ffe0ff */
[----:B------:R-:W-:Y:S01]  /*13690*/  ISETP.GE.U32.AND P2, PT, R4, 0x7ffffe10, PT ;  /* 0x7ffffe100400780c */ /* 0x000fe20003f46070 */
[----:B--2---:R-:W-:-:S05]  /*136a0*/  IMAD.WIDE R122, R198, 0x4, R120 ;  /* 0x00000004c67a7825 */ /* 0x004fca00078e0278 */
[----:B------:R2:W-:Y:S01]  /*136b0*/  LDGSTS.E [R199+0x2c800], [R122.64], !P1 ;  /* 0x2c8000007ac77fae */ /* 0x0005e2000c921848 */
[----:B------:R-:W-:-:S03]  /*136c0*/  ISETP.GE.U32.AND P1, PT, R48, 0x7ffffe7f, PT ;  /* 0x7ffffe7f3000780c */ /* 0x000fc60003f26070 */
[----:B------:R-:W-:Y:S01]  /*136d0*/  STL.64 [R1+0xed0], R122 ;  /* 0x000ed07a01007387 */ /* 0x000fe20000100a00 */
[----:B----4-:R-:W-:-:S05]  /*136e0*/  IMAD.WIDE R120, R198, 0x4, R50 ;  /* 0x00000004c6787825 */ /* 0x010fca00078e0232 */
[----:B------:R-:W-:Y:S04]  /*136f0*/  STL.64 [R1+0xed8], R120 ;  /* 0x000ed87801007387 */ /* 0x000fe80000100a00 */
[----:B------:R-:W4:Y:S01]  /*13700*/  LDL.LU.64 R28, [R1+0x780] ;  /* 0x00078000011c7983 */ /* 0x000f220000300a00 */
[----:B------:R-:W-:-:S03]  /*13710*/  IADD3 R50, R0, -0x106, RZ ;  /* 0xfffffefa00327810 */ /* 0x000fc60007ffe0ff */
[----:B------:R1:W-:Y:S01]  /*13720*/  LDGSTS.E [R199+0x2d000], [R120.64], !P5 ;  /* 0x2d00000078c77fae */ /* 0x0003e2000e921848 */
[----:B------:R-:W-:-:S05]  /*13730*/  IMAD.WIDE R48, R198, 0x4, R2 ;  /* 0x00000004c6307825 */ /* 0x000fca00078e0202 */
[----:B------:R-:W-:Y:S04]  /*13740*/  STL.64 [R1+0xee0], R48 ;  /* 0x000ee03001007387 */ /* 0x000fe80000100a00 */
[----:B------:R-:W2:Y:S01]  /*13750*/  LDL.LU.64 R32, [R1+0x760] ;  /* 0x0007600001207983 */ /* 0x000ea20000300a00 */
[----:B------:R-:W-:Y:S01]  /*13760*/  ISETP.GE.U32.AND P5, PT, R50, 0x7ffffe7b, PT ;  /* 0x7ffffe7b3200780c */ /* 0x000fe20003fa6070 */
[----:B------:R-:W-:Y:S02]  /*13770*/  IMAD.WIDE R50, R198, 0x4, R58 ;  /* 0x00000004c6327825 */ /* 0x000fe400078e023a */
[----:B------:R-:W2:Y:S04]  /*13780*/  LDL.LU.64 R2, [R1+0x740] ;  /* 0x0007400001027983 */ /* 0x000ea80000300a00 */
[----:B------:R-:W-:Y:S04]  /*13790*/  STL.64 [R1+0xee8], R50 ;  /* 0x000ee83201007387 */ /* 0x000fe80000100a00 */
[----:B------:R-:W2:Y:S01]  /*137a0*/  LDL.LU.64 R12, [R1+0x718] ;  /* 0x00071800010c7983 */ /* 0x000ea20000300a00 */
[----:B------:R-:W-:-:S03]  /*137b0*/  IADD3 R58, R0, -0x10e, RZ ;  /* 0xfffffef2003a7810 */ /* 0x000fc60007ffe0ff */
[----:B------:R1:W-:Y:S04]  /*137c0*/  LDGSTS.E [R199+0x2d800], [R48.64], !P6 ;  /* 0x2d80000030c77fae */ /* 0x0003e8000f121848 */
[----:B------:R1:W-:Y:S01]  /*137d0*/  LDGSTS.E [R199+0x2e000], [R50.64], !P2 ;  /* 0x2e00000032c77fae */ /* 0x0003e2000d121848 */
[----:B------:R-:W-:Y:S01]  /*137e0*/  ISETP.GE.U32.AND P2, PT, R58, 0x7ffffe73, PT ;  /* 0x7ffffe733a00780c */ /* 0x000fe20003f46070 */
[----:B---3--:R-:W-:Y:S02]  /*137f0*/  IMAD.WIDE R56, R198, 0x4, R56 ;  /* 0x00000004c6387825 */ /* 0x008fe400078e0238 */
[----:B------:R-:W3:Y:S04]  /*13800*/  LDL.LU.64 R10, [R1+0x700] ;  /* 0x00070000010a7983 */ /* 0x000ee80000300a00 */
[----:B------:R-:W-:Y:S01]  /*13810*/  STL.64 [R1+0xef0], R56 ;  /* 0x000ef03801007387 */ /* 0x000fe20000100a00 */
[----:B------:R-:W-:Y:S01]  /*13820*/  IADD3 R4, R0, -0x179, RZ ;  /* 0xfffffe8700047810 */ /* 0x000fe20007ffe0ff */
[C---:B------:R-:W-:Y:S01]  /*13830*/  IMAD.WIDE R60, R198.reuse, 0x4, R60 ;  /* 0x00000004c63c7825 */ /* 0x040fe200078e023c */
[----:B------:R-:W-:Y:S01]  /*13840*/  LOP3.LUT R15, R199, 0x20, RZ, 0x3c, !PT ;  /* 0x00000020c70f7812 */ /* 0x000fe200078e3cff */
[----:B------:R1:W-:Y:S02]  /*13850*/  LDGSTS.E [R199+0x2e800], [R56.64], !P4 ;  /* 0x2e80000038c77fae */ /* 0x0003e4000e121848 */
[----:B------:R-:W-:-:S05]  /*13860*/  IMAD.WIDE R58, R198, 0x4, R8 ;  /* 0x00000004c63a7825 */ /* 0x000fca00078e0208 */
[----:B------:R-:W-:Y:S04]  /*13870*/  STL.64 [R1+0xef8], R58 ;  /* 0x000ef83a01007387 */ /* 0x000fe80000100a00 */
[----:B------:R-:W3:Y:S01]  /*13880*/  LDL.LU.64 R30, [R1+0x6e8] ;  /* 0x0006e800011e7983 */ /* 0x000ee20000300a00 */
[----:B------:R-:W-:-:S03]  /*13890*/  IMAD.WIDE R8, R198, 0x4, R250 ;  /* 0x00000004c6087825 */ /* 0x000fc600078e02fa */
[----:B------:R-:W3:Y:S01]  /*138a0*/  LDL.LU.64 R250, [R1+0x6d0] ;  /* 0x0006d00001fa7983 */ /* 0x000ee20000300a00 */
[----:B------:R-:W-:Y:S02]  /*138b0*/  ISETP.GE.U32.AND P3, PT, R4, 0x7ffffe08, PT ;  /* 0x7ffffe080400780c */ /* 0x000fe40003f66070 */
[----:B------:R-:W-:-:S04]  /*138c0*/  IADD3 R4, R0, -0x17d, RZ ;  /* 0xfffffe8300047810 */ /* 0x000fc80007ffe0ff */
[----:B------:R-:W-:Y:S02]  /*138d0*/  ISETP.GE.U32.AND P0, PT, R4, 0x7ffffe04, PT ;  /* 0x7ffffe040400780c */ /* 0x000fe40003f06070 */
[----:B------:R-:W-:Y:S01]  /*138e0*/  IADD3 R4, R0, -0x10a, RZ ;  /* 0xfffffef600047810 */ /* 0x000fe20007ffe0ff */
[----:B------:R1:W-:Y:S03]  /*138f0*/  STL.64 [R1+0x60], R8 ;  /* 0x0000600801007387 */ /* 0x0003e60000100a00 */
[----:B------:R-:W-:Y:S01]  /*13900*/  ISETP.GE.U32.AND P6, PT, R4, 0x7ffffe77, PT ;  /* 0x7ffffe770400780c */ /* 0x000fe20003fc6070 */
[----:B------:R1:W-:Y:S04]  /*13910*/  LDGSTS.E [R199+0x2f000], [R58.64], !P3 ;  /* 0x2f0000003ac77fae */ /* 0x0003e8000d921848 */
[----:B------:R-:W-:Y:S04]  /*13920*/  STL.64 [R1+0xf00], R60 ;  /* 0x000f003c01007387 */ /* 0x000fe80000100a00 */
[----:B------:R1:W-:Y:S04]  /*13930*/  LDGSTS.E [R199+0x2f800], [R60.64], !P0 ;  /* 0x2f8000003cc77fae */ /* 0x0003e8000c121848 */
[----:B------:R1:W-:Y:S04]  /*13940*/  LDGSTS.E [R15+0x20200], [R8.64], !P1 ;  /* 0x20200000080f7fae */ /* 0x0003e8000c921848 */
[----:B-1----:R-:W3:Y:S01]  /*13950*/  LDL.LU.64 R8, [R1+0x6b8] ;  /* 0x0006b80001087983 */ /* 0x002ee20000300a00 */
[----:B------:R-:W-:-:S02]  /*13960*/  IADD3 R4, R0, -0x112, RZ ;  /* 0xfffffeee00047810 */ /* 0x000fc40007ffe0ff */
[----:B------:R-:W-:Y:S02]  /*13970*/  IADD3 R201, R0, -0x116, RZ ;  /* 0xfffffeea00c97810 */ /* 0x000fe40007ffe0ff */
[----:B------:R-:W-:Y:S02]  /*13980*/  ISETP.GE.U32.AND P4, PT, R4, 0x7ffffe6f, PT ;  /* 0x7ffffe6f0400780c */ /* 0x000fe40003f86070 */
[----:B------:R-:W-:Y:S01]  /*13990*/  ISETP.GE.U32.AND P3, PT, R201, 0x7ffffe6b, PT ;  /* 0x7ffffe6bc900780c */ /* 0x000fe20003f66070 */
[----:B----4-:R-:W-:-:S05]  /*139a0*/  IMAD.WIDE R28, R198, 0x4, R28 ;  /* 0x00000004c61c7825 */ /* 0x010fca00078e021c */
[----:B------:R1:W-:Y:S04]  /*139b0*/  STL.64 [R1+0x68], R28 ;  /* 0x0000681c01007387 */ /* 0x0003e80000100a00 */
[----:B------:R1:W-:Y:S01]  /*139c0*/  LDGSTS.E [R15+0x20a00], [R28.64], !P5 ;  /* 0x20a000001c0f7fae */ /* 0x0003e2000e921848 */
[----:B--2---:R-:W-:-:S04]  /*139d0*/  IMAD.WIDE R32, R198, 0x4, R32 ;  /* 0x00000004c6207825 */ /* 0x004fc800078e0220 */
[C---:B-1----:R-:W-:Y:S01]  /*139e0*/  IMAD.WIDE R28, R198.reuse, 0x4, R2 ;  /* 0x00000004c61c7825 */ /* 0x042fe200078e0202 */
[----:B------:R1:W-:Y:S04]  /*139f0*/  STL.64 [R1+0x70], R32 ;  /* 0x0000702001007387 */ /* 0x0003e80000100a00 */
[----:B------:R-:W2:Y:S04]  /*13a00*/  LDL.LU.64 R2, [R1+0x6a0] ;  /* 0x0006a00001027983 */ /* 0x000ea80000300a00 */
[----:B------:R1:W-:Y:S04]  /*13a10*/  LDGSTS.E [R15+0x21200], [R32.64], !P6 ;  /* 0x21200000200f7fae */ /* 0x0003e8000f121848 */
[----:B------:R4:W-:Y:S04]  /*13a20*/  STL.64 [R1+0x78], R28 ;  /* 0x0000781c01007387 */ /* 0x0009e80000100a00 */
[----:B------:R4:W-:Y:S01]  /*13a30*/  LDGSTS.E [R15+0x21a00], [R28.64], !P2 ;  /* 0x21a000001c0f7fae */ /* 0x0009e2000d121848 */
[----:B-1----:R-:W-:-:S03]  /*13a40*/  IMAD.WIDE R32, R198, 0x4, R12 ;  /* 0x00000004c6207825 */ /* 0x002fc600078e020c */
[----:B------:R-:W2:Y:S04]  /*13a50*/  LDL.LU.64 R12, [R1+0x688] ;  /* 0x00068800010c7983 */ /* 0x000ea80000300a00 */
[----:B------:R1:W-:Y:S04]  /*13a60*/  STL.64 [R1+0x80], R32 ;  /* 0x0000802001007387 */ /* 0x0003e80000100a00 */
[----:B----4-:R-:W4:Y:S01]  /*13a70*/  LDL.LU.64 R28, [R1+0x670] ;  /* 0x00067000011c7983 */ /* 0x010f220000300a00 */
[----:B---3--:R-:W-:-:S03]  /*13a80*/  IMAD.WIDE R10, R198, 0x4, R10 ;  /* 0x00000004c60a7825 */ /* 0x008fc600078e020a */
[----:B------:R1:W-:Y:S04]  /*13a90*/  LDGSTS.E [R15+0x22200], [R32.64], !P4 ;  /* 0x22200000200f7fae */ /* 0x0003e8000e121848 */
[----:B------:R3:W-:Y:S04]  /*13aa0*/  STL.64 [R1+0x88], R10 ;  /* 0x0000880a01007387 */ /* 0x0007e80000100a00 */
[----:B------:R3:W-:Y:S01]  /*13ab0*/  LDGSTS.E [R15+0x22a00], [R10.64], !P3 ;  /* 0x22a000000a0f7fae */ /* 0x0007e2000d921848 */
[----:B------:R-:W-:-:S03]  /*13ac0*/  IMAD.WIDE R30, R198, 0x4, R30 ;  /* 0x00000004c61e7825 */ /* 0x000fc600078e021e */
[----:B-1----:R-:W4:Y:S04]  /*13ad0*/  LDL.LU.64 R32, [R1+0x658] ;  /* 0x0006580001207983 */ /* 0x002f280000300a00 */
[----:B------:R1:W-:Y:S01]  /*13ae0*/  STL.64 [R1+0x90], R30 ;  /* 0x0000901e01007387 */ /* 0x0003e20000100a00 */
[----:B---3--:R-:W-:-:S03]  /*13af0*/  IMAD.WIDE R10, R198, 0x4, R250 ;  /* 0x00000004c60a7825 */ /* 0x008fc600078e02fa */
[----:B------:R-:W3:Y:S01]  /*13b00*/  LDL.LU.64 R250, [R1+0xe0] ;  /* 0x0000e00001fa7983 */ /* 0x000ee20000300a00 */
[C---:B------:R-:W-:Y:S02]  /*13b10*/  IADD3 R4, R0.reuse, -0x11a, RZ ;  /* 0xfffffee600047810 */ /* 0x040fe40007ffe0ff */
[----:B------:R-:W-:Y:S02]  /*13b20*/  IADD3 R201, R0, -0x11e, RZ ;  /* 0xfffffee200c97810 */ /* 0x000fe40007ffe0ff */
[----:B------:R-:W-:Y:S02]  /*13b30*/  ISETP.GE.U32.AND P0, PT, R4, 0x7ffffe67, PT ;  /* 0x7ffffe670400780c */ /* 0x000fe40003f06070 */
[----:B------:R-:W-:Y:S01]  /*13b40*/  ISETP.GE.U32.AND P1, PT, R201, 0x7ffffe63, PT ;  /* 0x7ffffe63c900780c */ /* 0x000fe20003f26070 */
[----:B------:R1:W-:Y:S10]  /*13b50*/  STL.64 [R1+0x98], R10 ;  /* 0x0000980a01007387 */ /* 0x0003f40000100a00 */
[----:B------:R1:W-:Y:S04]  /*13b60*/  LDGSTS.E [R15+0x23200], [R30.64], !P0 ;  /* 0x232000001e0f7fae */ /* 0x0003e8000c121848 */
[----:B------:R1:W-:Y:S04]  /*13b70*/  LDGSTS.E [R15+0x23a00], [R10.64], !P1 ;  /* 0x23a000000a0f7fae */ /* 0x0003e8000c921848 */
[----:B-1----:R-:W3:Y:S04]  /*13b80*/  LDL.LU.64 R30, [R1+0x638] ;  /* 0x00063800011e7983 */ /* 0x002ee80000300a00 */
[----:B------:R-:W3:Y:S01]  /*13b90*/  LDL.LU.64 R10, [R1+0x628] ;  /* 0x00062800010a7983 */ /* 0x000ee20000300a00 */
[----:B------:R-:W-:-:S02]  /*13ba0*/  IADD3 R4, R0, -0x122, RZ ;  /* 0xfffffede00047810 */ /* 0x000fc40007ffe0ff */
[----:B------:R-:W-:Y:S02]  /*13bb0*/  IADD3 R201, R0, -0x126, RZ ;  /* 0xfffffeda00c97810 */ /* 0x000fe40007ffe0ff */
[----:B------:R-:W-:Y:S02]  /*13bc0*/  ISETP.GE.U32.AND P5, PT, R4, 0x7ffffe5f, PT ;  /* 0x7ffffe5f0400780c */ /* 0x000fe40003fa6070 */
[----:B------:R-:W-:Y:S01]  /*13bd0*/  ISETP.GE.U32.AND P6, PT, R201, 0x7ffffe5b, PT ;  /* 0x7ffffe5bc900780c */ /* 0x000fe20003fc6070 */
[----:B------:R-:W-:Y:S01]  /*13be0*/  IMAD.WIDE R8, R198, 0x4, R8 ;  /* 0x00000004c6087825 */ /* 0x000fe200078e0208 */
[----:B------:R-:W-:-:S04]  /*13bf0*/  IADD3 R4, R0, -0x12a, RZ ;  /* 0xfffffed600047810 */ /* 0x000fc80007ffe0ff */
[----:B------:R-:W-:Y:S01]  /*13c00*/  ISETP.GE.U32.AND P2, PT, R4, 0x7ffffe57, PT ;  /* 0x7ffffe570400780c */ /* 0x000fe20003f46070 */
[----:B------:R1:W-:Y:S01]  /*13c10*/  STL.64 [R1+0xa8], R8 ;  /* 0x0000a80801007387 */ /* 0x0003e20000100a00 */
[----:B------:R-:W-:-:S03]  /*13c20*/  IADD3 R201, R0, -0x12e, RZ ;  /* 0xfffffed200c97810 */ /* 0x000fc60007ffe0ff */
[----:B------:R1:W-:Y:S01]  /*13c30*/  LDGSTS.E [R15+0x24200], [R8.64], !P5 ;  /* 0x24200000080f7fae */ /* 0x0003e2000e921848 */
[----:B------:R-:W-:-:S03]  /*13c40*/  ISETP.GE.U32.AND P4, PT, R201, 0x7ffffe53, PT ;  /* 0x7ffffe53c900780c */ /* 0x000fc60003f86070 */
[----:B-1----:R-:W3:Y:S01]  /*13c50*/  LDL.LU.64 R8, [R1+0x618] ;  /* 0x0006180001087983 */ /* 0x002ee20000300a00 */
[----:B--2---:R-:W-:-:S05]  /*13c60*/  IMAD.WIDE R2, R198, 0x4, R2 ;  /* 0x00000004c6027825 */ /* 0x004fca00078e0202 */
[----:B------:R1:W-:Y:S04]  /*13c70*/  STL.64 [R1+0xb8], R2 ;  /* 0x0000b80201007387 */ /* 0x0003e80000100a00 */
[----:B------:R1:W-:Y:S01]  /*13c80*/  LDGSTS.E [R15+0x24a00], [R2.64], !P6 ;  /* 0x24a00000020f7fae */ /* 0x0003e2000f121848 */
[----:B------:R-:W-:-:S03]  /*13c90*/  IMAD.WIDE R12, R198, 0x4, R12 ;  /* 0x00000004c60c7825 */ /* 0x000fc600078e020c */
[----:B-1----:R-:W2:Y:S04]  /*13ca0*/  LDL.LU.64 R2, [R1+0x608] ;  /* 0x0006080001027983 */ /* 0x002ea80000300a00 */
[----:B------:R1:W-:Y:S01]  /*13cb0*/  STL.64 [R1+0xc8], R12 ;  /* 0x0000c80c01007387 */ /* 0x0003e20000100a00 */
[----:B----4-:R-:W-:-:S03]  /*13cc0*/  IMAD.WIDE R28, R198, 0x4, R28 ;  /* 0x00000004c61c7825 */ /* 0x010fc600078e021c */
[----:B------:R1:W-:Y:S04]  /*13cd0*/  LDGSTS.E [R15+0x25200], [R12.64], !P2 ;  /* 0x252000000c0f7fae */ /* 0x0003e8000d121848 */
[----:B------:R4:W-:Y:S04]  /*13ce0*/  LDGSTS.E [R15+0x25a00], [R28.64], !P4 ;  /* 0x25a000001c0f7fae */ /* 0x0009e8000e121848 */
[----:B-1----:R-:W2:Y:S04]  /*13cf0*/  LDL.LU.64 R12, [R1+0x160] ;  /* 0x00016000010c7983 */ /* 0x002ea80000300a00 */
[----:B------:R4:W-:Y:S01]  /*13d00*/  STL.64 [R1+0xd0], R28 ;  /* 0x0000d01c01007387 */ /* 0x0009e20000100a00 */
[----:B------:R-:W-:-:S03]  /*13d10*/  IMAD.WIDE R34, R198, 0x4, R32 ;  /* 0x00000004c6227825 */ /* 0x000fc600078e0220 */
[----:B----4-:R-:W4:Y:S01]  /*13d20*/  LDL.LU.64 R28, [R1+0x5f8] ;  /* 0x0005f800011c7983 */ /* 0x010f220000300a00 */
[----:B---3--:R-:W-:-:S03]  /*13d30*/  IMAD.WIDE R32, R198, 0x4, R250 ;  /* 0x00000004c6207825 */ /* 0x008fc600078e02fa */
[----:B------:R-:W-:Y:S04]  /*13d40*/  STL.64 [R1+0xd8], R34 ;  /* 0x0000d82201007387 */ /* 0x000fe80000100a00 */
[----:B------:R-:W3:Y:S01]  /*13d50*/  LDL.LU.64 R250, [R1+0x5e8] ;  /* 0x0005e80001fa7983 */ /* 0x000ee20000300a00 */
[C---:B------:R-:W-:Y:S02]  /*13d60*/  IADD3 R4, R0.reuse, -0x132, RZ ;  /* 0xfffffece00047810 */ /* 0x040fe40007ffe0ff */
[----:B------:R-:W-:Y:S02]  /*13d70*/  IADD3 R201, R0, -0x136, RZ ;  /* 0xfffffeca00c97810 */ /* 0x000fe40007ffe0ff */
[----:B------:R-:W-:Y:S02]  /*13d80*/  ISETP.GE.U32.AND P3, PT, R4, 0x7ffffe4f, PT ;  /* 0x7ffffe4f0400780c */ /* 0x000fe40003f66070 */
[----:B------:R-:W-:Y:S01]  /*13d90*/  ISETP.GE.U32.AND P0, PT, R201, 0x7ffffe4b, PT ;  /* 0x7ffffe4bc900780c */ /* 0x000fe20003f06070 */
[----:B------:R1:W-:Y:S01]  /*13da0*/  STL.64 [R1+0xe0], R32 ;  /* 0x0000e02001007387 */ /* 0x0003e20000100a00 */
[----:B------:R-:W-:-:S09]  /*13db0*/  IMAD.WIDE R30, R198, 0x4, R30 ;  /* 0x00000004c61e7825 */ /* 0x000fd200078e021e */
[----:B------:R4:W-:Y:S04]  /*13dc0*/  LDGSTS.E [R15+0x26200], [R34.64], !P3 ;  /* 0x26200000220f7fae */ /* 0x0009e8000d921848 */
[----:B------:R1:W-:Y:S04]  /*13dd0*/  LDGSTS.E [R15+0x26a00], [R32.64], !P0 ;  /* 0x26a00000200f7fae */ /* 0x0003e8000c121848 */
[----:B------:R1:W-:Y:S02]  /*13de0*/  STL.64 [R1+0xe8], R30 ;  /* 0x0000e81e01007387 */ /* 0x0003e40000100a00 */
[----:B-1----:R-:W-:-:S02]  /*13df0*/  IMAD.WIDE R32, R198, 0x4, R10 ;  /* 0x00000004c6207825 */ /* 0x002fc400078e020a */
[----:B------:R-:W3:Y:S01]  /*13e00*/  LDL.LU.64 R10, [R1+0x5d8] ;  /* 0x0005d800010a7983 */ /* 0x000ee20000300a00 */
[C---:B------:R-:W-:Y:S02]  /*13e10*/  IADD3 R4, R0.reuse, -0x13a, RZ ;  /* 0xfffffec600047810 */ /* 0x040fe40007ffe0ff */
[----:B------:R-:W-:Y:S02]  /*13e20*/  IADD3 R201, R0, -0x13e, RZ ;  /* 0xfffffec200c97810 */ /* 0x000fe40007ffe0ff */
[----:B------:R-:W-:Y:S02]  /*13e30*/  ISETP.GE.U32.AND P1, PT, R4, 0x7ffffe47, PT ;  /* 0x7ffffe470400780c */ /* 0x000fe40003f26070 */
[----:B------:R-:W-:Y:S02]  /*13e40*/  ISETP.GE.U32.AND P5, PT, R201, 0x7ffffe43, PT ;  /* 0x7ffffe43c900780c */ /* 0x000fe40003fa6070 */
[----:B------:R-:W-:Y:S01]  /*13e50*/  IADD3 R4, R0, -0x142, RZ ;  /* 0xfffffebe00047810 */ /* 0x000fe20007ffe0ff */
[----:B------:R2:W-:Y:S03]  /*13e60*/  STL.64 [R1+0xf0], R32 ;  /* 0x0000f02001007387 */ /* 0x0005e60000100a00 */
[----:B------:R-:W-:-:S05]  /*13e70*/  ISETP.GE.U32.AND P6, PT, R4, 0x7ffffe3f, PT ;  /* 0x7ffffe3f0400780c */ /* 0x000fca0003fc6070 */
[----:B------:R1:W-:Y:S04]  /*13e80*/  LDGSTS.E [R15+0x27200], [R30.64], !P1 ;  /* 0x272000001e0f7fae */ /* 0x0003e8000c921848 */
[----:B------:R2:W-:Y:S01]  /*13e90*/  LDGSTS.E [R15+0x27a00], [R32.64], !P5 ;  /* 0x27a00000200f7fae */ /* 0x0005e2000e921848 */
[----:B-1----:R-:W-:-:S03]  /*13ea0*/  IMAD.WIDE R30, R198, 0x4, R8 ;  /* 0x00000004c61e7825 */ /* 0x002fc600078e0208 */
[----:B------:R-:W3:Y:S01]  /*13eb0*/  LDL.LU.64 R8, [R1+0x140] ;  /* 0x0001400001087983 */ /* 0x000ee20000300a00 */
[----:B------:R-:W-:-:S03]  /*13ec0*/  IADD3 R201, R0, -0x146, RZ ;  /* 0xfffffeba00c97810 */ /* 0x000fc60007ffe0ff */
[----:B------:R1:W-:Y:S01]  /*13ed0*/  STL.64 [R1+0xf8], R30 ;  /* 0x0000f81e01007387 */ /* 0x0003e20000100a00 */
[----:B------:R-:W-:Y:S02]  /*13ee0*/  IADD3 R4, R0, -0x14a, RZ ;  /* 0xfffffeb600047810 */ /* 0x000fe40007ffe0ff */
[----:B------:R-:W-:Y:S01]  /*13ef0*/  ISETP.GE.U32.AND P2, PT, R201, 0x7ffffe3b, PT ;  /* 0x7ffffe3bc900780c */ /* 0x000fe20003f46070 */
[----:B------:R1:W-:Y:S01]  /*13f00*/  LDGSTS.E [R15+0x28200], [R30.64], !P6 ;  /* 0x282000001e0f7fae */ /* 0x0003e2000f121848 */
[----:B------:R-:W-:Y:S01]  /*13f10*/  ISETP.GE.U32.AND P4, PT, R4, 0x7ffffe37, PT ;  /* 0x7ffffe370400780c */ /* 0x000fe20003f86070 */
[C---:B--2---:R-:W-:Y:S02]  /*13f20*/  IMAD.WIDE R32, R198.reuse, 0x4, R2 ;  /* 0x00000004c6207825 */ /* 0x044fe400078e0202 */
[----:B------:R-:W2:Y:S04]  /*13f30*/  LDL.LU.64 R2, [R1+0x5c8] ;  /* 0x0005c80001027983 */ /* 0x000ea80000300a00 */
[----:B------:R1:W-:Y:S04]  /*13f40*/  STL.64 [R1+0x168], R32 ;  /* 0x0001682001007387 */ /* 0x0003e80000100a00 */
[----:B------:R4:W-:Y:S01]  /*13f50*/  LDGSTS.E [R15+0x28a00], [R32.64], !P2 ;  /* 0x28a00000200f7fae */ /* 0x0009e2000d121848 */
[----:B-1----:R-:W-:-:S03]  /*13f60*/  IMAD.WIDE R30, R198, 0x4, R12 ;  /* 0x00000004c61e7825 */ /* 0x002fc600078e020c */
[----:B------:R-:W2:Y:S04]  /*13f70*/  LDL.LU.64 R12, [R1+0x5c0] ;  /* 0x0005c000010c7983 */ /* 0x000ea80000300a00 */
[----:B------:R3:W-:Y:S04]  /*13f80*/  STL.64 [R1+0x160], R30 ;  /* 0x0001601e01007387 */ /* 0x0007e80000100a00 */
[----:B------:R3:W-:Y:S01]  /*13f90*/  LDGSTS.E [R15+0x29200], [R30.64], !P4 ;  /* 0x292000001e0f7fae */ /* 0x0007e2000e121848 */
[----:B----4-:R-:W-:-:S03]  /*13fa0*/  IMAD.WIDE R34, R198, 0x4, R28 ;  /* 0x00000004c6227825 */ /* 0x010fc600078e021c */
[----:B------:R-:W4:Y:S04]  /*13fb0*/  LDL.LU.64 R28, [R1+0x128] ;  /* 0x00012800011c7983 */ /* 0x000f280000300a00 */
[----:B------:R-:W-:Y:S04]  /*13fc0*/  STL.64 [R1+0x158], R34 ;  /* 0x0001582201007387 */ /* 0x000fe80000100a00 */
[----:B------:R-:W4:Y:S01]  /*13fd0*/  LDL.LU.64 R32, [R1+0x120] ;  /* 0x0001200001207983 */ /* 0x000f220000300a00 */
[----:B---3--:R-:W-:-:S03]  /*13fe0*/  IMAD.WIDE R30, R198, 0x4, R250 ;  /* 0x00000004c61e7825 */ /* 0x008fc600078e02fa */
[----:B------:R-:W3:Y:S01]  /*13ff0*/  LDL.LU.64 R250, [R1+0x5b8] ;  /* 0x0005b80001fa7983 */ /* 0x000ee20000300a00 */
[C---:B------:R-:W-:Y:S02]  /*14000*/  IADD3 R201, R0.reuse, -0x14e, RZ ;  /* 0xfffffeb200c97810 */ /* 0x040fe40007ffe0ff */
[----:B------:R-:W-:Y:S02]  /*14010*/  IADD3 R4, R0, -0x152, RZ ;  /* 0xfffffeae00047810 */ /* 0x000fe40007ffe0ff */
[----:B------:R-:W-:Y:S02]  /*14020*/  ISETP.GE.U32.AND P3, PT, R201, 0x7ffffe33, PT ;  /* 0x7ffffe33c900780c */ /* 0x000fe40003f66070 */
[----:B------:R-:W-:Y:S02]  /*14030*/  ISETP.GE.U32.AND P0, PT, R4, 0x7ffffe2f, PT ;  /* 0x7ffffe2f0400780c */ /* 0x000fe40003f06070 */
[----:B------:R-:W-:-:S04]  /*14040*/  IADD3 R201, R0, -0x156, RZ ;  /* 0xfffffeaa00c97810 */ /* 0x000fc80007ffe0ff */
[----:B------:R-:W-:Y:S01]  /*14050*/  ISETP.GE.U32.AND P1, PT, R201, 0x7ffffe2b, PT ;  /* 0x7ffffe2bc900780c */ /* 0x000fe20003f26070 */
[----:B------:R1:W-:Y:S04]  /*14060*/  STL.64 [R1+0x150], R30 ;  /* 0x0001501e01007387 */ /* 0x0003e80000100a00 */
[----:B------:R1:W-:Y:S04]  /*14070*/  LDGSTS.E [R15+0x29a00], [R34.64], !P3 ;  /* 0x29a00000220f7fae */ /* 0x0003e8000d921848 */
[----:B------:R1:W-:Y:S01]  /*14080*/  LDGSTS.E [R15+0x2a200], [R30.64], !P0 ;  /* 0x2a2000001e0f7fae */ /* 0x0003e2000c121848 */
[----:B------:R-:W-:-:S03]  /*14090*/  IMAD.WIDE R10, R198, 0x4, R10 ;  /* 0x00000004c60a7825 */ /* 0x000fc600078e020a */
[----:B-1----:R-:W3:Y:S04]  /*140a0*/  LDL.LU.64 R30, [R1+0x5b0] ;  /* 0x0005b000011e7983 */ /* 0x002ee80000300a00 */
[----:B------:R1:W-:Y:S04]  /*140b0*/  STL.64 [R1+0x148], R10 ;  /* 0x0001480a01007387 */ /* 0x0003e80000100a00 */
[----:B------:R1:W-:Y:S04]  /*140c0*/  LDGSTS.E [R15+0x2aa00], [R10.64], !P1 ;  /* 0x2aa000000a0f7fae */ /* 0x0003e8000c921848 */
[----:B-1----:R-:W3:Y:S01]  /*140d0*/  LDL.LU.64 R10, [R1+0x108] ;  /* 0x00010800010a7983 */ /* 0x002ee20000300a00 */
[----:B------:R-:W-:-:S02]  /*140e0*/  IADD3 R4, R0, -0x15a, RZ ;  /* 0xfffffea600047810 */ /* 0x000fc40007ffe0ff */
[----:B------:R-:W-:Y:S02]  /*140f0*/  IADD3 R201, R0, -0x15e, RZ ;  /* 0xfffffea200c97810 */ /* 0x000fe40007ffe0ff */
[----:B------:R-:W-:Y:S02]  /*14100*/  ISETP.GE.U32.AND P5, PT, R4, 0x7ffffe27, PT ;  /* 0x7ffffe270400780c */ /* 0x000fe40003fa6070 */
[----:B------:R-:W-:Y:S01]  /*14110*/  ISETP.GE.U32.AND P6, PT, R201, 0x7ffffe23, PT ;  /* 0x7ffffe23c900780c */ /* 0x000fe20003fc6070 */
[----:B------:R-:W-:Y:S01]  /*14120*/  IMAD.WIDE R8, R198, 0x4, R8 ;  /* 0x00000004c6087825 */ /* 0x000fe200078e0208 */
[----:B------:R-:W-:-:S04]  /*14130*/  IADD3 R4, R0, -0x162, RZ ;  /* 0xfffffe9e00047810 */ /* 0x000fc80007ffe0ff */
[----:B------:R-:W-:Y:S01]  /*14140*/  ISETP.GE.U32.AND P2, PT, R4, 0x7ffffe1f, PT ;  /* 0x7ffffe1f0400780c */ /* 0x000fe20003f46070 */
[----:B------:R1:W-:Y:S04]  /*14150*/  STL.64 [R1+0x140], R8 ;  /* 0x0001400801007387 */ /* 0x0003e80000100a00 */
[----:B------:R1:W-:Y:S01]  /*14160*/  LDGSTS.E [R15+0x2b200], [R8.64], !P5 ;  /* 0x2b200000080f7fae */ /* 0x0003e2000e921848 */
[----:B------:R-:W-:-:S03]  /*14170*/  IADD3 R201, R0, -0x166, RZ ;  /* 0xfffffe9a00c97810 */ /* 0x000fc60007ffe0ff */
[----:B-1----:R-:W3:Y:S01]  /*14180*/  LDL.LU.64 R8, [R1+0x100] ;  /* 0x0001000001087983 */ /* 0x002ee20000300a00 */
[----:B------:R-:W-:Y:S01]  /*14190*/  ISETP.GE.U32.AND P4, PT, R201, 0x7ffffe1b, PT ;  /* 0x7ffffe1bc900780c */ /* 0x000fe20003f86070 */
[----:B--2---:R-:W-:-:S05]  /*141a0*/  IMAD.WIDE R2, R198, 0x4, R2 ;  /* 0x00000004c6027825 */ /* 0x004fca00078e0202 */
[----:B------:R1:W-:Y:S04]  /*141b0*/  STL.64 [R1+0x138], R2 ;  /* 0x0001380201007387 */ /* 0x0003e80000100a00 */
[----:B------:R1:W-:Y:S04]  /*141c0*/  LDGSTS.E [R15+0x2ba00], [R2.64], !P6 ;  /* 0x2ba00000020f7fae */ /* 0x0003e8000f121848 */
[----:B-1----:R-:W2:Y:S01]  /*141d0*/  LDL.LU.64 R2, [R1+0x5a8] ;  /* 0x0005a80001027983 */ /* 0x002ea20000300a00 */
[----:B------:R-:W-:-:S05]  /*141e0*/  IMAD.WIDE R12, R198, 0x4, R12 ;  /* 0x00000004c60c7825 */ /* 0x000fca00078e020c */
[----:B------:R1:W-:Y:S04]  /*141f0*/  STL.64 [R1+0x130], R12 ;  /* 0x0001300c01007387 */ /* 0x0003e80000100a00 */
[----:B------:R1:W-:Y:S01]  /*14200*/  LDGSTS.E [R15+0x2c200], [R12.64], !P2 ;  /* 0x2c2000000c0f7fae */ /* 0x0003e2000d121848 */
[----:B----4-:R-:W-:-:S05]  /*14210*/  IMAD.WIDE R28, R198, 0x4, R28 ;  /* 0x00000004c61c7825 */ /* 0x010fca00078e021c */
[----:B------:R3:W-:Y:S04]  /*14220*/  LDGSTS.E [R15+0x2ca00], [R28.64], !P4 ;  /* 0x2ca000001c0f7fae */ /* 0x0007e8000e121848 */
[----:B-1----:R-:W4:Y:S01]  /*14230*/  LDL.LU.64 R12, [R1+0x790] ;  /* 0x00079000010c7983 */ /* 0x002f220000300a00 */
[----:B------:R-:W-:-:S03]  /*14240*/  IMAD.WIDE R32, R198, 0x4, R32 ;  /* 0x00000004c6207825 */ /* 0x000fc600078e0220 */
[----:B------:R3:W-:Y:S04]  /*14250*/  STL.64 [R1+0x128], R28 ;  /* 0x0001281c01007387 */ /* 0x0007e80000100a00 */
        /* <DEDUP_REMOVED lines=9> */
[----:B------:R1:W-:Y:S02]  /*142f0*/  LDGSTS.E [R15+0x2da00], [R28.64], !P0 ;  /* 0x2da000001c0f7fae */ /* 0x0003e4000c121848 */
[----:B-1----:R-:W-:-:S02]  /*14300*/  IMAD.WIDE R32, R198, 0x4, R30 ;  /* 0x00000004c6207825 */ /* 0x002fc400078e021e */
[----:B------:R-:W3:Y:S04]  /*14310*/  LDL.LU.64 R28, [R1+0x758] ;  /* 0x00075800011c7983 */ /* 0x000ee80000300a00 */
[----:B------:R1:W-:Y:S01]  /*14320*/  STL.64 [R1+0x110], R32 ;  /* 0x0001102001007387 */ /* 0x0003e20000100a00 */
[----:B------:R-:W-:-:S03]  /*14330*/  IMAD.WIDE R30, R198, 0x4, R10 ;  /* 0x00000004c61e7825 */ /* 0x000fc600078e020a */
[----:B------:R-:W3:Y:S01]  /*14340*/  LDL.LU.64 R10, [R1+0x728] ;  /* 0x00072800010a7983 */ /* 0x000ee20000300a00 */
[C---:B------:R-:W-:Y:S02]  /*14350*/  IADD3 R4, R0.reuse, -0x172, RZ ;  /* 0xfffffe8e00047810 */ /* 0x040fe40007ffe0ff */
[----:B------:R-:W-:Y:S02]  /*14360*/  IADD3 R201, R0, -0x176, RZ ;  /* 0xfffffe8a00c97810 */ /* 0x000fe40007ffe0ff */
[----:B------:R-:W-:Y:S02]  /*14370*/  ISETP.GE.U32.AND P1, PT, R4, 0x7ffffe0f, PT ;  /* 0x7ffffe0f0400780c */ /* 0x000fe40003f26070 */
[----:B------:R-:W-:Y:S02]  /*14380*/  ISETP.GE.U32.AND P5, PT, R201, 0x7ffffe0b, PT ;  /* 0x7ffffe0bc900780c */ /* 0x000fe40003fa6070 */
[----:B------:R-:W-:Y:S01]  /*14390*/  IADD3 R4, R0, -0x17a, RZ ;  /* 0xfffffe8600047810 */ /* 0x000fe20007ffe0ff */
[----:B------:R2:W-:Y:S03]  /*143a0*/  STL.64 [R1+0x108], R30 ;  /* 0x0001081e01007387 */ /* 0x0005e60000100a00 */
[----:B------:R-:W-:-:S02]  /*143b0*/  ISETP.GE.U32.AND P6, PT, R4, 0x7ffffe07, PT ;  /* 0x7ffffe070400780c */ /* 0x000fc40003fc6070 */
[----:B------:R-:W-:-:S03]  /*143c0*/  IADD3 R4, R0, -0x17e, RZ ;  /* 0xfffffe8200047810 */ /* 0x000fc60007ffe0ff */
[----:B------:R1:W-:Y:S01]  /*143d0*/  LDGSTS.E [R15+0x2e200], [R32.64], !P1 ;  /* 0x2e200000200f7fae */ /* 0x0003e2000c921848 */
[----:B------:R-:W-:-:S03]  /*143e0*/  ISETP.GE.U32.AND P2, PT, R4, 0x7ffffe03, PT ;  /* 0x7ffffe030400780c */ /* 0x000fc60003f46070 */
[----:B------:R2:W-:Y:S01]  /*143f0*/  LDGSTS.E [R15+0x2ea00], [R30.64], !P5 ;  /* 0x2ea000001e0f7fae */ /* 0x0005e2000e921848 */
[----:B-1----:R-:W-:-:S03]  /*14400*/  IMAD.WIDE R32, R198, 0x4, R8 ;  /* 0x00000004c6207825 */ /* 0x002fc600078e0208 */
[----:B------:R-:W3:Y:S04]  /*14410*/  LDL.LU.64 R8, [R1+0x710] ;  /* 0x0007100001087983 */ /* 0x000ee80000300a00 */
[----:B------:R-:W-:Y:S04]  /*14420*/  STL.64 [R1+0x100], R32 ;  /* 0x0001002001007387 */ /* 0x000fe80000100a00 */
[----:B------:R3:W-:Y:S01]  /*14430*/  LDGSTS.E [R15+0x2f200], [R32.64], !P6 ;  /* 0x2f200000200f7fae */ /* 0x0007e2000f121848 */
[----:B--2---:R-:W-:-:S03]  /*14440*/  IMAD.WIDE R30, R198, 0x4, R2 ;  /* 0x00000004c61e7825 */ /* 0x004fc600078e0202 */
[----:B------:R-:W2:Y:S04]  /*14450*/  LDL.LU.64 R2, [R1+0x6f8] ;  /* 0x0006f80001027983 */ /* 0x000ea80000300a00 */
[----:B------:R1:W-:Y:S04]  /*14460*/  STL.64 [R1+0x340], R30 ;  /* 0x0003401e01007387 */ /* 0x0003e80000100a00 */
[----:B------:R1:W-:Y:S01]  /*14470*/  LDGSTS.E [R15+0x2fa00], [R30.64], !P2 ;  /* 0x2fa000001e0f7fae */ /* 0x0003e2000d121848 */
[----:B----4-:R-:W-:-:S03]  /*14480*/  IMAD.WIDE R34, R198, 0x4, R12 ;  /* 0x00000004c6227825 */ /* 0x010fc600078e020c */
[----:B------:R-:W4:Y:S04]  /*14490*/  LDL.LU.64 R12, [R1+0x6e0] ;  /* 0x0006e000010c7983 */ /* 0x000f280000300a00 */
[----:B-1----:R-:W4:Y:S04]  /*144a0*/  LDL.LU.64 R30, [R1+0x6c8] ;  /* 0x0006c800011e7983 */ /* 0x002f280000300a00 */
[----:B------:R-:W-:Y:S01]  /*144b0*/  STL.64 [R1+0x370], R34 ;  /* 0x0003702201007387 */ /* 0x000fe20000100a00 */
[----:B---3--:R-:W-:-:S03]  /*144c0*/  IMAD.WIDE R32, R198, 0x4, R250 ;  /* 0x00000004c6207825 */ /* 0x008fc600078e02fa */
[----:B------:R-:W3:Y:S01]  /*144d0*/  LDL.LU.64 R250, [R1+0x6b0] ;  /* 0x0006b00001fa7983 */ /* 0x000ee20000300a00 */
[----:B------:R-:W-:-:S04]  /*144e0*/  IADD3 R201, R0, -0x103, RZ ;  /* 0xfffffefd00c97810 */ /* 0x000fc80007ffe0ff */
[----:B------:R-:W-:Y:S02]  /*144f0*/  ISETP.GE.U32.AND P4, PT, R201, 0x7ffffe7e, PT ;  /* 0x7ffffe7ec900780c */ /* 0x000fe40003f86070 */
[----:B------:R-:W-:-:S04]  /*14500*/  IADD3 R201, R0, -0x107, RZ ;  /* 0xfffffef900c97810 */ /* 0x000fc80007ffe0ff */
[----:B------:R-:W-:Y:S02]  /*14510*/  ISETP.GE.U32.AND P3, PT, R201, 0x7ffffe7a, PT ;  /* 0x7ffffe7ac900780c */ /* 0x000fe40003f66070 */
[----:B------:R-:W-:Y:S01]  /*14520*/  LOP3.LUT R15, R199, 0x40, RZ, 0x3c, !PT ;  /* 0x00000040c70f7812 */ /* 0x000fe200078e3cff */
[----:B------:R1:W-:Y:S04]  /*14530*/  STL.64 [R1+0x398], R32 ;  /* 0x0003982001007387 */ /* 0x0003e80000100a00 */
[----:B------:R1:W-:Y:S06]  /*14540*/  LDGSTS.E [R15+0x20400], [R34.64], !P4 ;  /* 0x20400000220f7fae */ /* 0x0003ec000e121848 */
[----:B------:R1:W-:Y:S01]  /*14550*/  LDGSTS.E [R15+0x20c00], [R32.64], !P3 ;  /* 0x20c00000200f7fae */ /* 0x0003e2000d921848 */
[----:B------:R-:W-:-:S05]  /*14560*/  IMAD.WIDE R28, R198, 0x4, R28 ;  /* 0x00000004c61c7825 */ /* 0x000fca00078e021c */
[----:B------:R1:W-:Y:S02]  /*14570*/  STL.64 [R1+0x3b0], R28 ;  /* 0x0003b01c01007387 */ /* 0x0003e40000100a00 */
[----:B-1----:R-:W-:Y:S02]  /*14580*/  IMAD.WIDE R32, R198, 0x4, R10 ;  /* 0x00000004c6207825 */ /* 0x002fe400078e020a */
[----:B------:R-:W3:Y:S01]  /*14590*/  LDL.LU.64 R10, [R1+0x698] ;  /* 0x00069800010a7983 */ /* 0x000ee20000300a00 */
[C---:B------:R-:W-:Y:S02]  /*145a0*/  IADD3 R4, R0.reuse, -0x10b, RZ ;  /* 0xfffffef500047810 */ /* 0x040fe40007ffe0ff */
[----:B------:R-:W-:Y:S02]  /*145b0*/  IADD3 R201, R0, -0x10f, RZ ;  /* 0xfffffef100c97810 */ /* 0x000fe40007ffe0ff */
[----:B------:R-:W-:Y:S02]  /*145c0*/  ISETP.GE.U32.AND P0, PT, R4, 0x7ffffe76, PT ;  /* 0x7ffffe760400780c */ /* 0x000fe40003f06070 */
[----:B------:R-:W-:-:S02]  /*145d0*/  ISETP.GE.U32.AND P1, PT, R201, 0x7ffffe72, PT ;  /* 0x7ffffe72c900780c */ /* 0x000fc40003f26070 */
[C---:B------:R-:W-:Y:S01]  /*145e0*/  IADD3 R4, R0.reuse, -0x113, RZ ;  /* 0xfffffeed00047810 */ /* 0x040fe20007ffe0ff */
[----:B------:R2:W-:Y:S01]  /*145f0*/  STL.64 [R1+0x3b8], R32 ;  /* 0x0003b82001007387 */ /* 0x0005e20000100a00 */
[----:B------:R-:W-:Y:S02]  /*14600*/  IADD3 R201, R0, -0x117, RZ ;  /* 0xfffffee900c97810 */ /* 0x000fe40007ffe0ff */
[----:B------:R-:W-:-:S05]  /*14610*/  ISETP.GE.U32.AND P5, PT, R4, 0x7ffffe6e, PT ;  /* 0x7ffffe6e0400780c */ /* 0x000fca0003fa6070 */
[----:B------:R1:W-:Y:S01]  /*14620*/  LDGSTS.E [R15+0x21400], [R28.64], !P0 ;  /* 0x214000001c0f7fae */ /* 0x0003e2000c121848 */
[----:B------:R-:W-:-:S03]  /*14630*/  IADD3 R4, R0, -0x11b, RZ ;  /* 0xfffffee500047810 */ /* 0x000fc60007ffe0ff */
[----:B------:R2:W-:Y:S01]  /*14640*/  LDGSTS.E [R15+0x21c00], [R32.64], !P1 ;  /* 0x21c00000200f7fae */ /* 0x0005e2000c921848 */
[----:B------:R-:W-:Y:S01]  /*14650*/  ISETP.GE.U32.AND P6, PT, R201, 0x7ffffe6a, PT ;  /* 0x7ffffe6ac900780c */ /* 0x000fe20003fc6070 */
[----:B-1----:R-:W-:Y:S02]  /*14660*/  IMAD.WIDE R28, R198, 0x4, R8 ;  /* 0x00000004c61c7825 */ /* 0x002fe400078e0208 */
[----:B------:R-:W3:Y:S04]  /*14670*/  LDL.LU.64 R8, [R1+0x680] ;  /* 0x0006800001087983 */ /* 0x000ee80000300a00 */
[----:B------:R1:W-:Y:S01]  /*14680*/  STL.64 [R1+0x3c0], R28 ;  /* 0x0003c01c01007387 */ /* 0x0003e20000100a00 */
[----:B------:R-:W-:-:S03]  /*14690*/  ISETP.GE.U32.AND P2, PT, R4, 0x7ffffe66, PT ;  /* 0x7ffffe660400780c */ /* 0x000fc60003f46070 */
[----:B------:R1:W-:Y:S01]  /*146a0*/  LDGSTS.E [R15+0x22400], [R28.64], !P5 ;  /* 0x224000001c0f7fae */ /* 0x0003e2000e921848 */
[----:B--2---:R-:W-:-:S03]  /*146b0*/  IMAD.WIDE R32, R198, 0x4, R2 ;  /* 0x00000004c6207825 */ /* 0x004fc600078e0202 */
[----:B------:R-:W2:Y:S04]  /*146c0*/  LDL.LU.64 R2, [R1+0x668] ;  /* 0x0006680001027983 */ /* 0x000ea80000300a00 */
[----:B------:R4:W-:Y:S04]  /*146d0*/  STL.64 [R1+0x3c8], R32 ;  /* 0x0003c82001007387 */ /* 0x0009e80000100a00 */
[----:B-1----:R-:W2:Y:S04]  /*146e0*/  LDL.LU.64 R28, [R1+0x650] ;  /* 0x00065000011c7983 */ /* 0x002ea80000300a00 */
[----:B------:R1:W-:Y:S01]  /*146f0*/  LDGSTS.E [R15+0x22c00], [R32.64], !P6 ;  /* 0x22c00000200f7fae */ /* 0x0003e2000f121848 */
[----:B----4-:R-:W-:-:S04]  /*14700*/  IMAD.WIDE R12, R198, 0x4, R12 ;  /* 0x00000004c60c7825 */ /* 0x010fc800078e020c */
[C---:B------:R-:W-:Y:S01]  /*14710*/  IMAD.WIDE R34, R198.reuse, 0x4, R30 ;  /* 0x00000004c6227825 */ /* 0x040fe200078e021e */
[----:B------:R3:W-:Y:S04]  /*14720*/  STL.64 [R1+0x3d0], R12 ;  /* 0x0003d00c01007387 */ /* 0x0007e80000100a00 */
[----:B------:R-:W4:Y:S04]  /*14730*/  LDL.LU.64 R30, [R1+0x5a0] ;  /* 0x0005a000011e7983 */ /* 0x000f280000300a00 */
[----:B------:R-:W-:Y:S04]  /*14740*/  STL.64 [R1+0x3e0], R34 ;  /* 0x0003e02201007387 */ /* 0x000fe80000100a00 */
[----:B-1----:R-:W4:Y:S04]  /*14750*/  LDL.LU.64 R32, [R1+0x598] ;  /* 0x0005980001207983 */ /* 0x002f280000300a00 */
[----:B------:R3:W-:Y:S02]  /*14760*/  LDGSTS.E [R15+0x23400], [R12.64], !P2 ;  /* 0x234000000c0f7fae */ /* 0x0007e4000d121848 */
[----:B---3--:R-:W-:-:S02]  /*14770*/  IMAD.WIDE R12, R198, 0x4, R250 ;  /* 0x00000004c60c7825 */ /* 0x008fc400078e02fa */
[----:B------:R-:W2:Y:S01]  /*14780*/  LDL.LU.64 R250, [R1+0x590] ;  /* 0x0005900001fa7983 */ /* 0x000ea20000300a00 */
        /* <DEDUP_REMOVED lines=9> */
[----:B------:R-:W-:-:S05]  /*14820*/  IMAD.WIDE R10, R198, 0x4, R10 ;  /* 0x00000004c60a7825 */ /* 0x000fca00078e020a */
[----:B------:R1:W-:Y:S04]  /*14830*/  LDGSTS.E [R15+0x24c00], [R10.64], !P0 ;  /* 0x24c000000a0f7fae */ /* 0x0003e8000c121848 */
[----:B-1----:R-:W2:Y:S04]  /*14840*/  LDL.LU.64 R12, [R1+0x588] ;  /* 0x00058800010c7983 */ /* 0x002ea80000300a00 */
[----:B------:R1:W-:Y:S04]  /*14850*/  STL.64 [R1+0x5a8], R10 ;  /* 0x0005a80a01007387 */ /* 0x0003e80000100a00 */
[----:B-1----:R-:W2:Y:S01]  /*14860*/  LDL.LU.64 R10, [R1+0x580] ;  /* 0x00058000010a7983 */ /* 0x002ea20000300a00 */
[----:B------:R-:W-:-:S02]  /*14870*/  IADD3 R4, R0, -0x12b, RZ ;  /* 0xfffffed500047810 */ /* 0x000fc40007ffe0ff */
[----:B------:R-:W-:Y:S02]  /*14880*/  IADD3 R201, R0, -0x12f, RZ ;  /* 0xfffffed100c97810 */ /* 0x000fe40007ffe0ff */
[----:B------:R-:W-:Y:S02]  /*14890*/  ISETP.GE.U32.AND P1, PT, R4, 0x7ffffe56, PT ;  /* 0x7ffffe560400780c */ /* 0x000fe40003f26070 */
[----:B------:R-:W-:Y:S01]  /*148a0*/  ISETP.GE.U32.AND P5, PT, R201, 0x7ffffe52, PT ;  /* 0x7ffffe52c900780c */ /* 0x000fe20003fa6070 */
[----:B------:R-:W-:Y:S01]  /*148b0*/  IMAD.WIDE R8, R198, 0x4, R8 ;  /* 0x00000004c6087825 */ /* 0x000fe200078e0208 */
[C---:B------:R-:W-:Y:S02]  /*148c0*/  IADD3 R4, R0.reuse, -0x133, RZ ;  /* 0xfffffecd00047810 */ /* 0x040fe40007ffe0ff */
[----:B------:R-:W-:Y:S02]  /*148d0*/  IADD3 R201, R0, -0x137, RZ ;  /* 0xfffffec900c97810 */ /* 0x000fe40007ffe0ff */
[----:B------:R-:W-:Y:S01]  /*148e0*/  ISETP.GE.U32.AND P6, PT, R4, 0x7ffffe4e, PT ;  /* 0x7ffffe4e0400780c */ /* 0x000fe20003fc6070 */
[----:B------:R1:W-:Y:S01]  /*148f0*/  STL.64 [R1+0x5b0], R8 ;  /* 0x0005b00801007387 */ /* 0x0003e20000100a00 */
[----:B------:R-:W-:-:S03]  /*14900*/  ISETP.GE.U32.AND P2, PT, R201, 0x7ffffe4a, PT ;  /* 0x7ffffe4ac900780c */ /* 0x000fc60003f46070 */
[----:B------:R1:W-:Y:S04]  /*14910*/  LDGSTS.E [R15+0x25400], [R8.64], !P1 ;  /* 0x25400000080f7fae */ /* 0x0003e8000c921848 */
[----:B-1----:R-:W2:Y:S02]  /*14920*/  LDL.LU.64 R8, [R1+0x578] ;  /* 0x0005780001087983 */ /* 0x002ea40000300a00 */
[----:B--2---:R-:W-:-:S05]  /*14930*/  IMAD.WIDE R2, R198, 0x4, R2 ;  /* 0x00000004c6027825 */ /* 0x004fca00078e0202 */
[----:B------:R1:W-:Y:S04]  /*14940*/  STL.64 [R1+0x5b8], R2 ;  /* 0x0005b80201007387 */ /* 0x0003e80000100a00 */
[----:B------:R1:W-:Y:S01]  /*14950*/  LDGSTS.E [R15+0x25c00], [R2.64], !P5 ;  /* 0x25c00000020f7fae */ /* 0x0003e2000e921848 */
[----:B------:R-:W-:-:S05]  /*14960*/  IMAD.WIDE R28, R198, 0x4, R28 ;  /* 0x00000004c61c7825 */ /* 0x000fca00078e021c */
[----:B------:R2:W-:Y:S04]  /*14970*/  LDGSTS.E [R15+0x26400], [R28.64], !P6 ;  /* 0x264000001c0f7fae */ /* 0x0005e8000f121848 */
[----:B-1----:R-:W3:Y:S04]  /*14980*/  LDL.LU.64 R2, [R1+0x570] ;  /* 0x0005700001027983 */ /* 0x002ee80000300a00 */
[----:B------:R2:W-:Y:S01]  /*14990*/  STL.64 [R1+0x5c0], R28 ;  /* 0x0005c01c01007387 */ /* 0x0005e20000100a00 */
[----:B----4-:R-:W-:-:S05]  /*149a0*/  IMAD.WIDE R30, R198, 0x4, R30 ;  /* 0x00000004c61e7825 */ /* 0x010fca00078e021e */
[----:B------:R1:W-:Y:S01]  /*149b0*/  LDGSTS.E [R15+0x26c00], [R30.64], !P2 ;  /* 0x26c000001e0f7fae */ /* 0x0003e2000d121848 */
[----:B------:R-:W-:-:S03]  /*149c0*/  IMAD.WIDE R32, R198, 0x4, R32 ;  /* 0x00000004c6207825 */ /* 0x000fc600078e0220 */
[----:B--2---:R-:W2:Y:S04]  /*149d0*/  LDL.LU.64 R28, [R1+0x568] ;  /* 0x00056800011c7983 */ /* 0x004ea80000300a00 */
[----:B------:R1:W-:Y:S04]  /*149e0*/  STL.64 [R1+0x5a0], R30 ;  /* 0x0005a01e01007387 */ /* 0x0003e80000100a00 */
[----:B------:R4:W-:Y:S01]  /*149f0*/  STL.64 [R1+0x598], R32 ;  /* 0x0005982001007387 */ /* 0x0009e20000100a00 */
[----:B-1----:R-:W-:-:S03]  /*14a00*/  IMAD.WIDE R30, R198, 0x4, R250 ;  /* 0x00000004c61e7825 */ /* 0x002fc600078e02fa */
[----:B------:R-:W2:Y:S01]  /*14a10*/  LDL.LU.64 R250, [R1+0x560] ;  /* 0x0005600001fa7983 */ /* 0x000ea20000300a00 */
[C---:B------:R-:W-:Y:S02]  /*14a20*/  IADD3 R4, R0.reuse, -0x13b, RZ ;  /* 0xfffffec500047810 */ /* 0x040fe40007ffe0ff */
[----:B------:R-:W-:Y:S02]  /*14a30*/  IADD3 R201, R0, -0x13f, RZ ;  /* 0xfffffec100c97810 */ /* 0x000fe40007ffe0ff */
[----:B------:R-:W-:Y:S02]  /*14a40*/  ISETP.GE.U32.AND P4, PT, R4, 0x7ffffe46, PT ;  /* 0x7ffffe460400780c */ /* 0x000fe40003f86070 */
[----:B------:R-:W-:Y:S01]  /*14a50*/  ISETP.GE.U32.AND P3, PT, R201, 0x7ffffe42, PT ;  /* 0x7ffffe42c900780c */ /* 0x000fe20003f66070 */
[----:B------:R1:W-:Y:S10]  /*14a60*/  STL.64 [R1+0x590], R30 ;  /* 0x0005901e01007387 */ /* 0x0003f40000100a00 */
[----:B------:R4:W-:Y:S04]  /*14a70*/  LDGSTS.E [R15+0x27400], [R32.64], !P4 ;  /* 0x27400000200f7fae */ /* 0x0009e8000e121848 */
[----:B------:R1:W-:Y:S01]  /*14a80*/  LDGSTS.E [R15+0x27c00], [R30.64], !P3 ;  /* 0x27c000001e0f7fae */ /* 0x0003e2000d921848 */
[----:B----4-:R-:W-:-:S03]  /*14a90*/  IMAD.WIDE R32, R198, 0x4, R12 ;  /* 0x00000004c6207825 */ /* 0x010fc600078e020c */
[----:B------:R-:W2:Y:S04]  /*14aa0*/  LDL.LU.64 R12, [R1+0x558] ;  /* 0x00055800010c7983 */ /* 0x000ea80000300a00 */
[----:B------:R1:W-:Y:S02]  /*14ab0*/  STL.64 [R1+0x588], R32 ;  /* 0x0005882001007387 */ /* 0x0003e40000100a00 */
[----:B-1----:R-:W-:Y:S02]  /*14ac0*/  IMAD.WIDE R30, R198, 0x4, R10 ;  /* 0x00000004c61e7825 */ /* 0x002fe400078e020a */
[----:B------:R-:W2:Y:S01]  /*14ad0*/  LDL.LU.64 R10, [R1+0x550] ;  /* 0x00055000010a7983 */ /* 0x000ea20000300a00 */
[C---:B------:R-:W-:Y:S02]  /*14ae0*/  IADD3 R4, R0.reuse, -0x143, RZ ;  /* 0xfffffebd00047810 */ /* 0x040fe40007ffe0ff */
[----:B------:R-:W-:-:S02]  /*14af0*/  IADD3 R201, R0, -0x147, RZ ;  /* 0xfffffeb900c97810 */ /* 0x000fc40007ffe0ff */
[----:B------:R-:W-:Y:S02]  /*14b00*/  ISETP.GE.U32.AND P0, PT, R4, 0x7ffffe3e, PT ;  /* 0x7ffffe3e0400780c */ /* 0x000fe40003f06070 */
[----:B------:R-:W-:Y:S02]  /*14b10*/  IADD3 R4, R0, -0x14b, RZ ;  /* 0xfffffeb500047810 */ /* 0x000fe40007ffe0ff */
[----:B------:R-:W-:Y:S02]  /*14b20*/  ISETP.GE.U32.AND P1, PT, R201, 0x7ffffe3a, PT ;  /* 0x7ffffe3ac900780c */ /* 0x000fe40003f26070 */
[----:B------:R-:W-:Y:S02]  /*14b30*/  ISETP.GE.U32.AND P5, PT, R4, 0x7ffffe36, PT ;  /* 0x7ffffe360400780c */ /* 0x000fe40003fa6070 */
[----:B------:R-:W-:Y:S01]  /*14b40*/  IADD3 R201, R0, -0x14f, RZ ;  /* 0xfffffeb100c97810 */ /* 0x000fe20007ffe0ff */
[----:B------:R1:W-:Y:S04]  /*14b50*/  STL.64 [R1+0x580], R30 ;  /* 0x0005801e01007387 */ /* 0x0003e80000100a00 */
[----:B------:R1:W-:Y:S01]  /*14b60*/  LDGSTS.E [R15+0x28400], [R32.64], !P0 ;  /* 0x28400000200f7fae */ /* 0x0003e2000c121848 */
[----:B------:R-:W-:-:S03]  /*14b70*/  ISETP.GE.U32.AND P6, PT, R201, 0x7ffffe32, PT ;  /* 0x7ffffe32c900780c */ /* 0x000fc60003fc6070 */
[----:B------:R1:W-:Y:S02]  /*14b80*/  LDGSTS.E [R15+0x28c00], [R30.64], !P1 ;  /* 0x28c000001e0f7fae */ /* 0x0003e4000c921848 */
[C---:B-1----:R-:W-:Y:S02]  /*14b90*/  IMAD.WIDE R32, R198.reuse, 0x4, R8 ;  /* 0x00000004c6207825 */ /* 0x042fe400078e0208 */
[----:B------:R-:W2:Y:S04]  /*14ba0*/  LDL.LU.64 R8, [R1+0x548] ;  /* 0x0005480001087983 */ /* 0x000ea80000300a00 */
[----:B------:R1:W-:Y:S04]  /*14bb0*/  STL.64 [R1+0x578], R32 ;  /* 0x0005782001007387 */ /* 0x0003e80000100a00 */
[----:B------:R-:W2:Y:S04]  /*14bc0*/  LDL.LU.64 R30, [R1+0x540] ;  /* 0x00054000011e7983 */ /* 0x000ea80000300a00 */
[----:B------:R1:W-:Y:S01]  /*14bd0*/  LDGSTS.E [R15+0x29400], [R32.64], !P5 ;  /* 0x29400000200f7fae */ /* 0x0003e2000e921848 */
[----:B---3--:R-:W-:-:S05]  /*14be0*/  IMAD.WIDE R2, R198, 0x4, R2 ;  /* 0x00000004c6027825 */ /* 0x008fca00078e0202 */
[----:B------:R3:W-:Y:S04]  /*14bf0*/  STL.64 [R1+0x570], R2 ;  /* 0x0005700201007387 */ /* 0x0007e80000100a00 */
[----:B-1----:R-:W4:Y:S04]  /*14c00*/  LDL.LU.64 R32, [R1+0x538] ;  /* 0x0005380001207983 */ /* 0x002f280000300a00 */
[----:B------:R3:W-:Y:S01]  /*14c10*/  LDGSTS.E [R15+0x29c00], [R2.64], !P6 ;  /* 0x29c00000020f7fae */ /* 0x0007e2000f121848 */
[----:B--2---:R-:W-:-:S03]  /*14c20*/  IMAD.WIDE R34, R198, 0x4, R28 ;  /* 0x00000004c6227825 */ /* 0x004fc600078e021c */
[----:B------:R-:W2:Y:S04]  /*14c30*/  LDL.LU.64 R28, [R1+0x530] ;  /* 0x00053000011c7983 */ /* 0x000ea80000300a00 */
[----:B------:R-:W-:Y:S01]  /*14c40*/  STL.64 [R1+0x568], R34 ;  /* 0x0005682201007387 */ /* 0x000fe20000100a00 */
[----:B---3--:R-:W-:-:S03]  /*14c50*/  IMAD.WIDE R2, R198, 0x4, R250 ;  /* 0x00000004c6027825 */ /* 0x008fc600078e02fa */
        /* <DEDUP_REMOVED lines=12> */
[----:B------:R-:W-:-:S03]  /*14d20*/  IMAD.WIDE R12, R198, 0x4, R12 ;  /* 0x00000004c60c7825 */ /* 0x000fc600078e020c */
[----:B-1----:R-:W3:Y:S04]  /*14d30*/  LDL.LU.64 R2, [R1+0x520] ;  /* 0x0005200001027983 */ /* 0x002ee80000300a00 */
[----:B------:R1:W-:Y:S04]  /*14d40*/  STL.64 [R1+0x558], R12 ;  /* 0x0005580c01007387 */ /* 0x0003e80000100a00 */
[----:B------:R1:W-:Y:S01]  /*14d50*/  LDGSTS.E [R15+0x2b400], [R12.64], !P3 ;  /* 0x2b4000000c0f7fae */ /* 0x0003e2000d921848 */
[----:B------:R-:W-:-:S05]  /*14d60*/  IMAD.WIDE R10, R198, 0x4, R10 ;  /* 0x00000004c60a7825 */ /* 0x000fca00078e020a */
[----:B------:R1:W-:Y:S04]  /*14d70*/  LDGSTS.E [R15+0x2bc00], [R10.64], !P0 ;  /* 0x2bc000000a0f7fae */ /* 0x0003e8000c121848 */
[----:B-1----:R-:W3:Y:S04]  /*14d80*/  LDL.LU.64 R12, [R1+0x518] ;  /* 0x00051800010c7983 */ /* 0x002ee80000300a00 */
[----:B------:R1:W-:Y:S04]  /*14d90*/  STL.64 [R1+0x550], R10 ;  /* 0x0005500a01007387 */ /* 0x0003e80000100a00 */
[----:B-1----:R-:W3:Y:S01]  /*14da0*/  LDL.LU.64 R10, [R1+0x510] ;  /* 0x00051000010a7983 */ /* 0x002ee20000300a00 */
[----:B------:R-:W-:-:S02]  /*14db0*/  IADD3 R4, R0, -0x163, RZ ;  /* 0xfffffe9d00047810 */ /* 0x000fc40007ffe0ff */
[----:B------:R-:W-:Y:S02]  /*14dc0*/  IADD3 R201, R0, -0x167, RZ ;  /* 0xfffffe9900c97810 */ /* 0x000fe40007ffe0ff */
[----:B------:R-:W-:Y:S02]  /*14dd0*/  ISETP.GE.U32.AND P1, PT, R4, 0x7ffffe1e, PT ;  /* 0x7ffffe1e0400780c */ /* 0x000fe40003f26070 */
[----:B------:R-:W-:Y:S02]  /*14de0*/  IADD3 R4, R0, -0x16b, RZ ;  /* 0xfffffe9500047810 */ /* 0x000fe40007ffe0ff */
[----:B------:R-:W-:Y:S01]  /*14df0*/  ISETP.GE.U32.AND P5, PT, R201, 0x7ffffe1a, PT ;  /* 0x7ffffe1ac900780c */ /* 0x000fe20003fa6070 */
[----:B------:R-:W-:Y:S01]  /*14e00*/  IMAD.WIDE R8, R198, 0x4, R8 ;  /* 0x00000004c6087825 */ /* 0x000fe200078e0208 */
[----:B------:R-:W-:-:S03]  /*14e10*/  ISETP.GE.U32.AND P6, PT, R4, 0x7ffffe16, PT ;  /* 0x7ffffe160400780c */ /* 0x000fc60003fc6070 */
[C---:B------:R-:W-:Y:S01]  /*14e20*/  IMAD.WIDE R30, R198.reuse, 0x4, R30 ;  /* 0x00000004c61e7825 */ /* 0x040fe200078e021e */
[----:B------:R1:W-:Y:S04]  /*14e30*/  STL.64 [R1+0x548], R8 ;  /* 0x0005480801007387 */ /* 0x0003e80000100a00 */
[----:B------:R1:W-:Y:S04]  /*14e40*/  LDGSTS.E [R15+0x2c400], [R8.64], !P1 ;  /* 0x2c400000080f7fae */ /* 0x0003e8000c921848 */
[----:B------:R4:W-:Y:S04]  /*14e50*/  LDGSTS.E [R15+0x2cc00], [R30.64], !P5 ;  /* 0x2cc000001e0f7fae */ /* 0x0009e8000e921848 */
[----:B-1----:R-:W3:Y:S04]  /*14e60*/  LDL.LU.64 R8, [R1+0x788] ;  /* 0x0007880001087983 */ /* 0x002ee80000300a00 */
[----:B------:R1:W-:Y:S01]  /*14e70*/  STL.64 [R1+0x540], R30 ;  /* 0x0005401e01007387 */ /* 0x0003e20000100a00 */
[----:B----4-:R-:W-:-:S05]  /*14e80*/  IMAD.WIDE R32, R198, 0x4, R32 ;  /* 0x00000004c6207825 */ /* 0x010fca00078e0220 */
[----:B------:R3:W-:Y:S04]  /*14e90*/  STL.64 [R1+0x538], R32 ;  /* 0x0005382001007387 */ /* 0x0007e80000100a00 */
[----:B-1----:R-:W4:Y:S01]  /*14ea0*/  LDL.LU.64 R30, [R1+0x770] ;  /* 0x00077000011e7983 */ /* 0x002f220000300a00 */
[----:B--2---:R-:W-:-:S03]  /*14eb0*/  IMAD.WIDE R28, R198, 0x4, R28 ;  /* 0x00000004c61c7825 */ /* 0x004fc600078e021c */
[----:B------:R3:W-:Y:S04]  /*14ec0*/  LDGSTS.E [R15+0x2d400], [R32.64], !P6 ;  /* 0x2d400000200f7fae */ /* 0x0007e8000f121848 */
[----:B------:R1:W-:Y:S01]  /*14ed0*/  STL.64 [R1+0x530], R28 ;  /* 0x0005301c01007387 */ /* 0x0003e20000100a00 */
[----:B---3--:R-:W-:-:S03]  /*14ee0*/  IMAD.WIDE R32, R198, 0x4, R250 ;  /* 0x00000004c6207825 */ /* 0x008fc600078e02fa */
        /* <DEDUP_REMOVED lines=10> */
[----:B-1----:R-:W-:-:S03]  /*14f90*/  IMAD.WIDE R28, R198, 0x4, R2 ;  /* 0x00000004c61c7825 */ /* 0x002fc600078e0202 */
[----:B------:R-:W2:Y:S04]  /*14fa0*/  LDL.LU.64 R2, [R1+0x508] ;  /* 0x0005080001027983 */ /* 0x000ea80000300a00 */
[----:B------:R1:W-:Y:S04]  /*14fb0*/  STL.64 [R1+0x520], R28 ;  /* 0x0005201c01007387 */ /* 0x0003e80000100a00 */
[----:B---3--:R-:W3:Y:S04]  /*14fc0*/  LDL.LU.64 R32, [R1+0x500] ;  /* 0x0005000001207983 */ /* 0x008ee80000300a00 */
[----:B------:R1:W-:Y:S01]  /*14fd0*/  LDGSTS.E [R15+0x2ec00], [R28.64], !P3 ;  /* 0x2ec000001c0f7fae */ /* 0x0003e2000d921848 */
[----:B------:R-:W-:-:S05]  /*14fe0*/  IMAD.WIDE R12, R198, 0x4, R12 ;  /* 0x00000004c60c7825 */ /* 0x000fca00078e020c */
[----:B------:R1:W-:Y:S02]  /*14ff0*/  STL.64 [R1+0x518], R12 ;  /* 0x0005180c01007387 */ /* 0x0003e40000100a00 */
[----:B-1----:R-:W-:Y:S02]  /*15000*/  IMAD.WIDE R28, R198, 0x4, R10 ;  /* 0x00000004c61c7825 */ /* 0x002fe400078e020a */
[----:B------:R-:W3:Y:S01]  /*15010*/  LDL.LU.64 R10, [R1+0x4f8] ;  /* 0x0004f800010a7983 */ /* 0x000ee20000300a00 */
[----:B------:R-:W-:-:S04]  /*15020*/  IADD3 R4, R0, -0x17b, RZ ;  /* 0xfffffe8500047810 */ /* 0x000fc80007ffe0ff */
[----:B------:R-:W-:Y:S02]  /*15030*/  ISETP.GE.U32.AND P0, PT, R4, 0x7ffffe06, PT ;  /* 0x7ffffe060400780c */ /* 0x000fe40003f06070 */
[----:B------:R-:W-:-:S04]  /*15040*/  IADD3 R4, R0, -0x17f, RZ ;  /* 0xfffffe8100047810 */ /* 0x000fc80007ffe0ff */
[----:B------:R-:W-:Y:S02]  /*15050*/  ISETP.GE.U32.AND P1, PT, R4, 0x7ffffe02, PT ;  /* 0x7ffffe020400780c */ /* 0x000fe40003f26070 */
[----:B------:R-:W-:Y:S01]  /*15060*/  IADD3 R201, R0, -0x104, RZ ;  /* 0xfffffefc00c97810 */ /* 0x000fe20007ffe0ff */
[----:B------:R1:W-:Y:S03]  /*15070*/  STL.64 [R1+0x510], R28 ;  /* 0x0005101c01007387 */ /* 0x0003e60000100a00 */
[----:B------:R-:W-:Y:S01]  /*15080*/  ISETP.GE.U32.AND P5, PT, R201, 0x7ffffe7d, PT ;  /* 0x7ffffe7dc900780c */ /* 0x000fe20003fa6070 */
[----:B------:R1:W-:Y:S06]  /*15090*/  LDGSTS.E [R15+0x2f400], [R12.64], !P0 ;  /* 0x2f4000000c0f7fae */ /* 0x0003ec000c121848 */
[----:B------:R1:W-:Y:S04]  /*150a0*/  LDGSTS.E [R15+0x2fc00], [R28.64], !P1 ;  /* 0x2fc000001c0f7fae */ /* 0x0003e8000c921848 */
[----:B-1----:R-:W3:Y:S01]  /*150b0*/  LDL.LU.64 R12, [R1+0x4f0] ;  /* 0x0004f000010c7983 */ /* 0x002ee20000300a00 */
[----:B------:R-:W-:-:S03]  /*150c0*/  IMAD.WIDE R8, R198, 0x4, R8 ;  /* 0x00000004c6087825 */ /* 0x000fc600078e0208 */
[----:B------:R-:W3:Y:S01]  /*150d0*/  LDL.LU.64 R14, [R1+0x4e8] ;  /* 0x0004e800010e7983 */ /* 0x000ee20000300a00 */
[----:B------:R-:W-:-:S03]  /*150e0*/  LOP3.LUT R28, R199, 0x60, RZ, 0x3c, !PT ;  /* 0x00000060c71c7812 */ /* 0x000fc600078e3cff */
[----:B------:R2:W-:Y:S04]  /*150f0*/  STL.64 [R1+0x5c8], R8 ;  /* 0x0005c80801007387 */ /* 0x0005e80000100a00 */
[----:B------:R2:W-:Y:S01]  /*15100*/  LDGSTS.E [R28+0x20600], [R8.64], !P5 ;  /* 0x20600000081c7fae */ /* 0x0005e2000e921848 */
[----:B----4-:R-:W-:-:S05]  /*15110*/  IMAD.WIDE R30, R198, 0x4, R30 ;  /* 0x00000004c61e7825 */ /* 0x010fca00078e021e */
[----:B------:R1:W-:Y:S01]  /*15120*/  STL.64 [R1+0x5d0], R30 ;  /* 0x0005d01e01007387 */ /* 0x0003e20000100a00 */
[----:B--2---:R-:W-:-:S03]  /*15130*/  IMAD.WIDE R8, R198, 0x4, R250 ;  /* 0x00000004c6087825 */ /* 0x004fc600078e02fa */
[----:B------:R-:W2:Y:S01]  /*15140*/  LDL.LU.64 R250, [R1+0x4e0] ;  /* 0x0004e00001fa7983 */ /* 0x000ea20000300a00 */
[C---:B------:R-:W-:Y:S02]  /*15150*/  IADD3 R201, R0.reuse, -0x108, RZ ;  /* 0xfffffef800c97810 */ /* 0x040fe40007ffe0ff */
[C---:B------:R-:W-:Y:S02]  /*15160*/  IADD3 R4, R0.reuse, -0x10c, RZ ;  /* 0xfffffef400047810 */ /* 0x040fe40007ffe0ff */
[----:B------:R-:W-:Y:S02]  /*15170*/  ISETP.GE.U32.AND P6, PT, R201, 0x7ffffe79, PT ;  /* 0x7ffffe79c900780c */ /* 0x000fe40003fc6070 */
[----:B------:R-:W-:Y:S02]  /*15180*/  IADD3 R201, R0, -0x110, RZ ;  /* 0xfffffef000c97810 */ /* 0x000fe40007ffe0ff */
[----:B------:R-:W-:Y:S02]  /*15190*/  ISETP.GE.U32.AND P2, PT, R4, 0x7ffffe75, PT ;  /* 0x7ffffe750400780c */ /* 0x000fe40003f46070 */
[----:B------:R-:W-:Y:S01]  /*151a0*/  ISETP.GE.U32.AND P4, PT, R201, 0x7ffffe71, PT ;  /* 0x7ffffe71c900780c */ /* 0x000fe20003f86070 */
[----:B------:R4:W-:Y:S06]  /*151b0*/  STL.64 [R1+0x5d8], R8 ;  /* 0x0005d80801007387 */ /* 0x0009ec0000100a00 */
[----:B------:R1:W-:Y:S04]  /*151c0*/  LDGSTS.E [R28+0x20e00], [R30.64], !P6 ;  /* 0x20e000001e1c7fae */ /* 0x0003e8000f121848 */
[----:B------:R4:W-:Y:S01]  /*151d0*/  LDGSTS.E [R28+0x21600], [R8.64], !P2 ;  /* 0x21600000081c7fae */ /* 0x0009e2000d121848 */
[----:B-1----:R-:W-:-:S03]  /*151e0*/  IMAD.WIDE R30, R198, 0x4, R2 ;  /* 0x00000004c61e7825 */ /* 0x002fc600078e0202 */
[----:B------:R-:W2:Y:S01]  /*151f0*/  LDL.LU.64 R2, [R1+0x4d8] ;  /* 0x0004d80001027983 */ /* 0x000ea20000300a00 */
[----:B---3--:R-:W-:-:S03]  /*15200*/  IMAD.WIDE R32, R198, 0x4, R32 ;  /* 0x00000004c6207825 */ /* 0x008fc600078e0220 */
[----:B------:R1:W-:Y:S04]  /*15210*/  STL.64 [R1+0x508], R30 ;  /* 0x0005081e01007387 */ /* 0x0003e80000100a00 */
[----:B----4-:R-:W3:Y:S04]  /*15220*/  LDL.LU.64 R8, [R1+0x4d0] ;  /* 0x0004d00001087983 */ /* 0x010ee80000300a00 */
[----:B------:R1:W-:Y:S04]  /*15230*/  LDGSTS.E [R28+0x21e00], [R30.64], !P4 ;  /* 0x21e000001e1c7fae */ /* 0x0003e8000e121848 */
[----:B------:R4:W-:Y:S01]  /*15240*/  STL.64 [R1+0x500], R32 ;  /* 0x0005002001007387 */ /* 0x0009e20000100a00 */
[----:B-1----:R-:W-:-:S03]  /*15250*/  IMAD.WIDE R30, R198, 0x4, R10 ;  /* 0x00000004c61e7825 */ /* 0x002fc600078e020a */
[----:B------:R-:W3:Y:S01]  /*15260*/  LDL.LU.64 R10, [R1+0x4c8] ;  /* 0x0004c800010a7983 */ /* 0x000ee20000300a00 */
[C---:B------:R-:W-:Y:S02]  /*15270*/  IADD3 R4, R0.reuse, -0x114, RZ ;  /* 0xfffffeec00047810 */ /* 0x040fe40007ffe0ff */
[----:B------:R-:W-:Y:S02]  /*15280*/  IADD3 R201, R0, -0x118, RZ ;  /* 0xfffffee800c97810 */ /* 0x000fe40007ffe0ff */
[----:B------:R-:W-:Y:S02]  /*15290*/  ISETP.GE.U32.AND P3, PT, R4, 0x7ffffe6d, PT ;  /* 0x7ffffe6d0400780c */ /* 0x000fe40003f66070 */
[----:B------:R-:W-:Y:S02]  /*152a0*/  IADD3 R4, R0, -0x11c, RZ ;  /* 0xfffffee400047810 */ /* 0x000fe40007ffe0ff */
[----:B------:R-:W-:Y:S02]  /*152b0*/  ISETP.GE.U32.AND P0, PT, R201, 0x7ffffe69, PT ;  /* 0x7ffffe69c900780c */ /* 0x000fe40003f06070 */
[----:B------:R-:W-:Y:S01]  /*152c0*/  ISETP.GE.U32.AND P1, PT, R4, 0x7ffffe65, PT ;  /* 0x7ffffe650400780c */ /* 0x000fe20003f26070 */
[----:B------:R1:W-:Y:S06]  /*152d0*/  STL.64 [R1+0x4f8], R30 ;  /* 0x0004f81e01007387 */ /* 0x0003ec0000100a00 */
[----:B------:R4:W-:Y:S04]  /*152e0*/  LDGSTS.E [R28+0x22600], [R32.64], !P3 ;  /* 0x22600000201c7fae */ /* 0x0009e8000d921848 */
[----:B------:R1:W-:Y:S01]  /*152f0*/  LDGSTS.E [R28+0x22e00], [R30.64], !P0 ;  /* 0x22e000001e1c7fae */ /* 0x0003e2000c121848 */
[----:B------:R-:W-:-:S03]  /*15300*/  IMAD.WIDE R12, R198, 0x4, R12 ;  /* 0x00000004c60c7825 */ /* 0x000fc600078e020c */
[----:B----4-:R-:W4:Y:S01]  /*15310*/  LDL.LU.64 R32, [R1+0x4c0] ;  /* 0x0004c00001207983 */ /* 0x010f220000300a00 */
[----:B------:R-:W-:-:S03]  /*15320*/  IMAD.WIDE R34, R198, 0x4, R14 ;  /* 0x00000004c6227825 */ /* 0x000fc600078e020e */
[----:B------:R2:W-:Y:S04]  /*15330*/  STL.64 [R1+0x4f0], R12 ;  /* 0x0004f00c01007387 */ /* 0x0005e80000100a00 */
[----:B------:R-:W4:Y:S04]  /*15340*/  LDL.LU.64 R14, [R1+0x4b8] ;  /* 0x0004b800010e7983 */ /* 0x000f280000300a00 */
[----:B------:R-:W-:Y:S04]  /*15350*/  STL.64 [R1+0x4e8], R34 ;  /* 0x0004e82201007387 */ /* 0x000fe80000100a00 */
[----:B-1----:R-:W4:Y:S04]  /*15360*/  LDL.LU.64 R30, [R1+0x4b0] ;  /* 0x0004b000011e7983 */ /* 0x002f280000300a00 */
[----:B------:R2:W-:Y:S02]  /*15370*/  LDGSTS.E [R28+0x23600], [R12.64], !P1 ;  /* 0x236000000c1c7fae */ /* 0x0005e4000c921848 */
[----:B--2---:R-:W-:-:S02]  /*15380*/  IMAD.WIDE R12, R198, 0x4, R250 ;  /* 0x00000004c60c7825 */ /* 0x004fc400078e02fa */
[----:B------:R-:W2:Y:S01]  /*15390*/  LDL.LU.64 R250, [R1+0x4a8] ;  /* 0x0004a80001fa7983 */ /* 0x000ea20000300a00 */
[C---:B------:R-:W-:Y:S02]  /*153a0*/  IADD3 R201, R0.reuse, -0x120, RZ ;  /* 0xfffffee000c97810 */ /* 0x040fe40007ffe0ff */
[C---:B------:R-:W-:Y:S02]  /*153b0*/  IADD3 R4, R0.reuse, -0x124, RZ ;  /* 0xfffffedc00047810 */ /* 0x040fe40007ffe0ff */
[----:B------:R-:W-:Y:S02]  /*153c0*/  ISETP.GE.U32.AND P5, PT, R201, 0x7ffffe61, PT ;  /* 0x7ffffe61c900780c */ /* 0x000fe40003fa6070 */
[----:B------:R-:W-:Y:S02]  /*153d0*/  IADD3 R201, R0, -0x128, RZ ;  /* 0xfffffed800c97810 */ /* 0x000fe40007ffe0ff */
[----:B------:R-:W-:Y:S02]  /*153e0*/  ISETP.GE.U32.AND P6, PT, R4, 0x7ffffe5d, PT ;  /* 0x7ffffe5d0400780c */ /* 0x000fe40003fc6070 */
[----:B------:R-:W-:-:S02]  /*153f0*/  IADD3 R4, R0, -0x12c, RZ ;  /* 0xfffffed400047810 */ /* 0x000fc40007ffe0ff */
[----:B------:R-:W-:Y:S02]  /*15400*/  ISETP.GE.U32.AND P2, PT, R201, 0x7ffffe59, PT ;  /* 0x7ffffe59c900780c */ /* 0x000fe40003f46070 */
[----:B------:R-:W-:Y:S02]  /*15410*/  IADD3 R201, R0, -0x130, RZ ;  /* 0xfffffed000c97810 */ /* 0x000fe40007ffe0ff */
[----:B------:R-:W-:Y:S01]  /*15420*/  ISETP.GE.U32.AND P4, PT, R4, 0x7ffffe55, PT ;  /* 0x7ffffe550400780c */ /* 0x000fe20003f86070 */
[----:B------:R1:W-:Y:S01]  /*15430*/  LDGSTS.E [R28+0x23e00], [R34.64], !P5 ;  /* 0x23e00000221c7fae */ /* 0x0003e2000e921848 */
[----:B------:R-:W-:-:S03]  /*15440*/  ISETP.GE.U32.AND P3, PT, R201, 0x7ffffe51, PT ;  /* 0x7ffffe51c900780c */ /* 0x000fc60003f66070 */
[----:B------:R1:W-:Y:S04]  /*15450*/  STL.64 [R1+0x4e0], R12 ;  /* 0x0004e00c01007387 */ /* 0x0003e80000100a00 */
[----:B------:R1:W-:Y:S01]  /*15460*/  LDGSTS.E [R28+0x24600], [R12.64], !P6 ;  /* 0x246000000c1c7fae */ /* 0x0003e2000f121848 */
[----:B------:R-:W-:-:S05]  /*15470*/  IMAD.WIDE R2, R198, 0x4, R2 ;  /* 0x00000004c6027825 */ /* 0x000fca00078e0202 */
[----:B------:R3:W-:Y:S04]  /*15480*/  STL.64 [R1+0x4d8], R2 ;  /* 0x0004d80201007387 */ /* 0x0007e80000100a00 */
[----:B-1----:R-:W2:Y:S01]  /*15490*/  LDL.LU.64 R12, [R1+0x4a0] ;  /* 0x0004a000010c7983 */ /* 0x002ea20000300a00 */
[----:B---3--:R-:W-:-:S03]  /*154a0*/  IMAD.WIDE R8, R198, 0x4, R8 ;  /* 0x00000004c6087825 */ /* 0x008fc600078e0208 */
[----:B------:R1:W-:Y:S04]  /*154b0*/  LDGSTS.E [R28+0x24e00], [R2.64], !P2 ;  /* 0x24e00000021c7fae */ /* 0x0003e8000d121848 */
[----:B------:R3:W-:Y:S04]  /*154c0*/  LDGSTS.E [R28+0x25600], [R8.64], !P4 ;  /* 0x25600000081c7fae */ /* 0x0007e8000e121848 */
[----:B-1----:R-:W2:Y:S04]  /*154d0*/  LDL.LU.64 R2, [R1+0x498] ;  /* 0x0004980001027983 */ /* 0x002ea80000300a00 */
[----:B------:R3:W-:Y:S01]  /*154e0*/  STL.64 [R1+0x4d0], R8 ;  /* 0x0004d00801007387 */ /* 0x0007e20000100a00 */
[----:B------:R-:W-:-:S03]  /*154f0*/  IMAD.WIDE R10, R198, 0x4, R10 ;  /* 0x00000004c60a7825 */ /* 0x000fc600078e020a */
[----:B---3--:R-:W3:Y:S04]  /*15500*/  LDL.LU.64 R8, [R1+0x490] ;  /* 0x0004900001087983 */ /* 0x008ee80000300a00 */
[----:B------:R1:W-:Y:S04]  /*15510*/  STL.64 [R1+0x4c8], R10 ;  /* 0x0004c80a01007387 */ /* 0x0003e80000100a00 */
[----:B------:R1:W-:Y:S04]  /*15520*/  LDGSTS.E [R28+0x25e00], [R10.64], !P3 ;  /* 0x25e000000a1c7fae */ /* 0x0003e8000d921848 */
[----:B-1----:R-:W3:Y:S01]  /*15530*/  LDL.LU.64 R10, [R1+0x488] ;  /* 0x00048800010a7983 */ /* 0x002ee20000300a00 */
[----:B------:R-:W-:-:S02]  /*15540*/  IADD3 R4, R0, -0x134, RZ ;  /* 0xfffffecc00047810 */ /* 0x000fc40007ffe0ff */
[----:B------:R-:W-:Y:S02]  /*15550*/  IADD3 R201, R0, -0x138, RZ ;  /* 0xfffffec800c97810 */ /* 0x000fe40007ffe0ff */
[----:B------:R-:W-:Y:S02]  /*15560*/  ISETP.GE.U32.AND P0, PT, R4, 0x7ffffe4d, PT ;  /* 0x7ffffe4d0400780c */ /* 0x000fe40003f06070 */
[----:B------:R-:W-:Y:S01]  /*15570*/  ISETP.GE.U32.AND P1, PT, R201, 0x7ffffe49, PT ;  /* 0x7ffffe49c900780c */ /* 0x000fe20003f26070 */
[----:B----4-:R-:W-:-:S04]  /*15580*/  IMAD.WIDE R32, R198, 0x4, R32 ;  /* 0x00000004c6207825 */ /* 0x010fc800078e0220 */
[C---:B------:R-:W-:Y:S01]  /*15590*/  IMAD.WIDE R14, R198.reuse, 0x4, R14 ;  /* 0x00000004c60e7825 */ /* 0x040fe200078e020e */
[----:B------:R1:W-:Y:S05]  /*155a0*/  STL.64 [R1+0x4c0], R32 ;  /* 0x0004c02001007387 */ /* 0x0003ea0000100a00 */
[----:B------:R1:W-:Y:S01]  /*155b0*/  LDGSTS.E [R28+0x26600], [R32.64], !P0 ;  /* 0x26600000201c7fae */ /* 0x0003e2000c121848 */
[----:B------:R-:W-:-:S03]  /*155c0*/  IMAD.WIDE R34, R198, 0x4, R30 ;  /* 0x00000004c6227825 */ /* 0x000fc600078e021e */
[----:B------:R2:W-:Y:S04]  /*155d0*/  STL.64 [R1+0x4b8], R14 ;  /* 0x0004b80e01007387 */ /* 0x0005e80000100a00 */
[----:B------:R2:W-:Y:S04]  /*155e0*/  LDGSTS.E [R28+0x26e00], [R14.64], !P1 ;  /* 0x26e000000e1c7fae */ /* 0x0005e8000c921848 */
[----:B-1----:R-:W4:Y:S04]  /*155f0*/  LDL.LU.64 R32, [R1+0x480] ;  /* 0x0004800001207983 */ /* 0x002f280000300a00 */
[----:B------:R-:W-:Y:S04]  /*15600*/  STL.64 [R1+0x4b0], R34 ;  /* 0x0004b02201007387 */ /* 0x000fe80000100a00 */
[----:B------:R-:W4:Y:S01]  /*15610*/  LDL.LU.64 R30, [R1+0x478] ;  /* 0x00047800011e7983 */ /* 0x000f220000300a00 */
[----:B--2---:R-:W-:-:S05]  /*15620*/  IMAD.WIDE R14, R198, 0x4, R250 ;  /* 0x00000004c60e7825 */ /* 0x004fca00078e02fa */
[----:B------:R1:W-:Y:S04]  /*15630*/  STL.64 [R1+0x4a8], R14 ;  /* 0x0004a80e01007387 */ /* 0x0003e80000100a00 */
[----:B------:R-:W2:Y:S01]  /*15640*/  LDL.LU.64 R250, [R1+0x470] ;  /* 0x0004700001fa7983 */ /* 0x000ea20000300a00 */
[C---:B------:R-:W-:Y:S02]  /*15650*/  IADD3 R4, R0.reuse, -0x13c, RZ ;  /* 0xfffffec400047810 */ /* 0x040fe40007ffe0ff */
[----:B------:R-:W-:Y:S02]  /*15660*/  IADD3 R201, R0, -0x140, RZ ;  /* 0xfffffec000c97810 */ /* 0x000fe40007ffe0ff */
[----:B------:R-:W-:Y:S02]  /*15670*/  ISETP.GE.U32.AND P5, PT, R4, 0x7ffffe45, PT ;  /* 0x7ffffe450400780c */ /* 0x000fe40003fa6070 */
[----:B------:R-:W-:-:S02]  /*15680*/  ISETP.GE.U32.AND P6, PT, R201, 0x7ffffe41, PT ;  /* 0x7ffffe41c900780c */ /* 0x000fc40003fc6070 */
[C---:B------:R-:W-:Y:S02]  /*15690*/  IADD3 R4, R0.reuse, -0x144, RZ ;  /* 0xfffffebc00047810 */ /* 0x040fe40007ffe0ff */
[----:B------:R-:W-:Y:S02]  /*156a0*/  IADD3 R201, R0, -0x148, RZ ;  /* 0xfffffeb800c97810 */ /* 0x000fe40007ffe0ff */
[----:B------:R-:W-:Y:S02]  /*156b0*/  ISETP.GE.U32.AND P2, PT, R4, 0x7ffffe3d, PT ;  /* 0x7ffffe3d0400780c */ /* 0x000fe40003f46070 */
[----:B------:R-:W-:-:S03]  /*156c0*/  ISETP.GE.U32.AND P4, PT, R201, 0x7ffffe39, PT ;  /* 0x7ffffe39c900780c */ /* 0x000fc60003f86070 */
[----:B------:R1:W-:Y:S04]  /*156d0*/  LDGSTS.E [R28+0x27600], [R34.64], !P5 ;  /* 0x27600000221c7fae */ /* 0x0003e8000e921848 */
[----:B------:R1:W-:Y:S01]  /*156e0*/  LDGSTS.E [R28+0x27e00], [R14.64], !P6 ;  /* 0x27e000000e1c7fae */ /* 0x0003e2000f121848 */
[----:B------:R-:W-:-:S05]  /*156f0*/  IMAD.WIDE R12, R198, 0x4, R12 ;  /* 0x00000004c60c7825 */ /* 0x000fca00078e020c */
[----:B------:R1:W-:Y:S04]  /*15700*/  STL.64 [R1+0x4a0], R12 ;  /* 0x0004a00c01007387 */ /* 0x0003e80000100a00 */
        /* <DEDUP_REMOVED lines=8> */
[----:B-1----:R-:W2:Y:S01]  /*15790*/  LDL.LU.64 R14, [R1+0x458] ;  /* 0x00045800010e7983 */ /* 0x002ea20000300a00 */
[----:B------:R-:W-:-:S05]  /*157a0*/  IMAD.WIDE R34, R198, 0x4, R10 ;  /* 0x00000004c6227825 */ /* 0x000fca00078e020a */
[----:B------:R2:W-:Y:S04]  /*157b0*/  STL.64 [R1+0x488], R34 ;  /* 0x0004882201007387 */ /* 0x0005e80000100a00 */
[----:B------:R-:W2:Y:S01]  /*157c0*/  LDL.LU.64 R10, [R1+0x450] ;  /* 0x00045000010a7983 */ /* 0x000ea20000300a00 */
[----:B------:R-:W-:-:S04]  /*157d0*/  IADD3 R4, R0, -0x14c, RZ ;  /* 0xfffffeb400047810 */ /* 0x000fc80007ffe0ff */
[----:B------:R-:W-:Y:S02]  /*157e0*/  ISETP.GE.U32.AND P3, PT, R4, 0x7ffffe35, PT ;  /* 0x7ffffe350400780c */ /* 0x000fe40003f66070 */
[----:B------:R-:W-:-:S04]  /*157f0*/  IADD3 R201, R0, -0x150, RZ ;  /* 0xfffffeb000c97810 */ /* 0x000fc80007ffe0ff */
[----:B------:R-:W-:-:S07]  /*15800*/  ISETP.GE.U32.AND P0, PT, R201, 0x7ffffe31, PT ;  /* 0x7ffffe31c900780c */ /* 0x000fce0003f06070 */
[----:B------:R3:W-:Y:S01]  /*15810*/  LDGSTS.E [R28+0x29600], [R8.64], !P3 ;  /* 0x29600000081c7fae */ /* 0x0007e2000d921848 */
[----:B----4-:R-:W-:-:S05]  /*15820*/  IMAD.WIDE R32, R198, 0x4, R32 ;  /* 0x00000004c6207825 */ /* 0x010fca00078e0220 */
[----:B------:R2:W-:Y:S04]  /*15830*/  LDGSTS.E [R28+0x29e00], [R34.64], !P0 ;  /* 0x29e00000221c7fae */ /* 0x0005e8000c121848 */
[----:B---3--:R-:W3:Y:S01]  /*15840*/  LDL.LU.64 R8, [R1+0x448] ;  /* 0x0004480001087983 */ /* 0x008ee20000300a00 */
[----:B------:R-:W-:-:S03]  /*15850*/  IMAD.WIDE R30, R198, 0x4, R30 ;  /* 0x00000004c61e7825 */ /* 0x000fc600078e021e */
[----:B------:R1:W-:Y:S04]  /*15860*/  STL.64 [R1+0x480], R32 ;  /* 0x0004802001007387 */ /* 0x0003e80000100a00 */
[----:B------:R4:W-:Y:S01]  /*15870*/  STL.64 [R1+0x478], R30 ;  /* 0x0004781e01007387 */ /* 0x0009e20000100a00 */
[----:B--2---:R-:W-:-:S03]  /*15880*/  IMAD.WIDE R34, R198, 0x4, R250 ;  /* 0x00000004c6227825 */ /* 0x004fc600078e02fa */
[----:B------:R-:W2:Y:S01]  /*15890*/  LDL.LU.64 R250, [R1+0x440] ;  /* 0x0004400001fa7983 */ /* 0x000ea20000300a00 */
[C---:B------:R-:W-:Y:S02]  /*158a0*/  IADD3 R4, R0.reuse, -0x154, RZ ;  /* 0xfffffeac00047810 */ /* 0x040fe40007ffe0ff */
[----:B------:R-:W-:Y:S02]  /*158b0*/  IADD3 R201, R0, -0x158, RZ ;  /* 0xfffffea800c97810 */ /* 0x000fe40007ffe0ff */
[----:B------:R-:W-:Y:S02]  /*158c0*/  ISETP.GE.U32.AND P1, PT, R4, 0x7ffffe2d, PT ;  /* 0x7ffffe2d0400780c */ /* 0x000fe40003f26070 */
[----:B------:R-:W-:Y:S02]  /*158d0*/  IADD3 R4, R0, -0x15c, RZ ;  /* 0xfffffea400047810 */ /* 0x000fe40007ffe0ff */
[----:B------:R-:W-:Y:S02]  /*158e0*/  ISETP.GE.U32.AND P5, PT, R201, 0x7ffffe29, PT ;  /* 0x7ffffe29c900780c */ /* 0x000fe40003fa6070 */
[----:B------:R-:W-:-:S02]  /*158f0*/  ISETP.GE.U32.AND P6, PT, R4, 0x7ffffe25, PT ;  /* 0x7ffffe250400780c */ /* 0x000fc40003fc6070 */
[----:B------:R-:W-:-:S05]  /*15900*/  IADD3 R201, R0, -0x160, RZ ;  /* 0xfffffea000c97810 */ /* 0x000fca0007ffe0ff */
[----:B------:R1:W-:Y:S04]  /*15910*/  LDGSTS.E [R28+0x2a600], [R32.64], !P1 ;  /* 0x2a600000201c7fae */ /* 0x0003e8000c921848 */
[----:B------:R4:W-:Y:S01]  /*15920*/  LDGSTS.E [R28+0x2ae00], [R30.64], !P5 ;  /* 0x2ae000001e1c7fae */ /* 0x0009e2000e921848 */
[----:B------:R-:W-:-:S03]  /*15930*/  ISETP.GE.U32.AND P2, PT, R201, 0x7ffffe21, PT ;  /* 0x7ffffe21c900780c */ /* 0x000fc60003f46070 */
[----:B------:R4:W-:Y:S04]  /*15940*/  LDGSTS.E [R28+0x2b600], [R34.64], !P6 ;  /* 0x2b600000221c7fae */ /* 0x0009e8000f121848 */
[----:B-1----:R-:W2:Y:S04]  /*15950*/  LDL.LU.64 R32, [R1+0x438] ;  /* 0x0004380001207983 */ /* 0x002ea80000300a00 */
[----:B------:R-:W-:Y:S01]  /*15960*/  STL.64 [R1+0x470], R34 ;  /* 0x0004702201007387 */ /* 0x000fe20000100a00 */
[----:B------:R-:W-:-:S04]  /*15970*/  IADD3 R4, R0, -0x164, RZ ;  /* 0xfffffe9c00047810 */ /* 0x000fc80007ffe0ff */
[----:B------:R-:W-:Y:S02]  /*15980*/  ISETP.GE.U32.AND P4, PT, R4, 0x7ffffe1d, PT ;  /* 0x7ffffe1d0400780c */ /* 0x000fe40003f86070 */
[C---:B------:R-:W-:Y:S02]  /*15990*/  IADD3 R201, R0.reuse, -0x168, RZ ;  /* 0xfffffe9800c97810 */ /* 0x040fe40007ffe0ff */
[----:B------:R-:W-:Y:S01]  /*159a0*/  IADD3 R4, R0, -0x16c, RZ ;  /* 0xfffffe9400047810 */ /* 0x000fe20007ffe0ff */
[----:B----4-:R-:W-:Y:S02]  /*159b0*/  IMAD.WIDE R30, R198, 0x4, R2 ;  /* 0x00000004c61e7825 */ /* 0x010fe400078e0202 */
[----:B------:R-:W4:Y:S01]  /*159c0*/  LDL.LU.64 R2, [R1+0x430] ;  /* 0x0004300001027983 */ /* 0x000f220000300a00 */
[----:B------:R-:W-:-:S03]  /*159d0*/  ISETP.GE.U32.AND P3, PT, R201, 0x7ffffe19, PT ;  /* 0x7ffffe19c900780c */ /* 0x000fc60003f66070 */
[----:B------:R1:W-:Y:S01]  /*159e0*/  STL.64 [R1+0x468], R30 ;  /* 0x0004681e01007387 */ /* 0x0003e20000100a00 */
[----:B------:R-:W-:-:S03]  /*159f0*/  IMAD.WIDE R12, R198, 0x4, R12 ;  /* 0x00000004c60c7825 */ /* 0x000fc600078e020c */
[----:B------:R1:W-:Y:S01]  /*15a00*/  LDGSTS.E [R28+0x2be00], [R30.64], !P2 ;  /* 0x2be000001e1c7fae */ /* 0x0003e2000d121848 */
[----:B------:R-:W-:Y:S02]  /*15a10*/  IADD3 R201, R0, -0x170, RZ ;  /* 0xfffffe9000c97810 */ /* 0x000fe40007ffe0ff */
[----:B------:R-:W-:Y:S01]  /*15a20*/  ISETP.GE.U32.AND P0, PT, R4, 0x7ffffe15, PT ;  /* 0x7ffffe150400780c */ /* 0x000fe20003f06070 */
[----:B------:R1:W-:Y:S01]  /*15a30*/  LDGSTS.E [R28+0x2c600], [R12.64], !P4 ;  /* 0x2c6000000c1c7fae */ /* 0x0003e2000e121848 */
[----:B------:R-:W-:-:S03]  /*15a40*/  ISETP.GE.U32.AND P1, PT, R201, 0x7ffffe11, PT ;  /* 0x7ffffe11c900780c */ /* 0x000fc60003f26070 */
[----:B-1----:R-:W4:Y:S01]  /*15a50*/  LDL.LU.64 R30, [R1+0x428] ;  /* 0x00042800011e7983 */ /* 0x002f220000300a00 */
[----:B------:R-:W-:-:S04]  /*15a60*/  IMAD.WIDE R44, R198, 0x4, R14 ;  /* 0x00000004c62c7825 */ /* 0x000fc800078e020e */
[C---:B------:R-:W-:Y:S01]  /*15a70*/  IMAD.WIDE R34, R198.reuse, 0x4, R10 ;  /* 0x00000004c6227825 */ /* 0x040fe200078e020a */
[----:B------:R1:W-:Y:S04]  /*15a80*/  STL.64 [R1+0x460], R12 ;  /* 0x0004600c01007387 */ /* 0x0003e80000100a00 */
[----:B------:R-:W3:Y:S04]  /*15a90*/  S2R R11, SR_TID.X ;  /* 0x00000000000b7919 */ /* 0x000ee80000002100 */
[----:B------:R-:W-:Y:S04]  /*15aa0*/  STL.64 [R1+0x5e0], R44 ;  /* 0x0005e02c01007387 */ /* 0x000fe80000100a00 */
[----:B------:R-:W4:Y:S04]  /*15ab0*/  LDL.LU.64 R14, [R1+0x220] ;  /* 0x00022000010e7983 */ /* 0x000f280000300a00 */
[----:B-1----:R-:W4:Y:S04]  /*15ac0*/  LDL.LU.64 R12, [R1+0x218] ;  /* 0x00021800010c7983 */ /* 0x002f280000300a00 */
[----:B------:R-:W-:Y:S04]  /*15ad0*/  STL.64 [R1+0x5e8], R34 ;  /* 0x0005e82201007387 */ /* 0x000fe80000100a00 */
[----:B------:R1:W-:Y:S01]  /*15ae0*/  LDGSTS.E [R28+0x2ce00], [R44.64], !P3 ;  /* 0x2ce000002c1c7fae */ /* 0x0003e2000d921848 */
[----:B---3--:R-:W-:Y:S01]  /*15af0*/  LOP3.LUT R29, R11, 0x7f, RZ, 0xc0, !PT ;  /* 0x0000007f0b1d7812 */ /* 0x008fe200078ec0ff */
[----:B------:R-:W-:-:S02]  /*15b00*/  IMAD.WIDE R8, R198, 0x4, R8 ;  /* 0x00000004c6087825 */ /* 0x000fc400078e0208 */
[----:B------:R-:W3:Y:S04]  /*15b10*/  LDL.LU.64 R10, [R1+0x210] ;  /* 0x00021000010a7983 */ /* 0x000ee80000300a00 */
[----:B------:R2:W-:Y:S04]  /*15b20*/  LDGSTS.E [R28+0x2d600], [R34.64], !P0 ;  /* 0x2d600000221c7fae */ /* 0x0005e8000c121848 */
[----:B------:R1:W-:Y:S04]  /*15b30*/  STL.64 [R1+0x610], R8 ;  /* 0x0006100801007387 */ /* 0x0003e80000100a00 */
[----:B------:R1:W-:Y:S04]  /*15b40*/  LDGSTS.E [R28+0x2de00], [R8.64], !P1 ;  /* 0x2de00000081c7fae */ /* 0x0003e8000c921848 */
[----:B-1----:R-:W3:Y:S01]  /*15b50*/  LDL.LU.64 R8, [R1+0x1e0] ;  /* 0x0001e00001087983 */ /* 0x002ee20000300a00 */
[----:B--2---:R-:W-:-:S03]  /*15b60*/  IMAD.WIDE R34, R198, 0x4, R250 ;  /* 0x00000004c6227825 */ /* 0x004fc600078e02fa */
[----:B------:R-:W2:Y:S01]  /*15b70*/  LDL.LU.64 R250, [R1+0x1d8] ;  /* 0x0001d80001fa7983 */ /* 0x000ea20000300a00 */
[----:B------:R-:W-:-:S04]  /*15b80*/  IADD3 R4, R0, -0x174, RZ ;  /* 0xfffffe8c00047810 */ /* 0x000fc80007ffe0ff */
[----:B------:R-:W-:Y:S02]  /*15b90*/  ISETP.GE.U32.AND P5, PT, R4, 0x7ffffe0d, PT ;  /* 0x7ffffe0d0400780c */ /* 0x000fe40003fa6070 */
[C---:B------:R-:W-:Y:S02]  /*15ba0*/  IADD3 R4, R0.reuse, -0x17c, RZ ;  /* 0xfffffe8400047810 */ /* 0x040fe40007ffe0ff */
[----:B------:R-:W-:Y:S02]  /*15bb0*/  IADD3 R201, R0, -0x178, RZ ;  /* 0xfffffe8800c97810 */ /* 0x000fe40007ffe0ff */
[----:B------:R-:W-:Y:S02]  /*15bc0*/  ISETP.GE.U32.AND P2, PT, R4, 0x7ffffe05, PT ;  /* 0x7ffffe050400780c */ /* 0x000fe40003f46070 */
[----:B------:R-:W-:Y:S02]  /*15bd0*/  IADD3 R4, R0, -0x180, RZ ;  /* 0xfffffe8000047810 */ /* 0x000fe40007ffe0ff */
[----:B------:R-:W-:-:S02]  /*15be0*/  ISETP.GE.U32.AND P6, PT, R201, 0x7ffffe09, PT ;  /* 0x7ffffe09c900780c */ /* 0x000fc40003fc6070 */
[----:B------:R-:W-:Y:S01]  /*15bf0*/  ISETP.GE.U32.AND P4, PT, R4, 0x7ffffe01, PT ;  /* 0x7ffffe010400780c */ /* 0x000fe20003f86070 */
[----:B------:R1:W-:Y:S01]  /*15c00*/  LDGSTS.E [R28+0x2e600], [R34.64], !P5 ;  /* 0x2e600000221c7fae */ /* 0x0003e2000e921848 */
[C---:B------:R-:W-:Y:S02]  /*15c10*/  IADD3 R201, R0.reuse, -0x181, RZ ;  /* 0xfffffe7f00c97810 */ /* 0x040fe40007ffe0ff */
[----:B------:R-:W-:Y:S01]  /*15c20*/  ISETP.GE.AND P3, PT, R29, R4, PT ;  /* 0x000000041d00720c */ /* 0x000fe20003f66270 */
[----:B------:R-:W-:Y:S01]  /*15c30*/  IMAD.MOV.U32 R29, RZ, RZ, 0x7f ;  /* 0x0000007fff1d7424 */ /* 0x000fe200078e00ff */
[----:B------:R-:W-:Y:S02]  /*15c40*/  ISETP.GE.U32.AND P0, PT, R201, 0x7ffffe00, PT ;  /* 0x7ffffe00c900780c */ /* 0x000fe40003f06070 */
[----:B------:R-:W-:Y:S01]  /*15c50*/  IADD3 R201, R0, -0x189, RZ ;  /* 0xfffffe7700c97810 */ /* 0x000fe20007ffe0ff */
[----:B------:R-:W-:Y:S01]  /*15c60*/  IMAD.WIDE R32, R198, 0x4, R32 ;  /* 0x00000004c6207825 */ /* 0x000fe200078e0220 */
[----:B------:R-:W-:Y:S01]  /*15c70*/  IADD3 R29, R29, c[0x0][0x180], RZ ;  /* 0x000060001d1d7a10 */ /* 0x000fe20007ffe0ff */
[----:B------:R-:W-:Y:S01]  /*15c80*/  STL.64 [R1+0x608], R34 ;  /* 0x0006082201007387 */ /* 0x000fe20000100a00 */
[----:B------:R-:W-:-:S03]  /*15c90*/  ISETP.GE.U32.AND P5, PT, R201, 0x7ffffdf8, PT ;  /* 0x7ffffdf8c900780c */ /* 0x000fc60003fa6070 */
[----:B------:R1:W-:Y:S01]  /*15ca0*/  LDGSTS.E [R28+0x2ee00], [R32.64], !P6 ;  /* 0x2ee00000201c7fae */ /* 0x0003e2000f121848 */
[----:B------:R-:W-:-:S03]  /*15cb0*/  IADD3 R201, R0, -0x191, RZ ;  /* 0xfffffe6f00c97810 */ /* 0x000fc60007ffe0ff */
[----:B------:R-:W-:Y:S01]  /*15cc0*/  STL.64 [R1+0x600], R32 ;  /* 0x0006002001007387 */ /* 0x000fe20000100a00 */
[----:B----4-:R-:W-:-:S05]  /*15cd0*/  IMAD.WIDE R2, R198, 0x4, R2 ;  /* 0x00000004c6027825 */ /* 0x010fca00078e0202 */
[----:B------:R4:W-:Y:S04]  /*15ce0*/  LDGSTS.E [R28+0x2f600], [R2.64], !P2 ;  /* 0x2f600000021c7fae */ /* 0x0009e8000d121848 */
[----:B------:R4:W-:Y:S01]  /*15cf0*/  STL.64 [R1+0x5f8], R2 ;  /* 0x0005f80201007387 */ /* 0x0009e20000100a00 */
[----:B------:R-:W-:-:S03]  /*15d00*/  IMAD.WIDE R30, R198, 0x4, R30 ;  /* 0x00000004c61e7825 */ /* 0x000fc600078e021e */
[----:B----4-:R-:W4:Y:S04]  /*15d10*/  LDL.LU.64 R2, [R1+0x1a0] ;  /* 0x0001a00001027983 */ /* 0x010f280000300a00 */
[----:B------:R1:W-:Y:S01]  /*15d20*/  LDGSTS.E [R28+0x2fe00], [R30.64], !P4 ;  /* 0x2fe000001e1c7fae */ /* 0x0003e2000e121848 */
[----:B------:R-:W-:-:S03]  /*15d30*/  ISETP.GT.AND P4, PT, R29, 0x1ff, PT ;  /* 0x000001ff1d00780c */ /* 0x000fc60003f84270 */
[----:B------:R-:W-:Y:S04]  /*15d40*/  STL.64 [R1+0x5f0], R30 ;  /* 0x0005f01e01007387 */ /* 0x000fe80000100a00 */
[----:B------:R-:W-:Y:S01]  /*15d50*/  STL.64 [R1+0xf08], R200 ;  /* 0x000f08c801007387 */ /* 0x000fe20000100a00 */
[----:B------:R-:W-:-:S04]  /*15d60*/  IMAD.WIDE R60, R5, 0x4, R214 ;  /* 0x00000004053c7825 */ /* 0x000fc800078e02d6 */
[----:B------:R-:W-:-:S04]  /*15d70*/  IMAD.WIDE R120, R5, 0x4, R194 ;  /* 0x0000000405787825 */ /* 0x000fc800078e02c2 */
[----:B-1----:R-:W-:-:S04]  /*15d80*/  IMAD.WIDE R34, R5, 0x4, R178 ;  /* 0x0000000405227825 */ /* 0x002fc800078e02b2 */
[----:B---3--:R-:W-:-:S04]  /*15d90*/  IMAD.WIDE R8, R5, 0x4, R8 ;  /* 0x0000000405087825 */ /* 0x008fc800078e0208 */
        /* <DEDUP_REMOVED lines=21> */
[C---:B------:R-:W-:Y:S01]  /*15ef0*/  IMAD.WIDE R226, R5.reuse, 0x4, R226 ;  /* 0x0000000405e27825 */ /* 0x040fe200078e02e2 */
[----:B------:R-:W-:Y:S01]  /*15f00*/  ISETP.NE.U32.AND P2, PT, R252, RZ, PT ;  /* 0x000000fffc00720c */ /* 0x000fe20003f45070 */
[----:B------:R-:W0:Y:S02]  /*15f10*/  LDGDEPBAR ;  /* 0x00000000000079af */ /* 0x000e240000000000 */
[----:B------:R-:W-:-:S04]  /*15f20*/  IMAD.WIDE R28, R5, 0x4, R14 ;  /* 0x00000004051c7825 */ /* 0x000fc800078e020e */
[C---:B------:R-:W-:Y:S01]  /*15f30*/  IMAD.WIDE R14, R5.reuse, 0x4, R12 ;  /* 0x00000004050e7825 */ /* 0x040fe200078e020c */
[----:B------:R-:W-:Y:S03]  /*15f40*/  STL.64 [R1+0x418], R28 ;  /* 0x0004181c01007387 */ /* 0x000fe60000100a00 */
[C---:B------:R-:W-:Y:S01]  /*15f50*/  IMAD.WIDE R12, R5.reuse, 0x4, R10 ;  /* 0x00000004050c7825 */ /* 0x040fe200078e020a */
[----:B------:R-:W-:Y:S03]  /*15f60*/  STL.64 [R1+0x410], R14 ;  /* 0x0004100e01007387 */ /* 0x000fe60000100a00 */
[C---:B------:R-:W-:Y:S02]  /*15f70*/  IMAD.WIDE R10, R5.reuse, 0x4, R230 ;  /* 0x00000004050a7825 */ /* 0x040fe400078e02e6 */
[----:B------:R-:W3:Y:S04]  /*15f80*/  LDL.LU.64 R230, [R1+0x1000] ;  /* 0x0010000001e67983 */ /* 0x000ee80000300a00 */
[----:B------:R1:W-:Y:S04]  /*15f90*/  STL.64 [R1+0x408], R12 ;  /* 0x0004080c01007387 */ /* 0x0003e80000100a00 */
[----:B------:R-:W3:Y:S04]  /*15fa0*/  LDL.LU.64 R214, [R1+0xff8] ;  /* 0x000ff80001d67983 */ /* 0x000ee80000300a00 */
[----:B------:R-:W-:Y:S04]  /*15fb0*/  STL.64 [R1+0x400], R10 ;  /* 0x0004000a01007387 */ /* 0x000fe80000100a00 */
[----:B------:R-:W3:Y:S01]  /*15fc0*/  LDL.LU.64 R194, [R1+0xff0] ;  /* 0x000ff00001c27983 */ /* 0x000ee20000300a00 */
[----:B-1----:R-:W-:-:S03]  /*15fd0*/  IMAD.WIDE R12, R5, 0x4, R26 ;  /* 0x00000004050c7825 */ /* 0x002fc600078e021a */
[----:B------:R-:W3:Y:S04]  /*15fe0*/  LDL.LU.64 R178, [R1+0xfe8] ;  /* 0x000fe80001b27983 */ /* 0x000ee80000300a00 */
[----:B------:R-:W3:Y:S04]  /*15ff0*/  LDL.LU.64 R26, [R1+0xfe0] ;  /* 0x000fe000011a7983 */ /* 0x000ee80000300a00 */
[----:B------:R-:W-:Y:S04]  /*16000*/  STL.64 [R1+0x3f8], R60 ;  /* 0x0003f83c01007387 */ /* 0x000fe80000100a00 */
[----:B------:R-:W-:Y:S04]  /*16010*/  STL.64 [R1+0xf10], R60 ;  /* 0x000f103c01007387 */ /* 0x000fe80000100a00 */
[----:B------:R-:W-:Y:S04]  /*16020*/  STL.64 [R1+0x3f0], R120 ;  /* 0x0003f07801007387 */ /* 0x000fe80000100a00 */
[----:B------:R-:W-:Y:S04]  /*16030*/  STL.64 [R1+0xf18], R120 ;  /* 0x000f187801007387 */ /* 0x000fe80000100a00 */
[----:B------:R2:W-:Y:S02]  /*16040*/  STL.64 [R1+0x3a8], R8 ;  /* 0x0003a80801007387 */ /* 0x0005e40000100a00 */
[----:B--2---:R-:W-:-:S02]  /*16050*/  IMAD.WIDE R8, R5, 0x4, R250 ;  /* 0x0000000405087825 */ /* 0x004fc400078e02fa */
[----:B------:R-:W2:Y:S04]  /*16060*/  LDL.LU.64 R250, [R1+0xb0] ;  /* 0x0000b00001fa7983 */ /* 0x000ea80000300a00 */
[----:B------:R-:W-:Y:S04]  /*16070*/  STL.64 [R1+0x3e8], R34 ;  /* 0x0003e82201007387 */ /* 0x000fe80000100a00 */
[----:B------:R1:W-:Y:S04]  /*16080*/  STL.64 [R1+0x3a0], R8 ;  /* 0x0003a00801007387 */ /* 0x0003e80000100a00 */
[----:B------:R-:W-:Y:S01]  /*16090*/  STL.64 [R1+0xf20], R34 ;  /* 0x000f202201007387 */ /* 0x000fe20000100a00 */
[----:B-1----:R-:W-:-:S03]  /*160a0*/  IMAD.WIDE R8, R5, 0x4, R24 ;  /* 0x0000000405087825 */ /* 0x002fc600078e0218 */
[----:B------:R-:W2:Y:S04]  /*160b0*/  LDL.LU.64 R24, [R1+0xfd8] ;  /* 0x000fd80001187983 */ /* 0x000ea80000300a00 */
[----:B------:R-:W-:Y:S04]  /*160c0*/  STL.64 [R1+0x3d8], R12 ;  /* 0x0003d80c01007387 */ /* 0x000fe80000100a00 */
[----:B------:R-:W-:Y:S04]  /*160d0*/  STL.64 [R1+0xf28], R12 ;  /* 0x000f280c01007387 */ /* 0x000fe80000100a00 */
[----:B------:R1:W-:Y:S02]  /*160e0*/  STL.64 [R1+0x390], R8 ;  /* 0x0003900801007387 */ /* 0x0003e40000100a00 */
[----:B-1----:R-:W-:-:S02]  /*160f0*/  IMAD.WIDE R8, R5, 0x4, R74 ;  /* 0x0000000405087825 */ /* 0x002fc400078e024a */
[----:B------:R-:W2:Y:S04]  /*16100*/  LDL.LU.64 R74, [R1+0xfd0] ;  /* 0x000fd000014a7983 */ /* 0x000ea80000300a00 */
[----:B------:R-:W3:Y:S01]  /*16110*/  LDL.LU.64 R150, [R1+0xfc8] ;  /* 0x000fc80001967983 */ /* 0x000ee20000300a00 */
[----:B------:R-:W-:-:S03]  /*16120*/  IMAD.WIDE R10, R5, 0x4, R90 ;  /* 0x00000004050a7825 */ /* 0x000fc600078e025a */
[----:B------:R1:W-:Y:S04]  /*16130*/  STL.64 [R1+0x388], R8 ;  /* 0x0003880801007387 */ /* 0x0003e80000100a00 */
[----:B------:R-:W3:Y:S01]  /*16140*/  LDL.LU.64 R134, [R1+0xfc0] ;  /* 0x000fc00001867983 */ /* 0x000ee20000300a00 */
[----:B----4-:R-:W-:-:S03]  /*16150*/  IMAD.WIDE R2, R5, 0x4, R2 ;  /* 0x0000000405027825 */ /* 0x010fc600078e0202 */
[----:B------:R-:W4:Y:S04]  /*16160*/  LDL.LU.64 R110, [R1+0xfb8] ;  /* 0x000fb800016e7983 */ /* 0x000f280000300a00 */
[----:B------:R-:W3:Y:S04]  /*16170*/  LDL.LU.64 R90, [R1+0xfb0] ;  /* 0x000fb000015a7983 */ /* 0x000ee80000300a00 */
[----:B------:R-:W-:Y:S04]  /*16180*/  STL.64 [R1+0x380], R58 ;  /* 0x0003803a01007387 */ /* 0x000fe80000100a00 */
[----:B------:R-:W-:Y:S04]  /*16190*/  STL.64 [R1+0xf30], R58 ;  /* 0x000f303a01007387 */ /* 0x000fe80000100a00 */
[----:B------:R-:W-:Y:S04]  /*161a0*/  STL.64 [R1+0x368], R122 ;  /* 0x0003687a01007387 */ /* 0x000fe80000100a00 */
[----:B------:R-:W-:Y:S04]  /*161b0*/  STL.64 [R1+0xf38], R122 ;  /* 0x000f387a01007387 */ /* 0x000fe80000100a00 */
[----:B------:R2:W-:Y:S01]  /*161c0*/  STL.64 [R1+0x338], R2 ;  /* 0x0003380201007387 */ /* 0x0005e20000100a00 */
[----:B------:R-:W-:-:S04]  /*161d0*/  IMAD.WIDE R34, R5, 0x4, R244 ;  /* 0x0000000405227825 */ /* 0x000fc800078e02f4 */
[----:B------:R-:W-:-:S04]  /*161e0*/  IMAD.WIDE R30, R5, 0x4, R192 ;  /* 0x00000004051e7825 */ /* 0x000fc800078e02c0 */
[----:B-1----:R-:W-:-:S04]  /*161f0*/  IMAD.WIDE R8, R5, 0x4, R176 ;  /* 0x0000000405087825 */ /* 0x002fc800078e02b0 */
[C---:B--2---:R-:W-:Y:S02]  /*16200*/  IMAD.WIDE R2, R5.reuse, 0x4, R74 ;  /* 0x0000000405027825 */ /* 0x044fe400078e024a */
[----:B------:R-:W2:Y:S04]  /*16210*/  LDL.LU.64 R74, [R1+0xfa8] ;  /* 0x000fa800014a7983 */ /* 0x000ea80000300a00 */
[----:B------:R-:W-:Y:S04]  /*16220*/  STL.64 [R1+0x358], R32 ;  /* 0x0003582001007387 */ /* 0x000fe80000100a00 */
[----:B------:R-:W-:Y:S04]  /*16230*/  STL.64 [R1+0xf40], R32 ;  /* 0x000f402001007387 */ /* 0x000fe80000100a00 */
[----:B------:R1:W-:Y:S02]  /*16240*/  STL.64 [R1+0x328], R2 ;  /* 0x0003280201007387 */ /* 0x0003e40000100a00 */
[----:B-1----:R-:W-:-:S02]  /*16250*/  IMAD.WIDE R2, R5, 0x4, R38 ;  /* 0x0000000405027825 */ /* 0x002fc400078e0226 */
[----:B------:R-:W2:Y:S04]  /*16260*/  LDL.LU.64 R38, [R1+0xfa0] ;  /* 0x000fa00001267983 */ /* 0x000ea80000300a00 */
[----:B------:R-:W-:Y:S04]  /*16270*/  STL.64 [R1+0x350], R10 ;  /* 0x0003500a01007387 */ /* 0x000fe80000100a00 */
[----:B------:R-:W-:Y:S04]  /*16280*/  STL.64 [R1+0xf48], R10 ;  /* 0x000f480a01007387 */ /* 0x000fe80000100a00 */
[----:B------:R1:W-:Y:S04]  /*16290*/  STL.64 [R1+0x320], R2 ;  /* 0x0003200201007387 */ /* 0x0003e80000100a00 */
[----:B------:R-:W2:Y:S04]  /*162a0*/  LDL.LU.64 R244, [R1+0xf98] ;  /* 0x000f980001f47983 */ /* 0x000ea80000300a00 */
[----:B------:R-:W2:Y:S04]  /*162b0*/  LDL.LU.64 R228, [R1+0xf90] ;  /* 0x000f900001e47983 */ /* 0x000ea80000300a00 */
[----:B------:R-:W2:Y:S01]  /*162c0*/  LDL.LU.64 R212, [R1+0xf88] ;  /* 0x000f880001d47983 */ /* 0x000ea20000300a00 */
[----:B-1----:R-:W-:-:S03]  /*162d0*/  IMAD.WIDE R2, R5, 0x4, R250 ;  /* 0x0000000405027825 */ /* 0x002fc600078e02fa */
[----:B------:R-:W2:Y:S04]  /*162e0*/  LDL.LU.64 R192, [R1+0xf80] ;  /* 0x000f800001c07983 */ /* 0x000ea80000300a00 */
[----:B------:R-:W-:Y:S04]  /*162f0*/  STL.64 [R1+0x310], R34 ;  /* 0x0003102201007387 */ /* 0x000fe80000100a00 */
[----:B------:R-:W-:Y:S04]  /*16300*/  STL.64 [R1+0xf50], R34 ;  /* 0x000f502201007387 */ /* 0x000fe80000100a00 */
[----:B------:R-:W4:Y:S04]  /*16310*/  LDL.LU.64 R176, [R1+0xf78] ;  /* 0x000f780001b07983 */ /* 0x000f280000300a00 */
[----:B------:R-:W-:Y:S04]  /*16320*/  STL.64 [R1+0x308], R56 ;  /* 0x0003083801007387 */ /* 0x000fe80000100a00 */
[----:B------:R-:W-:Y:S04]  /*16330*/  STL.64 [R1+0xf58], R56 ;  /* 0x000f583801007387 */ /* 0x000fe80000100a00 */
[----:B------:R-:W-:Y:S04]  /*16340*/  STL.64 [R1+0x300], R248 ;  /* 0x000300f801007387 */ /* 0x000fe80000100a00 */
[----:B------:R-:W-:Y:S04]  /*16350*/  STL.64 [R1+0xf60], R248 ;  /* 0x000f60f801007387 */ /* 0x000fe80000100a00 */
[----:B------:R1:W-:Y:S02]  /*16360*/  STL.64 [R1+0x2e0], R2 ;  /* 0x0002e00201007387 */ /* 0x0003e40000100a00 */
[----:B-1----:R-:W-:-:S02]  /*16370*/  IMAD.WIDE R2, R5, 0x4, R24 ;  /* 0x0000000405027825 */ /* 0x002fc400078e0218 */
[----:B------:R-:W4:Y:S02]  /*16380*/  LDL.LU.64 R24, [R1+0xf70] ;  /* 0x000f700001187983 */ /* 0x000f240000300a00 */
[C---:B------:R-:W-:Y:S02]  /*16390*/  IMAD.WIDE R122, R5.reuse, 0x4, R148 ;  /* 0x00000004057a7825 */ /* 0x040fe400078e0294 */
[----:B------:R-:W-:Y:S02]  /*163a0*/  STL.64 [R1+0x2f8], R30 ;  /* 0x0002f81e01007387 */ /* 0x000fe40000100a00 */
[C---:B------:R-:W-:Y:S02]  /*163b0*/  IMAD.WIDE R120, R5.reuse, 0x4, R6 ;  /* 0x0000000405787825 */ /* 0x040fe400078e0206 */
[----:B------:R-:W-:Y:S02]  /*163c0*/  STL.64 [R1+0xf68], R30 ;  /* 0x000f681e01007387 */ /* 0x000fe40000100a00 */
[----:B------:R-:W-:-:S02]  /*163d0*/  IMAD.WIDE R28, R5, 0x4, R20 ;  /* 0x00000004051c7825 */ /* 0x000fc400078e0214 */
[----:B------:R1:W-:Y:S04]  /*163e0*/  STL.64 [R1+0x2d8], R2 ;  /* 0x0002d80201007387 */ /* 0x0003e80000100a00 */
[----:B------:R-:W-:Y:S01]  /*163f0*/  STL.64 [R1+0x2e8], R8 ;  /* 0x0002e80801007387 */ /* 0x000fe20000100a00 */
[----:B---3--:R-:W-:-:S03]  /*16400*/  IMAD.WIDE R56, R5, 0x4, R26 ;  /* 0x0000000405387825 */ /* 0x008fc600078e021a */
[----:B------:R-:W-:Y:S01]  /*16410*/  STL.64 [R1+0x2d0], R122 ;  /* 0x0002d07a01007387 */ /* 0x000fe20000100a00 */
[----:B------:R-:W-:-:S03]  /*16420*/  IMAD.WIDE R58, R5, 0x4, R36 ;  /* 0x00000004053a7825 */ /* 0x000fc600078e0224 */
[----:B------:R-:W-:Y:S01]  /*16430*/  STL.64 [R1+0x2c0], R120 ;  /* 0x0002c07801007387 */ /* 0x000fe20000100a00 */
[----:B-1----:R-:W-:-:S03]  /*16440*/  IMAD.WIDE R2, R5, 0x4, R22 ;  /* 0x0000000405027825 */ /* 0x002fc600078e0216 */
[----:B------:R-:W-:Y:S01]  /*16450*/  STL.64 [R1+0x2b8], R50 ;  /* 0x0002b83201007387 */ /* 0x000fe20000100a00 */
[----:B------:R-:W-:-:S03]  /*16460*/  IMAD.WIDE R60, R5, 0x4, R166 ;  /* 0x00000004053c7825 */ /* 0x000fc600078e02a6 */
[----:B------:R-:W-:Y:S01]  /*16470*/  STL.64 [R1+0x2b0], R46 ;  /* 0x0002b02e01007387 */ /* 0x000fe20000100a00 */
        /* <DEDUP_REMOVED lines=12> */
[----:B----4-:R-:W-:-:S04]  /*16540*/  IMAD.WIDE R30, R5, 0x4, R176 ;  /* 0x00000004051e7825 */ /* 0x010fc800078e02b0 */
[----:B------:R-:W-:-:S04]  /*16550*/  IMAD.WIDE R176, R5, 0x4, R196 ;  /* 0x0000000405b07825 */ /* 0x000fc800078e02c4 */
[----:B------:R-:W-:-:S04]  /*16560*/  IMAD.WIDE R192, R5, 0x4, R202 ;  /* 0x0000000405c07825 */ /* 0x000fc800078e02ca */
[----:B------:R-:W-:-:S05]  /*16570*/  IMAD.WIDE R6, R5, 0x4, R24 ;  /* 0x0000000405067825 */ /* 0x000fca00078e0218 */
[----:B------:R1:W-:Y:S04]  /*16580*/  STL.64 [R1+0x290], R6 ;  /* 0x0002900601007387 */ /* 0x0003e80000100a00 */
[----:B------:R-:W-:Y:S04]  /*16590*/  STL.64 [R1+0x2a8], R28 ;  /* 0x0002a81c01007387 */ /* 0x000fe80000100a00 */
        /* <DEDUP_REMOVED lines=14> */
[----:B------:R-:W2:Y:S04]  /*16680*/  LDL.64 R194, [R1+0x2d8] ;  /* 0x0002d80001c27983 */ /* 0x000ea80000100a00 */
[----:B------:R-:W-:Y:S04]  /*16690*/  STL.64 [R1+0x1e8], R248 ;  /* 0x0001e8f801007387 */ /* 0x000fe80000100a00 */
[----:B------:R-:W-:Y:S01]  /*166a0*/  STL.64 [R1+0x200], R188 ;  /* 0x000200bc01007387 */ /* 0x000fe20000100a00 */
[----:B-1----:R-:W-:-:S03]  /*166b0*/  IMAD.WIDE R6, R5, 0x4, R212 ;  /* 0x0000000405067825 */ /* 0x002fc600078e02d4 */
[----:B------:R-:W3:Y:S04]  /*166c0*/  LDL.64 R196, [R1+0x328] ;  /* 0x0003280001c47983 */ /* 0x000ee80000100a00 */
[----:B------:R-:W-:Y:S04]  /*166d0*/  STL.64 [R1+0x1f8], R190 ;  /* 0x0001f8be01007387 */ /* 0x000fe80000100a00 */
[----:B------:R-:W-:Y:S04]  /*166e0*/  STL.64 [R1+0x1e0], R10 ;  /* 0x0001e00a01007387 */ /* 0x000fe80000100a00 */
[----:B------:R-:W-:Y:S04]  /*166f0*/  STL.64 [R1+0x1d8], R176 ;  /* 0x0001d8b001007387 */ /* 0x000fe80000100a00 */
[----:B------:R-:W-:Y:S04]  /*16700*/  STL.64 [R1+0x1d0], R192 ;  /* 0x0001d0c001007387 */ /* 0x000fe80000100a00 */
[----:B------:R-:W-:Y:S04]  /*16710*/  STL.64 [R1+0x1c0], R204 ;  /* 0x0001c0cc01007387 */ /* 0x000fe80000100a00 */
[----:B------:R-:W-:Y:S04]  /*16720*/  STL.64 [R1+0x1b8], R206 ;  /* 0x0001b8ce01007387 */ /* 0x000fe80000100a00 */
[----:B------:R-:W-:Y:S01]  /*16730*/  STL.64 [R1+0x1b0], R208 ;  /* 0x0001b0d001007387 */ /* 0x000fe20000100a00 */
[----:B------:R-:W-:-:S03]  /*16740*/  IMAD.WIDE R202, R5, 0x4, R228 ;  /* 0x0000000405ca7825 */ /* 0x000fc600078e02e4 */
[----:B------:R1:W-:Y:S04]  /*16750*/  STL.64 [R1+0x198], R6 ;  /* 0x0001980601007387 */ /* 0x0003e80000100a00 */
[----:B------:R-:W-:Y:S04]  /*16760*/  STL.64 [R1+0x1a8], R210 ;  /* 0x0001a8d201007387 */ /* 0x000fe80000100a00 */
[----:B------:R-:W-:Y:S04]  /*16770*/  STL.64 [R1+0x190], R32 ;  /* 0x0001902001007387 */ /* 0x000fe80000100a00 */
[----:B------:R-:W-:Y:S04]  /*16780*/  STL.64 [R1+0x188], R216 ;  /* 0x000188d801007387 */ /* 0x000fe80000100a00 */
[----:B------:R-:W-:Y:S04]  /*16790*/  STL.64 [R1+0x180], R218 ;  /* 0x000180da01007387 */ /* 0x000fe80000100a00 */
[----:B------:R-:W-:Y:S04]  /*167a0*/  STL.64 [R1+0x178], R220 ;  /* 0x000178dc01007387 */ /* 0x000fe80000100a00 */
[----:B------:R-:W2:Y:S04]  /*167b0*/  LDL.64 R228, [R1+0x3a0] ;  /* 0x0003a00001e47983 */ /* 0x000ea80000100a00 */
[----:B------:R-:W-:Y:S04]  /*167c0*/  STL.64 [R1+0x170], R178 ;  /* 0x000170b201007387 */ /* 0x000fe80000100a00 */
[----:B------:R1:W-:Y:S04]  /*167d0*/  STL.64 [R1+0xa0], R202 ;  /* 0x0000a0ca01007387 */ /* 0x0003e80000100a00 */
[----:B------:R-:W2:Y:S04]  /*167e0*/  LDL.64 R230, [R1+0x410] ;  /* 0x0004100001e67983 */ /* 0x000ea80000100a00 */
[----:B------:R-:W-:Y:S04]  /*167f0*/  STL.64 [R1+0xc0], R224 ;  /* 0x0000c0e001007387 */ /* 0x000fe80000100a00 */
[----:B------:R-:W2:Y:S04]  /*16800*/  LDL.64 R222, [R1+0x338] ;  /* 0x0003380001de7983 */ /* 0x000ea80000100a00 */
[----:B------:R-:W2:Y:S04]  /*16810*/  LDL.64 R214, [R1+0x2e0] ;  /* 0x0002e00001d67983 */ /* 0x000ea80000100a00 */
[----:B------:R-:W2:Y:S04]  /*16820*/  LDL.64 R212, [R1+0x290] ;  /* 0x0002900001d47983 */ /* 0x000ea80000100a00 */
[----:B------:R-:W-:Y:S04]  /*16830*/  STL.64 [R1+0xb0], R226 ;  /* 0x0000b0e201007387 */ /* 0x000fe80000100a00 */
[----:B------:R-:W2:Y:S04]  /*16840*/  LDL.64 R236, [R1+0x418] ;  /* 0x0004180001ec7983 */ /* 0x000ea80000100a00 */
[----:B------:R-:W3:Y:S01]  /*16850*/  LDL.64 R234, [R1+0x3a8] ;  /* 0x0003a80001ea7983 */ /* 0x000ee20000100a00 */
[----:B------:R-:W-:-:S04]  /*16860*/  IMAD.WIDE R180, R5, 0x4, R232 ;  /* 0x0000000405b47825 */ /* 0x000fc800078e02e8 */
[----:B------:R-:W-:Y:S02]  /*16870*/  IMAD.MOV.U32 R232, RZ, RZ, R6 ;  /* 0x000000ffffe87224 */ /* 0x000fe400078e0006 */
[----:B------:R-:W-:Y:S02]  /*16880*/  IMAD.MOV.U32 R233, RZ, RZ, R7 ;  /* 0x000000ffffe97224 */ /* 0x000fe400078e0007 */
[----:B-1----:R-:W-:-:S04]  /*16890*/  IMAD.WIDE R6, R5, 0x4, R244 ;  /* 0x0000000405067825 */ /* 0x002fc800078e02f4 */
[----:B------:R-:W-:-:S04]  /*168a0*/  IMAD.WIDE R38, R5, 0x4, R38 ;  /* 0x0000000405267825 */ /* 0x000fc800078e0226 */
[----:B------:R-:W-:-:S04]  /*168b0*/  IMAD.WIDE R74, R5, 0x4, R74 ;  /* 0x00000004054a7825 */ /* 0x000fc800078e024a */
[----:B------:R-:W-:-:S04]  /*168c0*/  IMAD.WIDE R90, R5, 0x4, R90 ;  /* 0x00000004055a7825 */ /* 0x000fc800078e025a */
[----:B------:R-:W-:-:S04]  /*168d0*/  IMAD.WIDE R110, R5, 0x4, R110 ;  /* 0x00000004056e7825 */ /* 0x000fc800078e026e */
[----:B------:R-:W-:-:S04]  /*168e0*/  IMAD.WIDE R134, R5, 0x4, R134 ;  /* 0x0000000405867825 */ /* 0x000fc800078e0286 */
[----:B------:R-:W-:Y:S01]  /*168f0*/  IMAD.WIDE R150, R5, 0x4, R150 ;  /* 0x0000000405967825 */ /* 0x000fe200078e0296 */
[----:B--2---:R1:W-:Y:S04]  /*16900*/  LDGSTS.E [R199+0x60000], [R236.64], P2 ;  /* 0x60000000ecc77fae */ /* 0x0043e80009121848 */
[----:B---3--:R2:W-:Y:S04]  /*16910*/  LDGSTS.E [R199+0x61000], [R234.64], P2 ;  /* 0x61000000eac77fae */ /* 0x0085e80009121848 */
[----:B------:R3:W-:Y:S04]  /*16920*/  LDGSTS.E [R199+0x62000], [R222.64], P2 ;  /* 0x62000000dec77fae */ /* 0x0007e80009121848 */
[----:B------:R1:W-:Y:S04]  /*16930*/  LDGSTS.E [R199+0x63000], [R214.64], P2 ;  /* 0x63000000d6c77fae */ /* 0x0003e80009121848 */
[----:B------:R1:W-:Y:S04]  /*16940*/  LDGSTS.E [R199+0x64000], [R212.64], P2 ;  /* 0x64000000d4c77fae */ /* 0x0003e80009121848 */
[----:B------:R1:W-:Y:S04]  /*16950*/  LDGSTS.E [R199+0x65000], [R30.64], P2 ;  /* 0x650000001ec77fae */ /* 0x0003e80009121848 */
[----:B------:R2:W-:Y:S04]  /*16960*/  LDGSTS.E [R199+0x66000], [R248.64], P2 ;  /* 0x66000000f8c77fae */ /* 0x0005e80009121848 */
[----:B------:R3:W-:Y:S04]  /*16970*/  LDGSTS.E [R199+0x67000], [R232.64], P2 ;  /* 0x67000000e8c77fae */ /* 0x0007e80009121848 */
[----:B-1----:R-:W4:Y:S04]  /*16980*/  LDL.LU.64 R30, [R1+0xf68] ;  /* 0x000f6800011e7983 */ /* 0x002f280000300a00 */
[----:B--2---:R-:W2:Y:S04]  /*16990*/  LDL.LU.64 R248, [R1+0xf60] ;  /* 0x000f600001f87983 */ /* 0x004ea80000300a00 */
[----:B---3--:R-:W3:Y:S04]  /*169a0*/  LDL.64 R222, [R1+0x408] ;  /* 0x0004080001de7983 */ /* 0x008ee80000100a00 */
[----:B------:R-:W2:Y:S04]  /*169b0*/  LDL.64 R214, [R1+0x390] ;  /* 0x0003900001d67983 */ /* 0x000ea80000100a00 */
[----:B------:R-:W4:Y:S04]  /*169c0*/  LDL.64 R212, [R1+0x320] ;  /* 0x0003200001d47983 */ /* 0x000f280000100a00 */
[----:B------:R1:W-:Y:S04]  /*169d0*/  LDGSTS.E [R199+0x68000], [R202.64], P2 ;  /* 0x68000000cac77fae */ /* 0x0003e80009121848 */
[----:B------:R2:W-:Y:S04]  /*169e0*/  LDGSTS.E [R199+0x69000], [R6.64], P2 ;  /* 0x6900000006c77fae */ /* 0x0005e80009121848 */
[----:B------:R2:W-:Y:S04]  /*169f0*/  LDGSTS.E [R199+0x6a000], [R38.64], P2 ;  /* 0x6a00000026c77fae */ /* 0x0005e80009121848 */
[----:B------:R2:W-:Y:S01]  /*16a00*/  LDGSTS.E [R199+0x6b000], [R74.64], P2 ;  /* 0x6b0000004ac77fae */ /* 0x0005e20009121848 */
[----:B-1----:R-:W-:-:S03]  /*16a10*/  LOP3.LUT R202, R199, 0x10, RZ, 0x3c, !PT ;  /* 0x00000010c7ca7812 */ /* 0x002fc600078e3cff */
        /* <DEDUP_REMOVED lines=9> */
[----:B------:R1:W-:Y:S01]  /*16ab0*/  LDGSTS.E [R202+0x65200], [R34.64], P2 ;  /* 0x6520000022ca7fae */ /* 0x0003e20009121848 */
[----:B------:R-:W-:-:S03]  /*16ac0*/  IMAD.WIDE R16, R5, 0x4, R246 ;  /* 0x0000000405107825 */ /* 0x000fc600078e02f6 */
[----:B------:R1:W-:Y:S04]  /*16ad0*/  LDGSTS.E [R202+0x66200], [R10.64], P2 ;  /* 0x662000000aca7fae */ /* 0x0003e80009121848 */
[----:B-1----:R-:W4:Y:S04]  /*16ae0*/  LDL.LU.64 R56, [R1+0xf58] ;  /* 0x000f580001387983 */ /* 0x002f280000300a00 */
[----:B------:R-:W4:Y:S04]  /*16af0*/  LDL.64 R196, [R1+0x400] ;  /* 0x0004000001c47983 */ /* 0x000f280000100a00 */
[----:B------:R-:W4:Y:S04]  /*16b00*/  LDL.64 R194, [R1+0x388] ;  /* 0x0003880001c27983 */ /* 0x000f280000100a00 */
[----:B------:R-:W4:Y:S01]  /*16b10*/  LDL.LU.64 R34, [R1+0xf50] ;  /* 0x000f500001227983 */ /* 0x000f220000300a00 */
[----:B------:R-:W-:-:S03]  /*16b20*/  IMAD.WIDE R40, R5, 0x4, R40 ;  /* 0x0000000405287825 */ /* 0x000fc600078e0228 */
[----:B------:R1:W-:Y:S01]  /*16b30*/  LDGSTS.E [R202+0x67200], [R32.64], P2 ;  /* 0x6720000020ca7fae */ /* 0x0003e20009121848 */
[----:B------:R-:W-:-:S03]  /*16b40*/  IMAD.WIDE R76, R5, 0x4, R76 ;  /* 0x00000004054c7825 */ /* 0x000fc600078e024c */
[----:B------:R1:W-:Y:S01]  /*16b50*/  LDGSTS.E [R202+0x68200], [R182.64], P2 ;  /* 0x68200000b6ca7fae */ /* 0x0003e20009121848 */
[----:B------:R-:W-:Y:S01]  /*16b60*/  IMAD.WIDE R92, R5, 0x4, R92 ;  /* 0x00000004055c7825 */ /* 0x000fe200078e025c */
[----:B------:R-:W-:Y:S02]  /*16b70*/  LOP3.LUT R203, R199, 0x20, RZ, 0x3c, !PT ;  /* 0x00000020c7cb7812 */ /* 0x000fe400078e3cff */
[----:B------:R1:W-:Y:S01]  /*16b80*/  LDGSTS.E [R202+0x69200], [R16.64], P2 ;  /* 0x6920000010ca7fae */ /* 0x0003e20009121848 */
[----:B------:R-:W-:-:S03]  /*16b90*/  IMAD.WIDE R116, R5, 0x4, R116 ;  /* 0x0000000405747825 */ /* 0x000fc600078e0274 */
[----:B------:R1:W-:Y:S01]  /*16ba0*/  LDGSTS.E [R202+0x6a200], [R40.64], P2 ;  /* 0x6a20000028ca7fae */ /* 0x0003e20009121848 */
[----:B------:R-:W-:-:S03]  /*16bb0*/  IMAD.WIDE R136, R5, 0x4, R136 ;  /* 0x0000000405887825 */ /* 0x000fc600078e0288 */
[----:B------:R1:W-:Y:S01]  /*16bc0*/  LDGSTS.E [R202+0x6b200], [R76.64], P2 ;  /* 0x6b2000004cca7fae */ /* 0x0003e20009121848 */
[----:B------:R-:W-:-:S03]  /*16bd0*/  IMAD.WIDE R152, R5, 0x4, R152 ;  /* 0x0000000405987825 */ /* 0x000fc600078e0298 */
[----:B------:R1:W-:Y:S04]  /*16be0*/  LDGSTS.E [R202+0x6c200], [R92.64], P2 ;  /* 0x6c2000005cca7fae */ /* 0x0003e80009121848 */
[----:B------:R1:W-:Y:S04]  /*16bf0*/  LDGSTS.E [R202+0x6d200], [R116.64], P2 ;  /* 0x6d20000074ca7fae */ /* 0x0003e80009121848 */
[----:B------:R1:W-:Y:S04]  /*16c00*/  LDGSTS.E [R202+0x6e200], [R136.64], P2 ;  /* 0x6e20000088ca7fae */ /* 0x0003e80009121848 */
[----:B------:R2:W-:Y:S01]  /*16c10*/  LDGSTS.E [R202+0x6f200], [R152.64], P2 ;  /* 0x6f20000098ca7fae */ /* 0x0005e20009121848 */
[----:B------:R-:W-:-:S03]  /*16c20*/  IMAD.WIDE R18, R5, 0x4, R114 ;  /* 0x0000000405127825 */ /* 0x000fc600078e0272 */
[----:B------:R-:W4:Y:S01]  /*16c30*/  LDL.LU.64 R10, [R1+0xf48] ;  /* 0x000f4800010a7983 */ /* 0x000f220000300a00 */
[----:B------:R-:W-:-:S03]  /*16c40*/  IMAD.WIDE R42, R5, 0x4, R42 ;  /* 0x00000004052a7825 */ /* 0x000fc600078e022a */
[----:B-1----:R-:W4:Y:S01]  /*16c50*/  LDL.LU.64 R32, [R1+0xf40] ;  /* 0x000f400001207983 */ /* 0x002f220000300a00 */
[----:B------:R-:W-:-:S04]  /*16c60*/  IMAD.WIDE R78, R5, 0x4, R78 ;  /* 0x00000004054e7825 */ /* 0x000fc800078e024e */
[----:B------:R-:W-:-:S04]  /*16c70*/  IMAD.WIDE R94, R5, 0x4, R94 ;  /* 0x00000004055e7825 */ /* 0x000fc800078e025e */
[----:B------:R-:W-:-:S04]  /*16c80*/  IMAD.WIDE R118, R5, 0x4, R118 ;  /* 0x0000000405767825 */ /* 0x000fc800078e0276 */
[----:B------:R-:W-:-:S04]  /*16c90*/  IMAD.WIDE R138, R5, 0x4, R138 ;  /* 0x00000004058a7825 */ /* 0x000fc800078e028a */
[----:B------:R-:W-:Y:S01]  /*16ca0*/  IMAD.WIDE R154, R5, 0x4, R154 ;  /* 0x00000004059a7825 */ /* 0x000fe200078e029a */
[----:B---3--:R1:W-:Y:S04]  /*16cb0*/  LDGSTS.E [R203+0x60400], [R222.64], P2 ;  /* 0x60400000decb7fae */ /* 0x0083e80009121848 */
[----:B--2---:R2:W-:Y:S04]  /*16cc0*/  LDGSTS.E [R203+0x61400], [R214.64], P2 ;  /* 0x61400000d6cb7fae */ /* 0x0045e80009121848 */
[----:B----4-:R2:W-:Y:S04]  /*16cd0*/  LDGSTS.E [R203+0x62400], [R212.64], P2 ;  /* 0x62400000d4cb7fae */ /* 0x0105e80009121848 */
[----:B------:R3:W-:Y:S04]  /*16ce0*/  LDGSTS.E [R203+0x63400], [R122.64], P2 ;  /* 0x634000007acb7fae */ /* 0x0007e80009121848 */
[----:B------:R4:W-:Y:S04]  /*16cf0*/  LDGSTS.E [R203+0x64400], [R58.64], P2 ;  /* 0x644000003acb7fae */ /* 0x0009e80009121848 */
[----:B------:R1:W-:Y:S04]  /*16d00*/  LDGSTS.E [R203+0x65400], [R12.64], P2 ;  /* 0x654000000ccb7fae */ /* 0x0003e80009121848 */
        /* <DEDUP_REMOVED lines=13> */
[----:B------:R-:W2:Y:S04]  /*16de0*/  LDL.LU.64 R12, [R1+0xf28] ;  /* 0x000f2800010c7983 */ /* 0x000ea80000300a00 */
[----:B------:R1:W-:Y:S04]  /*16df0*/  LDGSTS.E [R177+0x60600], [R196.64], P2 ;  /* 0x60600000c4b17fae */ /* 0x0003e80009121848 */
[----:B------:R1:W-:Y:S04]  /*16e00*/  LDGSTS.E [R177+0x61600], [R194.64], P2 ;  /* 0x61600000c2b17fae */ /* 0x0003e80009121848 */
[----:B------:R1:W-:Y:S04]  /*16e10*/  LDGSTS.E [R177+0x62600], [R34.64], P2 ;  /* 0x6260000022b17fae */ /* 0x0003e80009121848 */
[----:B------:R1:W-:Y:S04]  /*16e20*/  LDGSTS.E [R177+0x63600], [R120.64], P2 ;  /* 0x6360000078b17fae */ /* 0x0003e80009121848 */
[----:B------:R1:W-:Y:S04]  /*16e30*/  LDGSTS.E [R177+0x64600], [R60.64], P2 ;  /* 0x646000003cb17fae */ /* 0x0003e80009121848 */
[----:B-1----:R-:W2:Y:S04]  /*16e40*/  LDL.LU.64 R34, [R1+0xf20] ;  /* 0x000f200001227983 */ /* 0x002ea80000300a00 */
[----:B------:R-:W2:Y:S04]  /*16e50*/  LDL.LU.64 R120, [R1+0xf18] ;  /* 0x000f180001787983 */ /* 0x000ea80000300a00 */
[----:B------:R-:W2:Y:S01]  /*16e60*/  LDL.LU.64 R60, [R1+0xf10] ;  /* 0x000f1000013c7983 */ /* 0x000ea20000300a00 */
[----:B------:R-:W-:-:S03]  /*16e70*/  IMAD.WIDE R20, R5, 0x4, R112 ;  /* 0x0000000405147825 */ /* 0x000fc600078e0270 */
[----:B------:R1:W-:Y:S01]  /*16e80*/  LDGSTS.E [R177+0x65600], [R200.64], P2 ;  /* 0x65600000c8b17fae */ /* 0x0003e20009121848 */
[----:B------:R-:W-:-:S03]  /*16e90*/  IMAD.WIDE R52, R5, 0x4, R52 ;  /* 0x0000000405347825 */ /* 0x000fc600078e0234 */
[----:B------:R1:W-:Y:S01]  /*16ea0*/  LDGSTS.E [R177+0x66600], [R192.64], P2 ;  /* 0x66600000c0b17fae */ /* 0x0003e20009121848 */
        /* <DEDUP_REMOVED lines=10> */
[----:B------:R1:W-:Y:S04]  /*16f50*/  LDGSTS.E [R177+0x6b600], [R80.64], P2 ;  /* 0x6b60000050b17fae */ /* 0x0003e80009121848 */
[----:B------:R1:W-:Y:S04]  /*16f60*/  LDGSTS.E [R177+0x6c600], [R100.64], P2 ;  /* 0x6c60000064b17fae */ /* 0x0003e80009121848 */
[----:B------:R1:W-:Y:S04]  /*16f70*/  LDGSTS.E [R177+0x6d600], [R124.64], P2 ;  /* 0x6d6000007cb17fae */ /* 0x0003e80009121848 */
[----:B------:R1:W-:Y:S04]  /*16f80*/  LDGSTS.E [R177+0x6e600], [R140.64], P2 ;  /* 0x6e6000008cb17fae */ /* 0x0003e80009121848 */
[----:B------:R1:W-:Y:S01]  /*16f90*/  LDGSTS.E [R177+0x6f600], [R156.64], P2 ;  /* 0x6f6000009cb17fae */ /* 0x0003e20009121848 */
[----:B------:R-:W-:-:S04]  /*16fa0*/  IMAD.WIDE R22, R5, 0x4, R98 ;  /* 0x0000000405167825 */ /* 0x000fc800078e0262 */
[----:B------:R-:W-:-:S04]  /*16fb0*/  IMAD.WIDE R54, R5, 0x4, R54 ;  /* 0x0000000405367825 */ /* 0x000fc800078e0236 */
[----:B------:R-:W-:-:S04]  /*16fc0*/  IMAD.WIDE R82, R5, 0x4, R82 ;  /* 0x0000000405527825 */ /* 0x000fc800078e0252 */
[----:B------:R-:W-:Y:S01]  /*16fd0*/  IMAD.WIDE R102, R5, 0x4, R102 ;  /* 0x0000000405667825 */ /* 0x000fe200078e0266 */
[----:B-1----:R-:W-:Y:S01]  /*16fe0*/  LOP3.LUT R177, R199, 0x50, RZ, 0x3c, !PT ;  /* 0x00000050c7b17812 */ /* 0x002fe200078e3cff */
[----:B------:R-:W3:Y:S02]  /*16ff0*/  LDL.LU.64 R200, [R1+0xf08] ;  /* 0x000f080001c87983 */ /* 0x000ee40000300a00 */
[----:B------:R-:W-:-:S04]  /*17000*/  IMAD.WIDE R126, R5, 0x4, R126 ;  /* 0x00000004057e7825 */ /* 0x000fc800078e027e */
[----:B------:R-:W-:-:S04]  /*17010*/  IMAD.WIDE R142, R5, 0x4, R142 ;  /* 0x00000004058e7825 */ /* 0x000fc800078e028e */
[----:B------:R-:W-:-:S04]  /*17020*/  IMAD.WIDE R158, R5, 0x4, R158 ;  /* 0x00000004059e7825 */ /* 0x000fc800078e029e */
[----:B------:R-:W-:-:S04]  /*17030*/  IMAD.WIDE R170, R5, 0x4, R238 ;  /* 0x0000000405aa7825 */ /* 0x000fc800078e02ee */
[----:B------:R-:W-:-:S04]  /*17040*/  IMAD.WIDE R24, R5, 0x4, R96 ;  /* 0x0000000405187825 */ /* 0x000fc800078e0260 */
[----:B------:R-:W-:-:S04]  /*17050*/  IMAD.WIDE R64, R5, 0x4, R64 ;  /* 0x0000000405407825 */ /* 0x000fc800078e0240 */
[----:B------:R-:W-:-:S04]  /*17060*/  IMAD.WIDE R84, R5, 0x4, R84 ;  /* 0x0000000405547825 */ /* 0x000fc800078e0254 */
[----:B------:R-:W-:Y:S01]  /*17070*/  IMAD.WIDE R104, R5, 0x4, R104 ;  /* 0x0000000405687825 */ /* 0x000fe200078e0268 */
[----:B------:R-:W-:-:S03]  /*17080*/  LOP3.LUT R176, R199, 0x60, RZ, 0x3c, !PT ;  /* 0x00000060c7b07812 */ /* 0x000fc600078e3cff */
        /* <DEDUP_REMOVED lines=53> */
[----:B-1----:R-:W3:Y:S04]  /*173e0*/  LDL.LU.64 R60, [R1+0xf00] ;  /* 0x000f0000013c7983 */ /* 0x002ee80000300a00 */
[----:B------:R1:W-:Y:S04]  /*173f0*/  LDGSTS.E [R176+0x62c00], [R30.64], P2 ;  /* 0x62c000001eb07fae */ /* 0x0003e80009121848 */
[----:B--2---:R-:W2:Y:S04]  /*17400*/  LDL.LU.64 R58, [R1+0xef8] ;  /* 0x000ef800013a7983 */ /* 0x004ea80000300a00 */
[----:B------:R1:W-:Y:S04]  /*17410*/  LDGSTS.E [R176+0x63c00], [R28.64], P2 ;  /* 0x63c000001cb07fae */ /* 0x0003e80009121848 */
[----:B----4-:R-:W4:Y:S04]  /*17420*/  LDL.LU.64 R56, [R1+0xef0] ;  /* 0x000ef00001387983 */ /* 0x010f280000300a00 */
[----:B------:R1:W-:Y:S04]  /*17430*/  LDGSTS.E [R176+0x64c00], [R14.64], P2 ;  /* 0x64c000000eb07fae */ /* 0x0003e80009121848 */
[----:B------:R-:W2:Y:S04]  /*17440*/  LDL.LU.64 R50, [R1+0xee8] ;  /* 0x000ee80001327983 */ /* 0x000ea80000300a00 */
[----:B------:R1:W-:Y:S04]  /*17450*/  LDGSTS.E [R176+0x65c00], [R188.64], P2 ;  /* 0x65c00000bcb07fae */ /* 0x0003e80009121848 */
[----:B------:R-:W2:Y:S04]  /*17460*/  LDL.LU.64 R48, [R1+0xee0] ;  /* 0x000ee00001307983 */ /* 0x000ea80000300a00 */
[----:B------:R1:W-:Y:S04]  /*17470*/  LDGSTS.E [R176+0x66c00], [R208.64], P2 ;  /* 0x66c00000d0b07fae */ /* 0x0003e80009121848 */
[----:B------:R-:W2:Y:S04]  /*17480*/  LDL.LU.64 R120, [R1+0xed8] ;  /* 0x000ed80001787983 */ /* 0x000ea80000300a00 */
[----:B------:R1:W-:Y:S01]  /*17490*/  LDGSTS.E [R176+0x67c00], [R224.64], P2 ;  /* 0x67c00000e0b07fae */ /* 0x0003e20009121848 */
[----:B------:R-:W-:-:S03]  /*174a0*/  LOP3.LUT R177, R199, 0x70, RZ, 0x3c, !PT ;  /* 0x00000070c7b17812 */ /* 0x000fc600078e3cff */
[----:B------:R-:W2:Y:S04]  /*174b0*/  LDL.LU.64 R122, [R1+0xed0] ;  /* 0x000ed000017a7983 */ /* 0x000ea80000300a00 */
[----:B------:R1:W-:Y:S04]  /*174c0*/  LDGSTS.E [R176+0x68c00], [R168.64], P2 ;  /* 0x68c00000a8b07fae */ /* 0x0003e80009121848 */
[----:B------:R-:W2:Y:S04]  /*174d0*/  LDL.LU.64 R248, [R1+0xec8] ;  /* 0x000ec80001f87983 */ /* 0x000ea80000300a00 */
[----:B------:R1:W-:Y:S04]  /*174e0*/  LDGSTS.E [R176+0x69c00], [R26.64], P2 ;  /* 0x69c000001ab07fae */ /* 0x0003e80009121848 */
[----:B------:R-:W2:Y:S04]  /*174f0*/  LDL.LU.64 R46, [R1+0xec0] ;  /* 0x000ec000012e7983 */ /* 0x000ea80000300a00 */
[----:B------:R1:W-:Y:S04]  /*17500*/  LDGSTS.E [R176+0x6ac00], [R66.64], P2 ;  /* 0x6ac0000042b07fae */ /* 0x0003e80009121848 */
[----:B------:R-:W3:Y:S04]  /*17510*/  LDL.LU.64 R44, [R1+0xeb8] ;  /* 0x000eb800012c7983 */ /* 0x000ee80000300a00 */
[----:B------:R1:W-:Y:S04]  /*17520*/  LDGSTS.E [R176+0x6bc00], [R86.64], P2 ;  /* 0x6bc0000056b07fae */ /* 0x0003e80009121848 */
[----:B------:R-:W4:Y:S04]  /*17530*/  LDL.LU.64 R34, [R1+0xeb0] ;  /* 0x000eb00001227983 */ /* 0x000f280000300a00 */
[----:B------:R1:W-:Y:S04]  /*17540*/  LDGSTS.E [R176+0x6cc00], [R106.64], P2 ;  /* 0x6cc000006ab07fae */ /* 0x0003e80009121848 */
[----:B------:R-:W4:Y:S04]  /*17550*/  LDL.LU.64 R32, [R1+0xea8] ;  /* 0x000ea80001207983 */ /* 0x000f280000300a00 */
[----:B------:R1:W-:Y:S04]  /*17560*/  LDGSTS.E [R176+0x6dc00], [R130.64], P2 ;  /* 0x6dc0000082b07fae */ /* 0x0003e80009121848 */
[----:B-1----:R-:W4:Y:S04]  /*17570*/  LDL.LU.64 R30, [R1+0xea0] ;  /* 0x000ea000011e7983 */ /* 0x002f280000300a00 */
[----:B------:R1:W-:Y:S04]  /*17580*/  LDGSTS.E [R176+0x6ec00], [R146.64], P2 ;  /* 0x6ec0000092b07fae */ /* 0x0003e80009121848 */
[----:B------:R-:W4:Y:S04]  /*17590*/  LDL.LU.64 R28, [R1+0xe98] ;  /* 0x000e9800011c7983 */ /* 0x000f280000300a00 */
[----:B------:R1:W-:Y:S04]  /*175a0*/  LDGSTS.E [R176+0x6fc00], [R162.64], P2 ;  /* 0x6fc00000a2b07fae */ /* 0x0003e80009121848 */
[----:B------:R-:W4:Y:S04]  /*175b0*/  LDL.LU.64 R14, [R1+0xe90] ;  /* 0x000e9000010e7983 */ /* 0x000f280000300a00 */
[----:B------:R1:W-:Y:S04]  /*175c0*/  LDGSTS.E [R177+0x60e00], [R12.64], P2 ;  /* 0x60e000000cb17fae */ /* 0x0003e80009121848 */
[----:B------:R1:W-:Y:S04]  /*175d0*/  LDGSTS.E [R177+0x61e00], [R10.64], P2 ;  /* 0x61e000000ab17fae */ /* 0x0003e80009121848 */
[----:B------:R1:W-:Y:S04]  /*175e0*/  LDGSTS.E [R177+0x62e00], [R8.64], P2 ;  /* 0x62e0000008b17fae */ /* 0x0003e80009121848 */
[----:B-1----:R-:W4:Y:S04]  /*175f0*/  LDL.LU.64 R12, [R1+0xe88] ;  /* 0x000e8800010c7983 */ /* 0x002f280000300a00 */
[----:B------:R-:W4:Y:S04]  /*17600*/  LDL.LU.64 R10, [R1+0xe80] ;  /* 0x000e8000010a7983 */ /* 0x000f280000300a00 */
[----:B------:R-:W4:Y:S04]  /*17610*/  LDL.LU.64 R8, [R1+0xe78] ;  /* 0x000e780001087983 */ /* 0x000f280000300a00 */
[----:B------:R1:W-:Y:S04]  /*17620*/  LDGSTS.E [R177+0x63e00], [R2.64], P2 ;  /* 0x63e0000002b17fae */ /* 0x0003e80009121848 */
[----:B------:R1:W-:Y:S04]  /*17630*/  LDGSTS.E [R177+0x64e00], [R250.64], P2 ;  /* 0x64e00000fab17fae */ /* 0x0003e80009121848 */
[----:B------:R1:W-:Y:S04]  /*17640*/  LDGSTS.E [R177+0x65e00], [R190.64], P2 ;  /* 0x65e00000beb17fae */ /* 0x0003e80009121848 */
[----:B-1----:R-:W4:Y:S04]  /*17650*/  LDL.LU.64 R2, [R1+0xe70] ;  /* 0x000e700001027983 */ /* 0x002f280000300a00 */
[----:B------:R-:W4:Y:S04]  /*17660*/  LDL.LU.64 R250, [R1+0xe68] ;  /* 0x000e680001fa7983 */ /* 0x000f280000300a00 */
[----:B------:R1:W-:Y:S04]  /*17670*/  LDGSTS.E [R177+0x66e00], [R210.64], P2 ;  /* 0x66e00000d2b17fae */ /* 0x0003e80009121848 */
[----:B------:R1:W-:Y:S04]  /*17680*/  LDGSTS.E [R177+0x67e00], [R226.64], P2 ;  /* 0x67e00000e2b17fae */ /* 0x0003e80009121848 */
[----:B------:R1:W-:Y:S04]  /*17690*/  LDGSTS.E [R177+0x68e00], [R166.64], P2 ;  /* 0x68e00000a6b17fae */ /* 0x0003e80009121848 */
[----:B------:R-:W4:Y:S04]  /*176a0*/  LDL.LU.64 R186, [R1+0x58] ;  /* 0x0000580001ba7983 */ /* 0x000f280000300a00 */
[----:B------:R1:W-:Y:S04]  /*176b0*/  LDGSTS.E [R177+0x69e00], [R36.64], P2 ;  /* 0x69e0000024b17fae */ /* 0x0003e80009121848 */
[----:B------:R1:W-:Y:S04]  /*176c0*/  LDGSTS.E [R177+0x6ae00], [R72.64], P2 ;  /* 0x6ae0000048b17fae */ /* 0x0003e80009121848 */
[----:B------:R1:W-:Y:S04]  /*176d0*/  LDGSTS.E [R177+0x6be00], [R88.64], P2 ;  /* 0x6be0000058b17fae */ /* 0x0003e80009121848 */
[----:B------:R1:W-:Y:S04]  /*176e0*/  LDGSTS.E [R177+0x6ce00], [R108.64], P2 ;  /* 0x6ce000006cb17fae */ /* 0x0003e80009121848 */
[----:B------:R1:W-:Y:S04]  /*176f0*/  LDGSTS.E [R177+0x6de00], [R132.64], P2 ;  /* 0x6de0000084b17fae */ /* 0x0003e80009121848 */
[----:B------:R-:W4:Y:S04]  /*17700*/  LDL.LU.64 R184, [R1+0x50] ;  /* 0x0000500001b87983 */ /* 0x000f280000300a00 */
[----:B------:R1:W-:Y:S04]  /*17710*/  LDGSTS.E [R177+0x6ee00], [R148.64], P2 ;  /* 0x6ee0000094b17fae */ /* 0x0003e80009121848 */
[----:B------:R1:W-:Y:S04]  /*17720*/  LDGSTS.E [R177+0x6fe00], [R164.64], P2 ;  /* 0x6fe00000a4b17fae */ /* 0x0003e80009121848 */
[----:B------:R-:W4:Y:S04]  /*17730*/  LDL.LU.64 R178, [R1+0x48] ;  /* 0x0000480001b27983 */ /* 0x000f280000300a00 */
[----:B------:R-:W0:Y:S04]  /*17740*/  LDGDEPBAR ;  /* 0x00000000000079af */ /* 0x000e280000000000 */
[----:B-1----:R-:W4:Y:S01]  /*17750*/  LDL.LU.64 R176, [R1+0x40] ;  /* 0x0000400001b07983 */ /* 0x002f220000300a00 */
[----:B------:R-:W-:-:S03]  /*17760*/  IADD3 R4, R0, -0x185, RZ ;  /* 0xfffffe7b00047810 */ /* 0x000fc60007ffe0ff */
[----:B------:R-:W4:Y:S01]  /*17770*/  LDL.LU.64 R194, [R1+0x38] ;  /* 0x0000380001c27983 */ /* 0x000f220000300a00 */
[----:B------:R-:W-:Y:S02]  /*17780*/  ISETP.GE.U32.AND P1, PT, R4, 0x7ffffdfc, PT ;  /* 0x7ffffdfc0400780c */ /* 0x000fe40003f26070 */
[----:B------:R-:W-:-:S04]  /*17790*/  IADD3 R4, R0, -0x18d, RZ ;  /* 0xfffffe7300047810 */ /* 0x000fc80007ffe0ff */
[----:B------:R-:W-:Y:S01]  /*177a0*/  ISETP.GE.U32.AND P6, PT, R4, 0x7ffffdf4, PT ;  /* 0x7ffffdf40400780c */ /* 0x000fe20003fc6070 */
[----:B--2---:R-:W-:-:S04]  /*177b0*/  IMAD.WIDE R46, R198, 0x4, R46 ;  /* 0x00000004c62e7825 */ /* 0x004fc800078e022e */
[----:B---3--:R-:W-:-:S04]  /*177c0*/  IMAD.WIDE R44, R198, 0x4, R44 ;  /* 0x00000004c62c7825 */ /* 0x008fc800078e022c */
[----:B----4-:R-:W-:-:S04]  /*177d0*/  IMAD.WIDE R34, R198, 0x4, R34 ;  /* 0x00000004c6227825 */ /* 0x010fc800078e0222 */
        /* <DEDUP_REMOVED lines=9> */
[----:B------:R-:W-:Y:S06]  /*17870*/  BAR.SYNC.DEFER_BLOCKING 0x0 ;  /* 0x0000000000007b1d */ /* 0x000fec0000010000 */
[----:B------:R-:W-:Y:S04]  /*17880*/  STL.64 [R1+0xb08], R250 ;  /* 0x000b08fa01007387 */ /* 0x000fe80000100a00 */
[----:B------:R-:W-:Y:S04]  /*17890*/  STL.64 [R1+0xb10], R2 ;  /* 0x000b100201007387 */ /* 0x000fe80000100a00 */
[----:B------:R1:W-:Y:S04]  /*178a0*/  STL.64 [R1+0xb18], R8 ;  /* 0x000b180801007387 */ /* 0x0003e80000100a00 */
[----:B------:R2:W-:Y:S04]  /*178b0*/  STL.64 [R1+0xb20], R10 ;  /* 0x000b200a01007387 */ /* 0x0005e80000100a00 */
[----:B------:R-:W-:Y:S01]  /*178c0*/  STL.64 [R1+0xb28], R12 ;  /* 0x000b280c01007387 */ /* 0x000fe20000100a00 */
[----:B------:R-:W-:-:S03]  /*178d0*/  IMAD.WIDE R68, R198, 0x4, R186 ;  /* 0x00000004c6447825 */ /* 0x000fc600078e02ba */
[----:B------:R-:W-:Y:S04]  /*178e0*/  STL.64 [R1+0xb30], R14 ;  /* 0x000b300e01007387 */ /* 0x000fe80000100a00 */
[----:B------:R-:W-:Y:S04]  /*178f0*/  STL.64 [R1+0xb38], R28 ;  /* 0x000b381c01007387 */ /* 0x000fe80000100a00 */
[----:B------:R-:W-:Y:S04]  /*17900*/  STL.64 [R1+0xb40], R30 ;  /* 0x000b401e01007387 */ /* 0x000fe80000100a00 */
[----:B------:R-:W-:Y:S04]  /*17910*/  STL.64 [R1+0xb48], R32 ;  /* 0x000b482001007387 */ /* 0x000fe80000100a00 */
[----:B------:R-:W-:Y:S01]  /*17920*/  @!PT LDS RZ, [RZ] ;  /* 0x00000000fffff984 */ /* 0x000fe20000000800 */
[----:B------:R-:W-:Y:S01]  /*17930*/  @!PT LDS RZ, [RZ] ;  /* 0x00000000fffff984 */ /* 0x000fe20000000800 */
[----:B------:R-:W-:Y:S01]  /*17940*/  @!PT LDS RZ, [RZ] ;  /* 0x00000000fffff984 */ /* 0x000fe20000000800 */
[----:B------:R3:W-:Y:S04]  /*17950*/  LDGSTS.E [R199+0x30000], [R250.64], !P0 ;  /* 0x30000000fac77fae */ /* 0x0007e8000c121848 */
[----:B------:R-:W-:Y:S04]  /*17960*/  STL.64 [R1+0xb50], R34 ;  /* 0x000b502201007387 */ /* 0x000fe80000100a00 */
[----:B------:R4:W-:Y:S04]  /*17970*/  LDGSTS.E [R199+0x30800], [R2.64], !P1 ;  /* 0x3080000002c77fae */ /* 0x0009e8000c921848 */
[----:B------:R-:W3:Y:S04]  /*17980*/  LDL.LU.64 R192, [R1+0x30] ;  /* 0x0000300001c07983 */ /* 0x000ee80000300a00 */
[----:B------:R1:W-:Y:S04]  /*17990*/  LDGSTS.E [R199+0x31000], [R8.64], !P5 ;  /* 0x3100000008c77fae */ /* 0x0003e8000e921848 */
[----:B------:R-:W3:Y:S04]  /*179a0*/  LDL.LU.64 R190, [R1+0x28] ;  /* 0x0000280001be7983 */ /* 0x000ee80000300a00 */
[----:B------:R2:W-:Y:S04]  /*179b0*/  LDGSTS.E [R199+0x31800], [R10.64], !P6 ;  /* 0x318000000ac77fae */ /* 0x0005e8000f121848 */
[----:B------:R-:W3:Y:S01]  /*179c0*/  LDL.LU.64 R188, [R1+0x20] ;  /* 0x0000200001bc7983 */ /* 0x000ee20000300a00 */
[----:B-1----:R-:W-:-:S03]  /*179d0*/  IMAD.WIDE R8, R198, 0x4, R178 ;  /* 0x00000004c6087825 */ /* 0x002fc600078e02b2 */
[----:B------:R-:W-:Y:S01]  /*179e0*/  STL.64 [R1+0x58], R68 ;  /* 0x0000584401007387 */ /* 0x000fe20000100a00 */
[----:B----4-:R-:W-:-:S03]  /*179f0*/  IMAD.WIDE R2, R198, 0x4, R176 ;  /* 0x00000004c6027825 */ /* 0x010fc600078e02b0 */
[----:B------:R-:W-:Y:S01]  /*17a00*/  STL.64 [R1+0xb58], R44 ;  /* 0x000b582c01007387 */ /* 0x000fe20000100a00 */
[----:B--2---:R-:W-:-:S03]  /*17a10*/  IMAD.WIDE R10, R198, 0x4, R184 ;  /* 0x00000004c60a7825 */ /* 0x004fc600078e02b8 */
[----:B------:R-:W-:Y:S04]  /*17a20*/  STL.64 [R1+0xb60], R46 ;  /* 0x000b602e01007387 */ /* 0x000fe80000100a00 */
[----:B------:R-:W2:Y:S04]  /*17a30*/  LDL.LU.64 R186, [R1+0x18] ;  /* 0x0000180001ba7983 */ /* 0x000ea80000300a00 */
[----:B------:R-:W4:Y:S04]  /*17a40*/  LDL.LU.64 R184, [R1+0x10] ;  /* 0x0000100001b87983 */ /* 0x000f280000300a00 */
[----:B------:R1:W-:Y:S04]  /*17a50*/  STL.64 [R1+0x50], R10 ;  /* 0x0000500a01007387 */ /* 0x0003e80000100a00 */
[----:B------:R-:W4:Y:S04]  /*17a60*/  LDL.LU.64 R178, [R1+0x8] ;  /* 0x0000080001b27983 */ /* 0x000f280000300a00 */
[----:B------:R3:W-:Y:S04]  /*17a70*/  STL.64 [R1+0x1a0], R8 ;  /* 0x0001a00801007387 */ /* 0x0007e80000100a00 */
[----:B------:R1:W-:Y:S04]  /*17a80*/  STL.64 [R1+0x1c8], R2 ;  /* 0x0001c80201007387 */ /* 0x0003e80000100a00 */
[----:B------:R-:W4:Y:S01]  /*17a90*/  LDL.LU.64 R176, [R1] ;  /* 0x0000000001b07983 */ /* 0x000f220000300a00 */
[----:B------:R-:W-:-:S02]  /*17aa0*/  SEL R4, RZ, 0x4, P3 ;  /* 0x00000004ff047807 */ /* 0x000fc40001800000 */
[----:B------:R-:W-:Y:S02]  /*17ab0*/  IADD3 R62, R0, -0x199, RZ ;  /* 0xfffffe67003e7810 */ /* 0x000fe40007ffe0ff */
[----:B------:R-:W-:Y:S02]  /*17ac0*/  SEL R4, R4, RZ, P4 ;  /* 0x000000ff04047207 */ /* 0x000fe40002000000 */
[----:B------:R-:W-:Y:S02]  /*17ad0*/  ISETP.GE.U32.AND P4, PT, R62, 0x7ffffde8, PT ;  /* 0x7ffffde83e00780c */ /* 0x000fe40003f86070 */
[C---:B------:R-:W-:Y:S02]  /*17ae0*/  IADD3 R62, R0.reuse, -0x19d, RZ ;  /* 0xfffffe63003e7810 */ /* 0x040fe40007ffe0ff */
[----:B------:R-:W-:Y:S02]  /*17af0*/  IADD3 R252, R0, -0x195, RZ ;  /* 0xfffffe6b00fc7810 */ /* 0x000fe40007ffe0ff */
[----:B------:R-:W-:-:S02]  /*17b00*/  ISETP.GE.U32.AND P0, PT, R62, 0x7ffffde4, PT ;  /* 0x7ffffde43e00780c */ /* 0x000fc40003f06070 */
[----:B------:R-:W-:Y:S02]  /*17b10*/  ISETP.GE.U32.AND P3, PT, R201, 0x7ffffdf0, PT ;  /* 0x7ffffdf0c900780c */ /* 0x000fe40003f66070 */
[----:B------:R-:W-:Y:S02]  /*17b20*/  IADD3 R62, R0, -0x1a1, RZ ;  /* 0xfffffe5f003e7810 */ /* 0x000fe40007ffe0ff */
[----:B------:R-:W-:Y:S02]  /*17b30*/  ISETP.GE.U32.AND P2, PT, R252, 0x7ffffdec, PT ;  /* 0x7ffffdecfc00780c */ /* 0x000fe40003f46070 */
[----:B------:R-:W-:Y:S02]  /*17b40*/  ISETP.GE.U32.AND P1, PT, R62, 0x7ffffde0, PT ;  /* 0x7ffffde03e00780c */ /* 0x000fe40003f26070 */
[C---:B------:R-:W-:Y:S02]  /*17b50*/  IADD3 R62, R0.reuse, -0x1a9, RZ ;  /* 0xfffffe57003e7810 */ /* 0x040fe40007ffe0ff */
[----:B------:R-:W-:-:S02]  /*17b60*/  IADD3 R63, R0, -0x1a5, RZ ;  /* 0xfffffe5b003f7810 */ /* 0x000fc40007ffe0ff */
[----:B------:R-:W-:Y:S01]  /*17b70*/  ISETP.GE.U32.AND P6, PT, R62, 0x7ffffdd8, PT ;  /* 0x7ffffdd83e00780c */ /* 0x000fe20003fc6070 */
        /* <DEDUP_REMOVED lines=34> */
[----:B------:R-:W-:Y:S01]  /*17da0*/  ISETP.GE.U32.AND P0, PT, R63, 0x7ffffdac, PT ;  /* 0x7ffffdac3f00780c */ /* 0x000fe20003f06070 */
[----:B-1----:R-:W-:Y:S01]  /*17db0*/  IMAD.WIDE R10, R198, 0x4, R194 ;  /* 0x00000004c60a7825 */ /* 0x002fe200078e02c2 */
[----:B------:R-:W-:-:S04]  /*17dc0*/  IADD3 R62, R0, -0x1d9, RZ ;  /* 0xfffffe27003e7810 */ /* 0x000fc80007ffe0ff */
[----:B------:R1:W-:Y:S01]  /*17dd0*/  STL.64 [R1+0x1f0], R10 ;  /* 0x0001f00a01007387 */ /* 0x0003e20000100a00 */
[----:B------:R-:W-:-:S03]  /*17de0*/  ISETP.GE.U32.AND P1, PT, R62, 0x7ffffda8, PT ;  /* 0x7ffffda83e00780c */ /* 0x000fc60003f26070 */
[----:B------:R1:W-:Y:S01]  /*17df0*/  LDGSTS.E [R199+0x38000], [R10.64], !P5 ;  /* 0x380000000ac77fae */ /* 0x0003e2000e921848 */
[C---:B------:R-:W-:Y:S02]  /*17e00*/  IADD3 R62, R0.reuse, -0x1dd, RZ ;  /* 0xfffffe23003e7810 */ /* 0x040fe40007ffe0ff */
[----:B------:R-:W-:Y:S02]  /*17e10*/  IADD3 R63, R0, -0x1e1, RZ ;  /* 0xfffffe1f003f7810 */ /* 0x000fe40007ffe0ff */
[----:B------:R-:W-:Y:S01]  /*17e20*/  ISETP.GE.U32.AND P5, PT, R62, 0x7ffffda4, PT ;  /* 0x7ffffda43e00780c */ /* 0x000fe20003fa6070 */
[----:B---3--:R-:W-:-:S04]  /*17e30*/  IMAD.WIDE R8, R198, 0x4, R192 ;  /* 0x00000004c6087825 */ /* 0x008fc800078e02c0 */
[C---:B------:R-:W-:Y:S01]  /*17e40*/  IMAD.WIDE R2, R198.reuse, 0x4, R190 ;  /* 0x00000004c6027825 */ /* 0x040fe200078e02be */
[----:B------:R2:W-:Y:S04]  /*17e50*/  STL.64 [R1+0x210], R8 ;  /* 0x0002100801007387 */ /* 0x0005e80000100a00 */
[----:B------:R2:W-:Y:S01]  /*17e60*/  LDGSTS.E [R199+0x38800], [R8.64], !P6 ;  /* 0x3880000008c77fae */ /* 0x0005e2000f121848 */
[----:B-1----:R-:W-:-:S03]  /*17e70*/  IMAD.WIDE R10, R198, 0x4, R188 ;  /* 0x00000004c60a7825 */ /* 0x002fc600078e02bc */
[----:B------:R4:W-:Y:S04]  /*17e80*/  STL.64 [R1+0x238], R2 ;  /* 0x0002380201007387 */ /* 0x0009e80000100a00 */
[----:B------:R4:W-:Y:S01]  /*17e90*/  LDGSTS.E [R199+0x39000], [R2.64], !P3 ;  /* 0x3900000002c77fae */ /* 0x0009e2000d921848 */
[----:B------:R-:W-:-:S03]  /*17ea0*/  ISETP.GE.U32.AND P6, PT, R63, 0x7ffffda0, PT ;  /* 0x7ffffda03f00780c */ /* 0x000fc60003fc6070 */
[----:B------:R1:W-:Y:S04]  /*17eb0*/  STL.64 [R1+0x260], R10 ;  /* 0x0002600a01007387 */ /* 0x0003e80000100a00 */
[----:B------:R1:W-:Y:S01]  /*17ec0*/  LDGSTS.E [R199+0x39800], [R10.64], !P2 ;  /* 0x398000000ac77fae */ /* 0x0003e2000d121848 */
[----:B--2---:R-:W-:-:S04]  /*17ed0*/  IMAD.WIDE R8, R198, 0x4, R186 ;  /* 0x00000004c6087825 */ /* 0x004fc800078e02ba */
[C---:B----4-:R-:W-:Y:S01]  /*17ee0*/  IMAD.WIDE R2, R198.reuse, 0x4, R184 ;  /* 0x00000004c6027825 */ /* 0x050fe200078e02b8 */
[----:B------:R2:W-:Y:S04]  /*17ef0*/  STL.64 [R1+0x280], R8 ;  /* 0x0002800801007387 */ /* 0x0005e80000100a00 */
[----:B------:R2:W-:Y:S01]  /*17f00*/  LDGSTS.E [R199+0x3a000], [R8.64], !P4 ;  /* 0x3a00000008c77fae */ /* 0x0005e2000e121848 */
[----:B-1----:R-:W-:-:S03]  /*17f10*/  IMAD.WIDE R10, R198, 0x4, R178 ;  /* 0x00000004c60a7825 */ /* 0x002fc600078e02b2 */
[----:B------:R1:W-:Y:S04]  /*17f20*/  STL.64 [R1+0x2a0], R2 ;  /* 0x0002a00201007387 */ /* 0x0003e80000100a00 */
[----:B------:R1:W-:Y:S01]  /*17f30*/  LDGSTS.E [R199+0x3a800], [R2.64], !P0 ;  /* 0x3a80000002c77fae */ /* 0x0003e2000c121848 */
[----:B--2---:R-:W-:-:S03]  /*17f40*/  IMAD.WIDE R8, R198, 0x4, R176 ;  /* 0x00000004c6087825 */ /* 0x004fc600078e02b0 */
[----:B------:R2:W-:Y:S01]  /*17f50*/  STL.64 [R1+0x2c8], R10 ;  /* 0x0002c80a01007387 */ /* 0x0005e20000100a00 */
[----:B-1----:R-:W-:-:S03]  /*17f60*/  IMAD.WIDE R2, R198, 0x4, R248 ;  /* 0x00000004c6027825 */ /* 0x002fc600078e02f8 */
[----:B------:R1:W-:Y:S04]  /*17f70*/  STL.64 [R1+0x2f0], R8 ;  /* 0x0002f00801007387 */ /* 0x0003e80000100a00 */
[----:B------:R3:W-:Y:S04]  /*17f80*/  STL.64 [R1+0x318], R2 ;  /* 0x0003180201007387 */ /* 0x0007e80000100a00 */
[----:B------:R-:W4:Y:S04]  /*17f90*/  LDL.LU.64 R186, [R1+0x60] ;  /* 0x0000600001ba7983 */ /* 0x000f280000300a00 */
[----:B------:R-:W4:Y:S04]  /*17fa0*/  LDL.LU.64 R176, [R1+0x68] ;  /* 0x0000680001b07983 */ /* 0x000f280000300a00 */
[----:B------:R2:W-:Y:S04]  /*17fb0*/  LDGSTS.E [R199+0x3b000], [R10.64], !P1 ;  /* 0x3b0000000ac77fae */ /* 0x0005e8000c921848 */
[----:B------:R1:W-:Y:S04]  /*17fc0*/  LDGSTS.E [R199+0x3b800], [R8.64], !P5 ;  /* 0x3b80000008c77fae */ /* 0x0003e8000e921848 */
[----:B------:R3:W-:Y:S01]  /*17fd0*/  LDGSTS.E [R199+0x3c000], [R2.64], !P6 ;  /* 0x3c00000002c77fae */ /* 0x0007e2000f121848 */
[----:B--2---:R-:W-:-:S04]  /*17fe0*/  IMAD.WIDE R10, R198, 0x4, R122 ;  /* 0x00000004c60a7825 */ /* 0x004fc800078e027a */
[C---:B-1----:R-:W-:Y:S01]  /*17ff0*/  IMAD.WIDE R8, R198.reuse, 0x4, R120 ;  /* 0x00000004c6087825 */ /* 0x042fe200078e0278 */
[----:B------:R1:W-:Y:S03]  /*18000*/  STL.64 [R1+0x348], R10 ;  /* 0x0003480a01007387 */ /* 0x0003e60000100a00 */
[----:B---3--:R-:W-:Y:S01]  /*18010*/  IMAD.WIDE R2, R198, 0x4, R48 ;  /* 0x00000004c6027825 */ /* 0x008fe200078e0230 */
[----:B------:R2:W-:Y:S04]  /*18020*/  STL.64 [R1+0x378], R8 ;  /* 0x0003780801007387 */ /* 0x0005e80000100a00 */
[----:B------:R3:W-:Y:S04]  /*18030*/  STL.64 [R1+0x748], R2 ;  /* 0x0007480201007387 */ /* 0x0007e80000100a00 */
[----:B------:R-:W4:Y:S04]  /*18040*/  LDL.LU.64 R190, [R1+0x70] ;  /* 0x0000700001be7983 */ /* 0x000f280000300a00 */
[----:B------:R-:W4:Y:S04]  /*18050*/  LDL.LU.64 R184, [R1+0x78] ;  /* 0x0000780001b87983 */ /* 0x000f280000300a00 */
[----:B------:R-:W4:Y:S01]  /*18060*/  LDL.LU.64 R178, [R1+0x80] ;  /* 0x0000800001b27983 */ /* 0x000f220000300a00 */
        /* <DEDUP_REMOVED lines=10> */
[----:B------:R-:W-:Y:S02]  /*18110*/  IADD3 R63, R0, -0x1f9, RZ ;  /* 0xfffffe07003f7810 */ /* 0x000fe40007ffe0ff */
[----:B------:R-:W-:Y:S01]  /*18120*/  ISETP.GE.U32.AND P1, PT, R62, 0x7ffffd8c, PT ;  /* 0x7ffffd8c3e00780c */ /* 0x000fe20003f26070 */
[----:B------:R2:W-:Y:S01]  /*18130*/  LDGSTS.E [R199+0x3d000], [R8.64], !P2 ;  /* 0x3d00000008c77fae */ /* 0x0005e2000d121848 */
[----:B------:R-:W-:Y:S02]  /*18140*/  ISETP.GE.U32.AND P5, PT, R63, 0x7ffffd88, PT ;  /* 0x7ffffd883f00780c */ /* 0x000fe40003fa6070 */
[----:B------:R-:W-:Y:S01]  /*18150*/  IADD3 R48, R0, -0x18a, RZ ;  /* 0xfffffe7600307810 */ /* 0x000fe20007ffe0ff */
[----:B------:R3:W-:Y:S01]  /*18160*/  LDGSTS.E [R199+0x3d800], [R2.64], !P4 ;  /* 0x3d80000002c77fae */ /* 0x0007e2000e121848 */
[----:B-1----:R-:W-:Y:S01]  /*18170*/  IMAD.WIDE R10, R198, 0x4, R50 ;  /* 0x00000004c60a7825 */ /* 0x002fe200078e0232 */
[----:B------:R-:W-:-:S02]  /*18180*/  IADD3 R62, R0, -0x1fd, RZ ;  /* 0xfffffe03003e7810 */ /* 0x000fc40007ffe0ff */
[----:B------:R-:W-:Y:S01]  /*18190*/  ISETP.GE.U32.AND P4, PT, R48, 0x7ffffdf7, PT ;  /* 0x7ffffdf73000780c */ /* 0x000fe20003f86070 */
[----:B--2---:R-:W-:Y:S01]  /*181a0*/  IMAD.WIDE R8, R198, 0x4, R56 ;  /* 0x00000004c6087825 */ /* 0x004fe200078e0238 */
[----:B------:R-:W-:-:S03]  /*181b0*/  IADD3 R48, R0, -0x18e, RZ ;  /* 0xfffffe7200307810 */ /* 0x000fc60007ffe0ff */
[----:B---3--:R-:W-:Y:S01]  /*181c0*/  IMAD.WIDE R2, R198, 0x4, R58 ;  /* 0x00000004c6027825 */ /* 0x008fe200078e023a */
[----:B------:R-:W-:Y:S01]  /*181d0*/  STL.64 [R1+0x750], R10 ;  /* 0x0007500a01007387 */ /* 0x000fe20000100a00 */
[----:B------:R-:W-:-:S03]  /*181e0*/  ISETP.GE.U32.AND P6, PT, R62, 0x7ffffd84, PT ;  /* 0x7ffffd843e00780c */ /* 0x000fc60003fc6070 */
[----:B------:R1:W-:Y:S01]  /*181f0*/  LDGSTS.E [R199+0x3e000], [R10.64], !P0 ;  /* 0x3e0000000ac77fae */ /* 0x0003e2000c121848 */
[----:B------:R-:W-:-:S03]  /*18200*/  IADD3 R62, R0, -0x182, RZ ;  /* 0xfffffe7e003e7810 */ /* 0x000fc60007ffe0ff */
[----:B------:R-:W-:Y:S01]  /*18210*/  STL.64 [R1+0x758], R8 ;  /* 0x0007580801007387 */ /* 0x000fe20000100a00 */
[----:B------:R-:W-:-:S03]  /*18220*/  IADD3 R63, R0, -0x186, RZ ;  /* 0xfffffe7a003f7810 */ /* 0x000fc60007ffe0ff */
[----:B------:R2:W-:Y:S01]  /*18230*/  LDGSTS.E [R199+0x3e800], [R8.64], !P1 ;  /* 0x3e80000008c77fae */ /* 0x0005e2000c921848 */
[----:B------:R-:W-:-:S03]  /*18240*/  ISETP.GE.U32.AND P0, PT, R48, 0x7ffffdf3, PT ;  /* 0x7ffffdf33000780c */ /* 0x000fc60003f06070 */
[----:B------:R3:W-:Y:S01]  /*18250*/  STL.64 [R1+0x760], R2 ;  /* 0x0007600201007387 */ /* 0x0007e20000100a00 */
[----:B------:R-:W-:-:S03]  /*18260*/  IADD3 R49, R0, -0x192, RZ ;  /* 0xfffffe6e00317810 */ /* 0x000fc60007ffe0ff */
[----:B------:R3:W-:Y:S01]  /*18270*/  LDGSTS.E [R199+0x3f000], [R2.64], !P5 ;  /* 0x3f00000002c77fae */ /* 0x0007e2000e921848 */
[----:B------:R-:W-:Y:S02]  /*18280*/  IADD3 R48, R0, -0x196, RZ ;  /* 0xfffffe6a00307810 */ /* 0x000fe40007ffe0ff */
[----:B------:R-:W-:Y:S02]  /*18290*/  ISETP.GE.U32.AND P3, PT, R62, 0x7ffffdff, PT ;  /* 0x7ffffdff3e00780c */ /* 0x000fe40003f66070 */
[----:B------:R-:W-:Y:S02]  /*182a0*/  ISETP.GE.U32.AND P2, PT, R63, 0x7ffffdfb, PT ;  /* 0x7ffffdfb3f00780c */ /* 0x000fe40003f46070 */
[----:B------:R-:W-:Y:S01]  /*182b0*/  ISETP.GE.U32.AND P1, PT, R49, 0x7ffffdef, PT ;  /* 0x7ffffdef3100780c */ /* 0x000fe20003f26070 */
[----:B---3--:R-:W-:Y:S01]  /*182c0*/  IMAD.WIDE R2, R198, 0x4, R60 ;  /* 0x00000004c6027825 */ /* 0x008fe200078e023c */
[----:B------:R-:W-:-:S04]  /*182d0*/  ISETP.GE.U32.AND P5, PT, R48, 0x7ffffdeb, PT ;  /* 0x7ffffdeb3000780c */ /* 0x000fc80003fa6070 */
[----:B------:R3:W-:Y:S01]  /*182e0*/  STL.64 [R1+0x788], R2 ;  /* 0x0007880201007387 */ /* 0x0007e20000100a00 */
[----:B------:R-:W-:-:S03]  /*182f0*/  IADD3 R56, R0, -0x19a, RZ ;  /* 0xfffffe6600387810 */ /* 0x000fc60007ffe0ff */
[----:B------:R-:W2:Y:S01]  /*18300*/  LDL.LU.64 R188, [R1+0x88] ;  /* 0x0000880001bc7983 */ /* 0x000ea20000300a00 */
[----:B------:R-:W-:-:S03]  /*18310*/  IADD3 R57, R0, -0x19e, RZ ;  /* 0xfffffe6200397810 */ /* 0x000fc60007ffe0ff */
[----:B------:R3:W-:Y:S01]  /*18320*/  LDGSTS.E [R199+0x3f800], [R2.64], !P6 ;  /* 0x3f80000002c77fae */ /* 0x0007e2000f121848 */
[----:B------:R-:W-:Y:S02]  /*18330*/  ISETP.GE.U32.AND P6, PT, R56, 0x7ffffde7, PT ;  /* 0x7ffffde73800780c */ /* 0x000fe40003fc6070 */
[----:B------:R-:W-:Y:S01]  /*18340*/  IADD3 R56, R0, -0x1a2, RZ ;  /* 0xfffffe5e00387810 */ /* 0x000fe20007ffe0ff */
[C---:B----4-:R-:W-:Y:S02]  /*18350*/  IMAD.WIDE R48, R198.reuse, 0x4, R186 ;  /* 0x00000004c6307825 */ /* 0x050fe400078e02ba */
[----:B------:R-:W4:Y:S02]  /*18360*/  LDL.LU.64 R186, [R1+0x90] ;  /* 0x0000900001ba7983 */ /* 0x000f240000300a00 */
[----:B------:R-:W-:Y:S02]  /*18370*/  IMAD.WIDE R50, R198, 0x4, R176 ;  /* 0x00000004c6327825 */ /* 0x000fe400078e02b0 */
[----:B------:R-:W3:Y:S04]  /*18380*/  LDL.LU.64 R176, [R1+0x98] ;  /* 0x0000980001b07983 */ /* 0x000ee80000300a00 */
[----:B------:R1:W-:Y:S01]  /*18390*/  LDGSTS.E [R203+0x30200], [R48.64], !P3 ;  /* 0x3020000030cb7fae */ /* 0x0003e2000d921848 */
[----:B------:R-:W-:-:S03]  /*183a0*/  ISETP.GE.U32.AND P3, PT, R57, 0x7ffffde3, PT ;  /* 0x7ffffde33900780c */ /* 0x000fc60003f66070 */
[----:B------:R1:W-:Y:S01]  /*183b0*/  LDGSTS.E [R203+0x30a00], [R50.64], !P2 ;  /* 0x30a0000032cb7fae */ /* 0x0003e2000d121848 */
[----:B------:R-:W-:-:S03]  /*183c0*/  ISETP.GE.U32.AND P2, PT, R56, 0x7ffffddf, PT ;  /* 0x7ffffddf3800780c */ /* 0x000fc60003f46070 */
[----:B------:R-:W-:Y:S04]  /*183d0*/  STL.64 [R1+0xb68], R48 ;  /* 0x000b683001007387 */ /* 0x000fe80000100a00 */
[----:B------:R-:W-:Y:S01]  /*183e0*/  STL.64 [R1+0xb70], R50 ;  /* 0x000b703201007387 */ /* 0x000fe20000100a00 */
[----:B------:R-:W-:-:S03]  /*183f0*/  IMAD.WIDE R56, R198, 0x4, R190 ;  /* 0x00000004c6387825 */ /* 0x000fc600078e02be */
[----:B------:R-:W3:Y:S01]  /*18400*/  LDL.LU.64 R190, [R1+0xa8] ;  /* 0x0000a80001be7983 */ /* 0x000ee20000300a00 */
[----:B------:R-:W-:-:S03]  /*18410*/  IMAD.WIDE R58, R198, 0x4, R184 ;  /* 0x00000004c63a7825 */ /* 0x000fc600078e02b8 */
[----:B------:R-:W3:Y:S01]  /*18420*/  LDL.LU.64 R184, [R1+0xb8] ;  /* 0x0000b80001b87983 */ /* 0x000ee20000300a00 */
[----:B------:R-:W-:-:S03]  /*18430*/  IMAD.WIDE R60, R198, 0x4, R178 ;  /* 0x00000004c63c7825 */ /* 0x000fc600078e02b2 */
[----:B------:R-:W3:Y:S01]  /*18440*/  LDL.LU.64 R178, [R1+0xc8] ;  /* 0x0000c80001b27983 */ /* 0x000ee20000300a00 */
[----:B------:R-:W-:-:S03]  /*18450*/  IADD3 R62, R0, -0x1a6, RZ ;  /* 0xfffffe5a003e7810 */ /* 0x000fc60007ffe0ff */
[----:B------:R1:W-:Y:S01]  /*18460*/  LDGSTS.E [R203+0x31200], [R56.64], !P4 ;  /* 0x3120000038cb7fae */ /* 0x0003e2000e121848 */
[----:B------:R-:W-:Y:S02]  /*18470*/  ISETP.GE.U32.AND P4, PT, R62, 0x7ffffddb, PT ;  /* 0x7ffffddb3e00780c */ /* 0x000fe40003f86070 */
[C---:B------:R-:W-:Y:S01]  /*18480*/  IADD3 R63, R0.reuse, -0x1aa, RZ ;  /* 0xfffffe56003f7810 */ /* 0x040fe20007ffe0ff */
[----:B------:R-:W-:Y:S01]  /*18490*/  STL.64 [R1+0xb78], R56 ;  /* 0x000b783801007387 */ /* 0x000fe20000100a00 */
[----:B------:R-:W-:-:S03]  /*184a0*/  IADD3 R62, R0, -0x1ae, RZ ;  /* 0xfffffe52003e7810 */ /* 0x000fc60007ffe0ff */
[----:B------:R1:W-:Y:S01]  /*184b0*/  LDGSTS.E [R203+0x31a00], [R58.64], !P0 ;  /* 0x31a000003acb7fae */ /* 0x0003e2000c121848 */
[----:B------:R-:W-:-:S03]  /*184c0*/  ISETP.GE.U32.AND P0, PT, R63, 0x7ffffdd7, PT ;  /* 0x7ffffdd73f00780c */ /* 0x000fc60003f06070 */
[----:B------:R-:W-:Y:S04]  /*184d0*/  STL.64 [R1+0xb80], R58 ;  /* 0x000b803a01007387 */ /* 0x000fe80000100a00 */
[----:B------:R1:W-:Y:S01]  /*184e0*/  LDGSTS.E [R203+0x32200], [R60.64], !P1 ;  /* 0x322000003ccb7fae */ /* 0x0003e2000c921848 */
[----:B------:R-:W-:-:S03]  /*184f0*/  ISETP.GE.U32.AND P1, PT, R62, 0x7ffffdd3, PT ;  /* 0x7ffffdd33e00780c */ /* 0x000fc60003f26070 */
[----:B------:R-:W-:Y:S01]  /*18500*/  STL.64 [R1+0xb88], R60 ;  /* 0x000b883c01007387 */ /* 0x000fe20000100a00 */
[----:B--2---:R-:W-:Y:S01]  /*18510*/  IMAD.WIDE R62, R198, 0x4, R188 ;  /* 0x00000004c63e7825 */ /* 0x004fe200078e02bc */
[C---:B------:R-:W-:Y:S02]  /*18520*/  IADD3 R96, R0.reuse, -0x1b2, RZ ;  /* 0xfffffe4e00607810 */ /* 0x040fe40007ffe0ff */
[----:B------:R-:W-:Y:S02]  /*18530*/  IADD3 R97, R0, -0x1b6, RZ ;  /* 0xfffffe4a00617810 */ /* 0x000fe40007ffe0ff */
[----:B------:R2:W-:Y:S01]  /*18540*/  LDGSTS.E [R203+0x32a00], [R62.64], !P5 ;  /* 0x32a000003ecb7fae */ /* 0x0005e2000e921848 */
[----:B----4-:R-:W-:-:S04]  /*18550*/  IMAD.WIDE R68, R198, 0x4, R186 ;  /* 0x00000004c6447825 */ /* 0x010fc800078e02ba */
[----:B---3--:R-:W-:-:S04]  /*18560*/  IMAD.WIDE R70, R198, 0x4, R176 ;  /* 0x00000004c6467825 */ /* 0x008fc800078e02b0 */
[C---:B------:R-:W-:Y:S01]  /*18570*/  IMAD.WIDE R98, R198.reuse, 0x4, R184 ;  /* 0x00000004c6627825 */ /* 0x040fe200078e02b8 */
[----:B------:R-:W3:Y:S04]  /*18580*/  LDL.LU.64 R176, [R1+0xd0] ;  /* 0x0000d00001b07983 */ /* 0x000ee80000300a00 */
[----:B------:R-:W4:Y:S04]  /*18590*/  LDL.LU.64 R188, [R1+0xd8] ;  /* 0x0000d80001bc7983 */ /* 0x000f280000300a00 */
[----:B------:R-:W2:Y:S01]  /*185a0*/  LDL.LU.64 R186, [R1+0xe0] ;  /* 0x0000e00001ba7983 */ /* 0x000ea20000300a00 */
[----:B------:R-:W-:-:S03]  /*185b0*/  IMAD.WIDE R112, R198, 0x4, R178 ;  /* 0x00000004c6707825 */ /* 0x000fc600078e02b2 */
[----:B------:R-:W-:Y:S04]  /*185c0*/  STL.64 [R1+0xb90], R62 ;  /* 0x000b903e01007387 */ /* 0x000fe80000100a00 */
[----:B------:R-:W-:Y:S04]  /*185d0*/  STL.64 [R1+0xb98], R68 ;  /* 0x000b984401007387 */ /* 0x000fe80000100a00 */
[----:B------:R-:W-:Y:S04]  /*185e0*/  STL.64 [R1+0xba0], R70 ;  /* 0x000ba04601007387 */ /* 0x000fe80000100a00 */
[----:B------:R-:W2:Y:S04]  /*185f0*/  LDL.LU.64 R184, [R1+0xe8] ;  /* 0x0000e80001b87983 */ /* 0x000ea80000300a00 */
[----:B------:R-:W2:Y:S04]  /*18600*/  LDL.LU.64 R178, [R1+0xf0] ;  /* 0x0000f00001b27983 */ /* 0x000ea80000300a00 */
[----:B------:R-:W2:Y:S01]  /*18610*/  LDL.LU.64 R192, [R1+0xf8] ;  /* 0x0000f80001c07983 */ /* 0x000ea20000300a00 */
[----:B------:R-:W-:-:S02]  /*18620*/  ISETP.GE.U32.AND P5, PT, R96, 0x7ffffdcf, PT ;  /* 0x7ffffdcf6000780c */ /* 0x000fc40003fa6070 */
[----:B------:R-:W-:Y:S01]  /*18630*/  IADD3 R96, R0, -0x1ba, RZ ;  /* 0xfffffe4600607810 */ /* 0x000fe20007ffe0ff */
[----:B------:R1:W-:Y:S01]  /*18640*/  LDGSTS.E [R203+0x33200], [R68.64], !P6 ;  /* 0x3320000044cb7fae */ /* 0x0003e2000f121848 */
[----:B------:R-:W-:-:S03]  /*18650*/  ISETP.GE.U32.AND P6, PT, R97, 0x7ffffdcb, PT ;  /* 0x7ffffdcb6100780c */ /* 0x000fc60003fc6070 */
[----:B------:R1:W-:Y:S01]  /*18660*/  LDGSTS.E [R203+0x33a00], [R70.64], !P3 ;  /* 0x33a0000046cb7fae */ /* 0x0003e2000d921848 */
[----:B------:R-:W-:Y:S01]  /*18670*/  ISETP.GE.U32.AND P3, PT, R96, 0x7ffffdc7, PT ;  /* 0x7ffffdc76000780c */ /* 0x000fe20003f66070 */
[----:B------:R-:W-:Y:S01]  /*18680*/  IMAD.WIDE R96, R198, 0x4, R190 ;  /* 0x00000004c6607825 */ /* 0x000fe200078e02be */
[C---:B------:R-:W-:Y:S02]  /*18690*/  IADD3 R114, R0.reuse, -0x1be, RZ ;  /* 0xfffffe4200727810 */ /* 0x040fe40007ffe0ff */
[----:B------:R-:W-:Y:S02]  /*186a0*/  IADD3 R115, R0, -0x1c2, RZ ;  /* 0xfffffe3e00737810 */ /* 0x000fe40007ffe0ff */
[----:B------:R1:W-:Y:S01]  /*186b0*/  LDGSTS.E [R203+0x34200], [R96.64], !P2 ;  /* 0x3420000060cb7fae */ /* 0x0003e2000d121848 */
[----:B------:R-:W-:Y:S02]  /*186c0*/  ISETP.GE.U32.AND P2, PT, R114, 0x7ffffdc3, PT ;  /* 0x7ffffdc37200780c */ /* 0x000fe40003f46070 */
[----:B------:R-:W-:Y:S01]  /*186d0*/  IADD3 R114, R0, -0x1c6, RZ ;  /* 0xfffffe3a00727810 */ /* 0x000fe20007ffe0ff */
[----:B------:R-:W-:Y:S04]  /*186e0*/  STL.64 [R1+0xba8], R96 ;  /* 0x000ba86001007387 */ /* 0x000fe80000100a00 */
[----:B------:R-:W-:Y:S04]  /*186f0*/  STL.64 [R1+0xbb0], R98 ;  /* 0x000bb06201007387 */ /* 0x000fe80000100a00 */
[----:B------:R1:W-:Y:S01]  /*18700*/  LDGSTS.E [R203+0x34a00], [R98.64], !P4 ;  /* 0x34a0000062cb7fae */ /* 0x0003e2000e121848 */
[----:B------:R-:W-:-:S03]  /*18710*/  ISETP.GE.U32.AND P4, PT, R115, 0x7ffffdbf, PT ;  /* 0x7ffffdbf7300780c */ /* 0x000fc60003f86070 */
[----:B------:R-:W-:Y:S04]  /*18720*/  STL.64 [R1+0xbb8], R112 ;  /* 0x000bb87001007387 */ /* 0x000fe80000100a00 */
[----:B------:R1:W-:Y:S01]  /*18730*/  LDGSTS.E [R203+0x35200], [R112.64], !P0 ;  /* 0x3520000070cb7fae */ /* 0x0003e2000c121848 */
[----:B------:R-:W-:-:S03]  /*18740*/  ISETP.GE.U32.AND P0, PT, R114, 0x7ffffdbb, PT ;  /* 0x7ffffdbb7200780c */ /* 0x000fc60003f06070 */
[----:B------:R-:W1:Y:S01]  /*18750*/  LDL.LU.64 R190, [R1+0x168] ;  /* 0x0001680001be7983 */ /* 0x000e620000300a00 */
[----:B---3--:R-:W-:Y:S01]  /*18760*/  IMAD.WIDE R114, R198, 0x4, R176 ;  /* 0x00000004c6727825 */ /* 0x008fe200078e02b0 */
[----:B------:R-:W-:-:S03]  /*18770*/  IADD3 R176, R0, -0x1ca, RZ ;  /* 0xfffffe3600b07810 */ /* 0x000fc60007ffe0ff */
[C---:B----4-:R-:W-:Y:S01]  /*18780*/  IMAD.WIDE R120, R198.reuse, 0x4, R188 ;  /* 0x00000004c6787825 */ /* 0x050fe200078e02bc */
[----:B------:R3:W-:Y:S03]  /*18790*/  LDGSTS.E [R203+0x35a00], [R114.64], !P1 ;  /* 0x35a0000072cb7fae */ /* 0x0007e6000c921848 */
[----:B--2---:R-:W-:Y:S01]  /*187a0*/  IMAD.WIDE R122, R198, 0x4, R186 ;  /* 0x00000004c67a7825 */ /* 0x004fe200078e02ba */
[----:B------:R-:W2:Y:S04]  /*187b0*/  LDL.LU.64 R188, [R1+0x160] ;  /* 0x0001600001bc7983 */ /* 0x000ea80000300a00 */
[----:B------:R-:W4:Y:S01]  /*187c0*/  LDL.LU.64 R186, [R1+0x158] ;  /* 0x0001580001ba7983 */ /* 0x000f220000300a00 */
[----:B------:R-:W-:-:S03]  /*187d0*/  ISETP.GE.U32.AND P1, PT, R176, 0x7ffffdb7, PT ;  /* 0x7ffffdb7b000780c */ /* 0x000fc60003f26070 */
[----:B------:R-:W-:Y:S01]  /*187e0*/  STL.64 [R1+0xbc0], R114 ;  /* 0x000bc07201007387 */ /* 0x000fe20000100a00 */
[----:B------:R-:W-:-:S03]  /*187f0*/  IADD3 R177, R0, -0x1ce, RZ ;  /* 0xfffffe3200b17810 */ /* 0x000fc60007ffe0ff */
[----:B------:R-:W-:Y:S01]  /*18800*/  STL.64 [R1+0xbc8], R120 ;  /* 0x000bc87801007387 */ /* 0x000fe20000100a00 */
[----:B------:R-:W-:-:S03]  /*18810*/  IADD3 R176, R0, -0x1d2, RZ ;  /* 0xfffffe2e00b07810 */ /* 0x000fc60007ffe0ff */
[----:B------:R-:W-:Y:S04]  /*18820*/  STL.64 [R1+0xbd0], R122 ;  /* 0x000bd07a01007387 */ /* 0x000fe80000100a00 */
[----:B------:R-:W3:Y:S04]  /*18830*/  LDL.LU.64 R204, [R1+0x150] ;  /* 0x0001500001cc7983 */ /* 0x000ee80000300a00 */
[----:B------:R1:W-:Y:S01]  /*18840*/  LDGSTS.E [R203+0x36200], [R120.64], !P5 ;  /* 0x3620000078cb7fae */ /* 0x0003e2000e921848 */
[----:B------:R-:W-:-:S03]  /*18850*/  ISETP.GE.U32.AND P5, PT, R177, 0x7ffffdb3, PT ;  /* 0x7ffffdb3b100780c */ /* 0x000fc60003fa6070 */
[----:B------:R-:W3:Y:S01]  /*18860*/  LDL.LU.64 R196, [R1+0x148] ;  /* 0x0001480001c47983 */ /* 0x000ee20000300a00 */
[----:B------:R-:W-:-:S03]  /*18870*/  IMAD.WIDE R2, R198, 0x4, R192 ;  /* 0x00000004c6027825 */ /* 0x000fc600078e02c0 */
[----:B------:R1:W-:Y:S01]  /*18880*/  LDGSTS.E [R203+0x36a00], [R122.64], !P6 ;  /* 0x36a000007acb7fae */ /* 0x0003e2000f121848 */
[----:B------:R-:W-:Y:S01]  /*18890*/  ISETP.GE.U32.AND P6, PT, R176, 0x7ffffdaf, PT ;  /* 0x7ffffdafb000780c */ /* 0x000fe20003fc6070 */
[C---:B------:R-:W-:Y:S02]  /*188a0*/  IMAD.WIDE R176, R198.reuse, 0x4, R184 ;  /* 0x00000004c6b07825 */ /* 0x040fe400078e02b8 */
[----:B------:R-:W3:Y:S02]  /*188b0*/  LDL.LU.64 R194, [R1+0x140] ;  /* 0x0001400001c27983 */ /* 0x000ee40000300a00 */
[C---:B------:R-:W-:Y:S02]  /*188c0*/  IMAD.WIDE R178, R198.reuse, 0x4, R178 ;  /* 0x00000004c6b27825 */ /* 0x040fe400078e02b2 */
[----:B------:R-:W-:Y:S04]  /*188d0*/  STL.64 [R1+0xbd8], R176 ;  /* 0x000bd8b001007387 */ /* 0x000fe80000100a00 */
[----:B------:R4:W-:Y:S04]  /*188e0*/  STL.64 [R1+0x8], R2 ;  /* 0x0000080201007387 */ /* 0x0009e80000100a00 */
[----:B------:R-:W-:Y:S04]  /*188f0*/  STL.64 [R1+0xbe0], R178 ;  /* 0x000be0b201007387 */ /* 0x000fe80000100a00 */
[----:B------:R-:W3:Y:S04]  /*18900*/  LDL.LU.64 R192, [R1+0x138] ;  /* 0x0001380001c07983 */ /* 0x000ee80000300a00 */
[----:B------:R2:W-:Y:S04]  /*18910*/  LDGSTS.E [R203+0x37200], [R176.64], !P3 ;  /* 0x37200000b0cb7fae */ /* 0x0005e8000d921848 */
[----:B------:R2:W-:Y:S01]  /*18920*/  LDGSTS.E [R203+0x37a00], [R178.64], !P2 ;  /* 0x37a00000b2cb7fae */ /* 0x0005e2000d121848 */
[----:B-1----:R-:W-:-:S03]  /*18930*/  IMAD.WIDE R10, R198, 0x4, R190 ;  /* 0x00000004c60a7825 */ /* 0x002fc600078e02be */
[----:B------:R4:W-:Y:S04]  /*18940*/  LDGSTS.E [R203+0x38200], [R2.64], !P4 ;  /* 0x3820000002cb7fae */ /* 0x0009e8000e121848 */
[----:B------:R3:W-:Y:S04]  /*18950*/  STL.64 [R1+0x40], R10 ;  /* 0x0000400a01007387 */ /* 0x0007e80000100a00 */
[----:B------:R-:W3:Y:S04]  /*18960*/  LDL.LU.64 R190, [R1+0x130] ;  /* 0x0001300001be7983 */ /* 0x000ee80000300a00 */
[----:B------:R3:W-:Y:S01]  /*18970*/  LDGSTS.E [R203+0x38a00], [R10.64], !P0 ;  /* 0x38a000000acb7fae */ /* 0x0007e2000c121848 */
[----:B--2---:R-:W-:-:S03]  /*18980*/  IMAD.WIDE R8, R198, 0x4, R188 ;  /* 0x00000004c6087825 */ /* 0x004fc600078e02bc */
[----:B------:R-:W2:Y:S01]  /*18990*/  LDL.LU.64 R188, [R1+0x128] ;  /* 0x0001280001bc7983 */ /* 0x000ea20000300a00 */
[----:B----4-:R-:W-:-:S03]  /*189a0*/  IMAD.WIDE R2, R198, 0x4, R186 ;  /* 0x00000004c6027825 */ /* 0x010fc600078e02ba */
[----:B------:R1:W-:Y:S04]  /*189b0*/  STL.64 [R1+0x68], R8 ;  /* 0x0000680801007387 */ /* 0x0003e80000100a00 */
[----:B------:R1:W-:Y:S04]  /*189c0*/  LDGSTS.E [R203+0x39200], [R8.64], !P1 ;  /* 0x3920000008cb7fae */ /* 0x0003e8000c921848 */
[----:B------:R4:W-:Y:S04]  /*189d0*/  STL.64 [R1+0x78], R2 ;  /* 0x0000780201007387 */ /* 0x0009e80000100a00 */
[----:B------:R4:W-:Y:S01]  /*189e0*/  LDGSTS.E [R203+0x39a00], [R2.64], !P5 ;  /* 0x39a0000002cb7fae */ /* 0x0009e2000e921848 */
[----:B---3--:R-:W-:-:S03]  /*189f0*/  IMAD.WIDE R10, R198, 0x4, R204 ;  /* 0x00000004c60a7825 */ /* 0x008fc600078e02cc */
[----:B------:R-:W3:Y:S04]  /*18a00*/  LDL.LU.64 R186, [R1+0x120] ;  /* 0x0001200001ba7983 */ /* 0x000ee80000300a00 */
[----:B------:R4:W-:Y:S01]  /*18a10*/  STL.64 [R1+0x98], R10 ;  /* 0x0000980a01007387 */ /* 0x0009e20000100a00 */
[----:B-1----:R-:W-:-:S03]  /*18a20*/  IMAD.WIDE R8, R198, 0x4, R196 ;  /* 0x00000004c6087825 */ /* 0x002fc600078e02c4 */
[----:B------:R-:W3:Y:S04]  /*18a30*/  LDL.LU.64 R206, [R1+0x118] ;  /* 0x0001180001ce7983 */ /* 0x000ee80000300a00 */
[----:B------:R-:W3:Y:S01]  /*18a40*/  LDL.LU.64 R196, [R1+0x110] ;  /* 0x0001100001c47983 */ /* 0x000ee20000300a00 */
[----:B----4-:R-:W-:-:S03]  /*18a50*/  IMAD.WIDE R2, R198, 0x4, R194 ;  /* 0x00000004c6027825 */ /* 0x010fc600078e02c2 */
[----:B------:R1:W-:Y:S04]  /*18a60*/  STL.64 [R1+0xb8], R8 ;  /* 0x0000b80801007387 */ /* 0x0003e80000100a00 */
[----:B------:R2:W-:Y:S04]  /*18a70*/  STL.64 [R1+0xd8], R2 ;  /* 0x0000d80201007387 */ /* 0x0005e80000100a00 */
[----:B------:R-:W2:Y:S04]  /*18a80*/  LDL.LU.64 R194, [R1+0x108] ;  /* 0x0001080001c27983 */ /* 0x000ea80000300a00 */
[----:B------:R1:W-:Y:S02]  /*18a90*/  LDGSTS.E [R203+0x3a200], [R10.64], !P6 ;  /* 0x3a2000000acb7fae */ /* 0x0003e4000f121848 */
[----:B-1----:R-:W-:-:S02]  /*18aa0*/  IMAD.WIDE R10, R198, 0x4, R192 ;  /* 0x00000004c60a7825 */ /* 0x002fc400078e02c0 */
[----:B------:R-:W2:Y:S04]  /*18ab0*/  LDL.LU.64 R192, [R1+0x100] ;  /* 0x0001000001c07983 */ /* 0x000ea80000300a00 */
[----:B------:R3:W-:Y:S04]  /*18ac0*/  STL.64 [R1+0xf8], R10 ;  /* 0x0000f80a01007387 */ /* 0x0007e80000100a00 */
[----:B------:R-:W2:Y:S01]  /*18ad0*/  LDL.LU.64 R204, [R1+0x340] ;  /* 0x0003400001cc7983 */ /* 0x000ea20000300a00 */
[C---:B------:R-:W-:Y:S02]  /*18ae0*/  IADD3 R184, R0.reuse, -0x1d6, RZ ;  /* 0xfffffe2a00b87810 */ /* 0x040fe40007ffe0ff */
[----:B------:R-:W-:-:S02]  /*18af0*/  IADD3 R185, R0, -0x1da, RZ ;  /* 0xfffffe2600b97810 */ /* 0x000fc40007ffe0ff */
        /* <DEDUP_REMOVED lines=12> */
[----:B------:R-:W-:Y:S01]  /*18bc0*/  IADD3 R184, R0, -0x1ee, RZ ;  /* 0xfffffe1200b87810 */ /* 0x000fe20007ffe0ff */
[----:B------:R3:W-:Y:S01]  /*18bd0*/  LDGSTS.E [R203+0x3ba00], [R10.64], !P4 ;  /* 0x3ba000000acb7fae */ /* 0x0007e2000e121848 */
[----:B-1----:R-:W-:-:S02]  /*18be0*/  IMAD.WIDE R8, R198, 0x4, R190 ;  /* 0x00000004c6087825 */ /* 0x002fc400078e02be */
[----:B------:R-:W-:Y:S02]  /*18bf0*/  ISETP.GE.U32.AND P6, PT, R184, 0x7ffffd93, PT ;  /* 0x7ffffd93b800780c */ /* 0x000fe40003fc6070 */
[C---:B------:R-:W-:Y:S01]  /*18c00*/  IADD3 R185, R0.reuse, -0x1f2, RZ ;  /* 0xfffffe0e00b97810 */ /* 0x040fe20007ffe0ff */
[----:B------:R1:W-:Y:S01]  /*18c10*/  STL.64 [R1+0x130], R8 ;  /* 0x0001300801007387 */ /* 0x0003e20000100a00 */
[----:B------:R-:W-:Y:S02]  /*18c20*/  IADD3 R184, R0, -0x1f6, RZ ;  /* 0xfffffe0a00b87810 */ /* 0x000fe40007ffe0ff */
[----:B------:R-:W-:Y:S01]  /*18c30*/  ISETP.GE.U32.AND P3, PT, R185, 0x7ffffd8f, PT ;  /* 0x7ffffd8fb900780c */ /* 0x000fe20003f66070 */
[----:B------:R1:W-:Y:S01]  /*18c40*/  LDGSTS.E [R203+0x3c200], [R8.64], !P0 ;  /* 0x3c20000008cb7fae */ /* 0x0003e2000c121848 */
[----:B------:R-:W-:Y:S02]  /*18c50*/  ISETP.GE.U32.AND P2, PT, R184, 0x7ffffd8b, PT ;  /* 0x7ffffd8bb800780c */ /* 0x000fe40003f46070 */
[----:B------:R-:W-:-:S02]  /*18c60*/  IADD3 R184, R0, -0x1fa, RZ ;  /* 0xfffffe0600b87810 */ /* 0x000fc40007ffe0ff */
[----:B------:R-:W-:Y:S02]  /*18c70*/  IADD3 R185, R0, -0x1fe, RZ ;  /* 0xfffffe0200b97810 */ /* 0x000fe40007ffe0ff */
[----:B------:R-:W-:Y:S02]  /*18c80*/  ISETP.GE.U32.AND P4, PT, R184, 0x7ffffd87, PT ;  /* 0x7ffffd87b800780c */ /* 0x000fe40003f86070 */
[----:B------:R-:W-:Y:S01]  /*18c90*/  ISETP.GE.U32.AND P0, PT, R185, 0x7ffffd83, PT ;  /* 0x7ffffd83b900780c */ /* 0x000fe20003f06070 */
[----:B--2---:R-:W-:-:S05]  /*18ca0*/  IMAD.WIDE R2, R198, 0x4, R188 ;  /* 0x00000004c6027825 */ /* 0x004fca00078e02bc */
[----:B------:R2:W-:Y:S04]  /*18cb0*/  STL.64 [R1+0x128], R2 ;  /* 0x0001280201007387 */ /* 0x0005e80000100a00 */
[----:B------:R-:W4:Y:S04]  /*18cc0*/  LDL.LU.64 R190, [R1+0x370] ;  /* 0x0003700001be7983 */ /* 0x000f280000300a00 */
[----:B------:R2:W-:Y:S01]  /*18cd0*/  LDGSTS.E [R203+0x3ca00], [R2.64], !P1 ;  /* 0x3ca0000002cb7fae */ /* 0x0005e2000c921848 */
[----:B---3--:R-:W-:-:S03]  /*18ce0*/  IMAD.WIDE R10, R198, 0x4, R186 ;  /* 0x00000004c60a7825 */ /* 0x008fc600078e02ba */
[----:B------:R-:W3:Y:S04]  /*18cf0*/  LDL.LU.64 R186, [R1+0x398] ;  /* 0x0003980001ba7983 */ /* 0x000ee80000300a00 */
[----:B------:R-:W3:Y:S01]  /*18d00*/  LDL.LU.64 R188, [R1+0x3b0] ;  /* 0x0003b00001bc7983 */ /* 0x000ee20000300a00 */
[----:B-1----:R-:W-:-:S03]  /*18d10*/  IMAD.WIDE R8, R198, 0x4, R206 ;  /* 0x00000004c6087825 */ /* 0x002fc600078e02ce */
[----:B------:R1:W-:Y:S01]  /*18d20*/  STL.64 [R1+0x148], R10 ;  /* 0x0001480a01007387 */ /* 0x0003e20000100a00 */
[----:B--2---:R-:W-:-:S03]  /*18d30*/  IMAD.WIDE R2, R198, 0x4, R196 ;  /* 0x00000004c6027825 */ /* 0x004fc600078e02c4 */
[----:B------:R1:W-:Y:S04]  /*18d40*/  LDGSTS.E [R203+0x3d200], [R10.64], !P5 ;  /* 0x3d2000000acb7fae */ /* 0x0003e8000e921848 */
[----:B------:R2:W-:Y:S04]  /*18d50*/  STL.64 [R1+0x158], R8 ;  /* 0x0001580801007387 */ /* 0x0005e80000100a00 */
[----:B------:R2:W-:Y:S01]  /*18d60*/  STL.64 [R1+0x168], R2 ;  /* 0x0001680201007387 */ /* 0x0005e20000100a00 */
[----:B-1----:R-:W-:-:S03]  /*18d70*/  IMAD.WIDE R10, R198, 0x4, R194 ;  /* 0x00000004c60a7825 */ /* 0x002fc600078e02c2 */
[----:B------:R2:W-:Y:S04]  /*18d80*/  LDGSTS.E [R203+0x3da00], [R8.64], !P6 ;  /* 0x3da0000008cb7fae */ /* 0x0005e8000f121848 */
[----:B------:R-:W3:Y:S04]  /*18d90*/  LDL.LU.64 R196, [R1+0x3b8] ;  /* 0x0003b80001c47983 */ /* 0x000ee80000300a00 */
[----:B------:R-:W-:Y:S04]  /*18da0*/  STL.64 [R1+0x330], R10 ;  /* 0x0003300a01007387 */ /* 0x000fe80000100a00 */
[----:B------:R1:W-:Y:S01]  /*18db0*/  LDGSTS.E [R203+0x3e200], [R2.64], !P3 ;  /* 0x3e20000002cb7fae */ /* 0x0003e2000d921848 */
[----:B--2---:R-:W-:-:S03]  /*18dc0*/  IMAD.WIDE R8, R198, 0x4, R192 ;  /* 0x00000004c6087825 */ /* 0x004fc600078e02c0 */
[----:B------:R2:W-:Y:S04]  /*18dd0*/  LDGSTS.E [R203+0x3ea00], [R10.64], !P2 ;  /* 0x3ea000000acb7fae */ /* 0x0005e8000d121848 */
[----:B------:R-:W3:Y:S04]  /*18de0*/  LDL.LU.64 R192, [R1+0x3c0] ;  /* 0x0003c00001c07983 */ /* 0x000ee80000300a00 */
[----:B------:R-:W3:Y:S01]  /*18df0*/  LDL.LU.64 R194, [R1+0x3c8] ;  /* 0x0003c80001c27983 */ /* 0x000ee20000300a00 */
[----:B-1----:R-:W-:-:S03]  /*18e00*/  IMAD.WIDE R2, R198, 0x4, R204 ;  /* 0x00000004c6027825 */ /* 0x002fc600078e02cc */
[----:B------:R1:W-:Y:S04]  /*18e10*/  STL.64 [R1+0x360], R8 ;  /* 0x0003600801007387 */ /* 0x0003e80000100a00 */
[----:B------:R1:W-:Y:S04]  /*18e20*/  STL.64 [R1+0x740], R2 ;  /* 0x0007400201007387 */ /* 0x0003e80000100a00 */
[----:B------:R2:W-:Y:S04]  /*18e30*/  LDGSTS.E [R203+0x3f200], [R8.64], !P4 ;  /* 0x3f20000008cb7fae */ /* 0x0005e8000e121848 */
[----:B------:R2:W-:Y:S04]  /*18e40*/  LDGSTS.E [R203+0x3fa00], [R2.64], !P0 ;  /* 0x3fa0000002cb7fae */ /* 0x0005e8000c121848 */
[----:B------:R-:W3:Y:S04]  /*18e50*/  LDL.LU.64 R206, [R1+0x3d0] ;  /* 0x0003d00001ce7983 */ /* 0x000ee80000300a00 */
[----:B--2---:R-:W2:Y:S04]  /*18e60*/  LDL.LU.64 R202, [R1+0x3e0] ;  /* 0x0003e00001ca7983 */ /* 0x004ea80000300a00 */
[----:B------:R-:W2:Y:S01]  /*18e70*/  LDL.LU.64 R204, [R1+0x420] ;  /* 0x0004200001cc7983 */ /* 0x000ea20000300a00 */
[----:B------:R-:W-:-:S04]  /*18e80*/  IADD3 R184, R0, -0x183, RZ ;  /* 0xfffffe7d00b87810 */ /* 0x000fc80007ffe0ff */
[----:B------:R-:W-:Y:S02]  /*18e90*/  ISETP.GE.U32.AND P1, PT, R184, 0x7ffffdfe, PT ;  /* 0x7ffffdfeb800780c */ /* 0x000fe40003f26070 */
[----:B------:R-:W-:-:S04]  /*18ea0*/  IADD3 R184, R0, -0x187, RZ ;  /* 0xfffffe7900b87810 */ /* 0x000fc80007ffe0ff */
[----:B------:R-:W-:Y:S02]  /*18eb0*/  ISETP.GE.U32.AND P5, PT, R184, 0x7ffffdfa, PT ;  /* 0x7ffffdfab800780c */ /* 0x000fe40003fa6070 */
[C---:B------:R-:W-:Y:S02]  /*18ec0*/  IADD3 R184, R0.reuse, -0x18f, RZ ;  /* 0xfffffe7100b87810 */ /* 0x040fe40007ffe0ff */
[----:B------:R-:W-:Y:S02]  /*18ed0*/  IADD3 R185, R0, -0x18b, RZ ;  /* 0xfffffe7500b97810 */ /* 0x000fe40007ffe0ff */
[----:B------:R-:W-:Y:S02]  /*18ee0*/  ISETP.GE.U32.AND P3, PT, R184, 0x7ffffdf2, PT ;  /* 0x7ffffdf2b800780c */ /* 0x000fe40003f66070 */
[----:B------:R-:W-:Y:S02]  /*18ef0*/  IADD3 R184, R0, -0x193, RZ ;  /* 0xfffffe6d00b87810 */ /* 0x000fe40007ffe0ff */
[----:B------:R-:W-:-:S02]  /*18f00*/  ISETP.GE.U32.AND P6, PT, R185, 0x7ffffdf6, PT ;  /* 0x7ffffdf6b900780c */ /* 0x000fc40003fc6070 */
[----:B------:R-:W-:Y:S02]  /*18f10*/  ISETP.GE.U32.AND P2, PT, R184, 0x7ffffdee, PT ;  /* 0x7ffffdeeb800780c */ /* 0x000fe40003f46070 */
[C---:B------:R-:W-:Y:S02]  /*18f20*/  IADD3 R185, R0.reuse, -0x197, RZ ;  /* 0xfffffe6900b97810 */ /* 0x040fe40007ffe0ff */
[----:B------:R-:W-:Y:S02]  /*18f30*/  IADD3 R184, R0, -0x19b, RZ ;  /* 0xfffffe6500b87810 */ /* 0x000fe40007ffe0ff */
[----:B------:R-:W-:Y:S02]  /*18f40*/  ISETP.GE.U32.AND P4, PT, R185, 0x7ffffdea, PT ;  /* 0x7ffffdeab900780c */ /* 0x000fe40003f86070 */
[----:B------:R-:W-:Y:S01]  /*18f50*/  ISETP.GE.U32.AND P0, PT, R184, 0x7ffffde6, PT ;  /* 0x7ffffde6b800780c */ /* 0x000fe20003f06070 */
[----:B----4-:R-:W-:Y:S01]  /*18f60*/  IMAD.WIDE R184, R198, 0x4, R190 ;  /* 0x00000004c6b87825 */ /* 0x010fe200078e02be */
[----:B------:R-:W-:-:S02]  /*18f70*/  IADD3 R190, R0, -0x19f, RZ ;  /* 0xfffffe6100be7810 */ /* 0x000fc40007ffe0ff */
[----:B------:R-:W-:Y:S02]  /*18f80*/  IADD3 R191, R0, -0x1a3, RZ ;  /* 0xfffffe5d00bf7810 */ /* 0x000fe40007ffe0ff */
[----:B------:R4:W-:Y:S01]  /*18f90*/  LDGSTS.E [R223+0x30400], [R184.64], !P1 ;  /* 0x30400000b8df7fae */ /* 0x0009e2000c921848 */
[----:B------:R-:W-:Y:S02]  /*18fa0*/  ISETP.GE.U32.AND P1, PT, R190, 0x7ffffde2, PT ;  /* 0x7ffffde2be00780c */ /* 0x000fe40003f26070 */
[----:B------:R-:W-:Y:S01]  /*18fb0*/  IADD3 R190, R0, -0x1a7, RZ ;  /* 0xfffffe5900be7810 */ /* 0x000fe20007ffe0ff */
[----:B---3--:R-:W-:-:S04]  /*18fc0*/  IMAD.WIDE R186, R198, 0x4, R186 ;  /* 0x00000004c6ba7825 */ /* 0x008fc800078e02ba */
[----:B------:R-:W-:Y:S01]  /*18fd0*/  IMAD.WIDE R188, R198, 0x4, R188 ;  /* 0x00000004c6bc7825 */ /* 0x000fe200078e02bc */
[----:B------:R-:W-:Y:S04]  /*18fe0*/  STL.64 [R1+0xbe8], R184 ;  /* 0x000be8b801007387 */ /* 0x000fe80000100a00 */
[----:B------:R4:W-:Y:S01]  /*18ff0*/  LDGSTS.E [R223+0x30c00], [R186.64], !P5 ;  /* 0x30c00000badf7fae */ /* 0x0009e2000e921848 */
[----:B------:R-:W-:-:S03]  /*19000*/  ISETP.GE.U32.AND P5, PT, R191, 0x7ffffdde, PT ;  /* 0x7ffffddebf00780c */ /* 0x000fc60003fa6070 */
[----:B------:R-:W-:Y:S04]  /*19010*/  STL.64 [R1+0xbf0], R186 ;  /* 0x000bf0ba01007387 */ /* 0x000fe80000100a00 */
[----:B------:R4:W-:Y:S01]  /*19020*/  LDGSTS.E [R223+0x31400], [R188.64], !P6 ;  /* 0x31400000bcdf7fae */ /* 0x0009e2000f121848 */
[----:B------:R-:W-:-:S03]  /*19030*/  ISETP.GE.U32.AND P6, PT, R190, 0x7ffffdda, PT ;  /* 0x7ffffddabe00780c */ /* 0x000fc60003fc6070 */
[----:B------:R-:W-:Y:S04]  /*19040*/  STL.64 [R1+0xbf8], R188 ;  /* 0x000bf8bc01007387 */ /* 0x000fe80000100a00 */
[----:B------:R-:W3:Y:S01]  /*19050*/  LDL.LU.64 R212, [R1+0x5a8] ;  /* 0x0005a80001d47983 */ /* 0x000ee20000300a00 */
[----:B------:R-:W-:-:S03]  /*19060*/  IMAD.WIDE R190, R198, 0x4, R196 ;  /* 0x00000004c6be7825 */ /* 0x000fc600078e02c4 */
[----:B------:R-:W4:Y:S01]  /*19070*/  LDL.LU.64 R208, [R1+0x5b0] ;  /* 0x0005b00001d07983 */ /* 0x000f220000300a00 */
[----:B------:R-:W-:-:S03]  /*19080*/  IADD3 R196, R0, -0x1ab, RZ ;  /* 0xfffffe5500c47810 */ /* 0x000fc60007ffe0ff */
[----:B------:R-:W4:Y:S01]  /*19090*/  LDL.LU.64 R210, [R1+0x5b8] ;  /* 0x0005b80001d27983 */ /* 0x000f220000300a00 */
[----:B------:R-:W-:-:S03]  /*190a0*/  IADD3 R197, R0, -0x1af, RZ ;  /* 0xfffffe5100c57810 */ /* 0x000fc60007ffe0ff */
[----:B------:R1:W-:Y:S01]  /*190b0*/  LDGSTS.E [R223+0x31c00], [R190.64], !P3 ;  /* 0x31c00000bedf7fae */ /* 0x0003e2000d921848 */
[----:B------:R-:W-:Y:S01]  /*190c0*/  ISETP.GE.U32.AND P3, PT, R196, 0x7ffffdd6, PT ;  /* 0x7ffffdd6c400780c */ /* 0x000fe20003f66070 */
[C---:B------:R-:W-:Y:S02]  /*190d0*/  IMAD.WIDE R192, R198.reuse, 0x4, R192 ;  /* 0x00000004c6c07825 */ /* 0x040fe400078e02c0 */
[----:B------:R-:W-:Y:S02]  /*190e0*/  STL.64 [R1+0xc00], R190 ;  /* 0x000c00be01007387 */ /* 0x000fe40000100a00 */
[----:B------:R-:W-:Y:S02]  /*190f0*/  IMAD.WIDE R194, R198, 0x4, R194 ;  /* 0x00000004c6c27825 */ /* 0x000fe400078e02c2 */
[----:B------:R-:W-:Y:S01]  /*19100*/  STL.64 [R1+0xc08], R192 ;  /* 0x000c08c001007387 */ /* 0x000fe20000100a00 */
[----:B------:R-:W-:-:S03]  /*19110*/  IADD3 R196, R0, -0x1b3, RZ ;  /* 0xfffffe4d00c47810 */ /* 0x000fc60007ffe0ff */
[----:B------:R-:W-:Y:S04]  /*19120*/  STL.64 [R1+0xc10], R194 ;  /* 0x000c10c201007387 */ /* 0x000fe80000100a00 */
[----:B------:R-:W4:Y:S04]  /*19130*/  LDL.LU.64 R218, [R1+0x5c0] ;  /* 0x0005c00001da7983 */ /* 0x000f280000300a00 */
[----:B------:R1:W-:Y:S01]  /*19140*/  LDGSTS.E [R223+0x32400], [R192.64], !P2 ;  /* 0x32400000c0df7fae */ /* 0x0003e2000d121848 */
[----:B------:R-:W-:-:S03]  /*19150*/  ISETP.GE.U32.AND P2, PT, R197, 0x7ffffdd2, PT ;  /* 0x7ffffdd2c500780c */ /* 0x000fc60003f46070 */
[----:B------:R-:W4:Y:S04]  /*19160*/  LDL.LU.64 R214, [R1+0x5a0] ;  /* 0x0005a00001d67983 */ /* 0x000f280000300a00 */
[----:B------:R1:W-:Y:S01]  /*19170*/  LDGSTS.E [R223+0x32c00], [R194.64], !P4 ;  /* 0x32c00000c2df7fae */ /* 0x0003e2000e121848 */
[----:B------:R-:W-:Y:S01]  /*19180*/  ISETP.GE.U32.AND P4, PT, R196, 0x7ffffdce, PT ;  /* 0x7ffffdcec400780c */ /* 0x000fe20003f86070 */
[C---:B------:R-:W-:Y:S02]  /*19190*/  IMAD.WIDE R196, R198.reuse, 0x4, R206 ;  /* 0x00000004c6c47825 */ /* 0x040fe400078e02ce */
[----:B------:R-:W4:Y:S02]  /*191a0*/  LDL.LU.64 R216, [R1+0x598] ;  /* 0x0005980001d87983 */ /* 0x000f240000300a00 */
[----:B--2---:R-:W-:-:S02]  /*191b0*/  IMAD.WIDE R202, R198, 0x4, R202 ;  /* 0x00000004c6ca7825 */ /* 0x004fc400078e02ca */
[----:B------:R-:W-:Y:S02]  /*191c0*/  STL.64 [R1+0xc18], R196 ;  /* 0x000c18c401007387 */ /* 0x000fe40000100a00 */
[----:B------:R-:W-:Y:S02]  /*191d0*/  IMAD.WIDE R204, R198, 0x4, R204 ;  /* 0x00000004c6cc7825 */ /* 0x000fe400078e02cc */
[----:B------:R-:W-:Y:S04]  /*191e0*/  STL.64 [R1+0xc20], R202 ;  /* 0x000c20ca01007387 */ /* 0x000fe80000100a00 */
[----:B------:R-:W-:Y:S04]  /*191f0*/  STL.64 [R1+0xc28], R204 ;  /* 0x000c28cc01007387 */ /* 0x000fe80000100a00 */
[----:B------:R-:W2:Y:S04]  /*19200*/  LDL.LU.64 R220, [R1+0x590] ;  /* 0x0005900001dc7983 */ /* 0x000ea80000300a00 */
[----:B------:R-:W1:Y:S04]  /*19210*/  LDL.LU.64 R232, [R1+0x588] ;  /* 0x0005880001e87983 */ /* 0x000e680000300a00 */
[----:B------:R-:W2:Y:S01]  /*19220*/  LDL.LU.64 R230, [R1+0x580] ;  /* 0x0005800001e67983 */ /* 0x000ea20000300a00 */
[----:B------:R-:W-:-:S03]  /*19230*/  IADD3 R206, R0, -0x1bb, RZ ;  /* 0xfffffe4500ce7810 */ /* 0x000fc60007ffe0ff */
[----:B------:R1:W-:Y:S04]  /*19240*/  LDGSTS.E [R223+0x33400], [R196.64], !P0 ;  /* 0x33400000c4df7fae */ /* 0x0003e8000c121848 */
[----:B------:R1:W-:Y:S01]  /*19250*/  LDGSTS.E [R223+0x33c00], [R202.64], !P1 ;  /* 0x33c00000cadf7fae */ /* 0x0003e2000c921848 */
[----:B------:R-:W-:-:S03]  /*19260*/  ISETP.GE.U32.AND P1, PT, R206, 0x7ffffdc6, PT ;  /* 0x7ffffdc6ce00780c */ /* 0x000fc60003f26070 */
[----:B------:R1:W-:Y:S01]  /*19270*/  LDGSTS.E [R223+0x34400], [R204.64], !P5 ;  /* 0x34400000ccdf7fae */ /* 0x0003e2000e921848 */
[----:B------:R-:W-:-:S04]  /*19280*/  IADD3 R201, R0, -0x1b7, RZ ;  /* 0xfffffe4900c97810 */ /* 0x000fc80007ffe0ff */
[----:B------:R-:W-:Y:S01]  /*19290*/  ISETP.GE.U32.AND P0, PT, R201, 0x7ffffdca, PT ;  /* 0x7ffffdcac900780c */ /* 0x000fe20003f06070 */
[----:B---3--:R-:W-:Y:S01]  /*192a0*/  IMAD.WIDE R206, R198, 0x4, R212 ;  /* 0x00000004c6ce7825 */ /* 0x008fe200078e02d4 */
[----:B------:R-:W-:-:S03]  /*192b0*/  IADD3 R212, R0, -0x1c7, RZ ;  /* 0xfffffe3900d47810 */ /* 0x000fc60007ffe0ff */
[C---:B----4-:R-:W-:Y:S01]  /*192c0*/  IMAD.WIDE R208, R198.reuse, 0x4, R208 ;  /* 0x00000004c6d07825 */ /* 0x050fe200078e02d0 */
[----:B------:R3:W-:Y:S03]  /*192d0*/  LDGSTS.E [R223+0x34c00], [R206.64], !P6 ;  /* 0x34c00000cedf7fae */ /* 0x0007e6000f121848 */
[----:B------:R-:W-:Y:S01]  /*192e0*/  IMAD.WIDE R210, R198, 0x4, R210 ;  /* 0x00000004c6d27825 */ /* 0x000fe200078e02d2 */
[----:B------:R3:W-:Y:S01]  /*192f0*/  LDGSTS.E [R223+0x35400], [R208.64], !P3 ;  /* 0x35400000d0df7fae */ /* 0x0007e2000d921848 */
[----:B------:R-:W-:-:S03]  /*19300*/  ISETP.GE.U32.AND P3, PT, R212, 0x7ffffdba, PT ;  /* 0x7ffffdbad400780c */ /* 0x000fc60003f66070 */
[----:B------:R-:W-:Y:S04]  /*19310*/  STL.64 [R1+0xc30], R206 ;  /* 0x000c30ce01007387 */ /* 0x000fe80000100a00 */
[----:B------:R-:W-:Y:S04]  /*19320*/  STL.64 [R1+0xc38], R208 ;  /* 0x000c38d001007387 */ /* 0x000fe80000100a00 */
[----:B------:R-:W-:Y:S04]  /*19330*/  STL.64 [R1+0xc40], R210 ;  /* 0x000c40d201007387 */ /* 0x000fe80000100a00 */
[----:B------:R-:W4:Y:S04]  /*19340*/  LDL.LU.64 R228, [R1+0x578] ;  /* 0x0005780001e47983 */ /* 0x000f280000300a00 */
[----:B------:R-:W3:Y:S01]  /*19350*/  LDL.LU.64 R226, [R1+0x570] ;  /* 0x0005700001e27983 */ /* 0x000ee20000300a00 */
[----:B------:R-:W-:-:S03]  /*19360*/  IMAD.WIDE R212, R198, 0x4, R218 ;  /* 0x00000004c6d47825 */ /* 0x000fc600078e02da */
[----:B------:R-:W3:Y:S01]  /*19370*/  LDL.LU.64 R224, [R1+0x568] ;  /* 0x0005680001e07983 */ /* 0x000ee20000300a00 */
[----:B------:R-:W-:-:S03]  /*19380*/  IMAD.WIDE R214, R198, 0x4, R214 ;  /* 0x00000004c6d67825 */ /* 0x000fc600078e02d6 */
[----:B------:R-:W-:Y:S01]  /*19390*/  STL.64 [R1+0xc48], R212 ;  /* 0x000c48d401007387 */ /* 0x000fe20000100a00 */
[----:B------:R-:W-:-:S03]  /*193a0*/  IMAD.WIDE R216, R198, 0x4, R216 ;  /* 0x00000004c6d87825 */ /* 0x000fc600078e02d8 */
[----:B------:R-:W-:Y:S04]  /*193b0*/  STL.64 [R1+0xc50], R214 ;  /* 0x000c50d601007387 */ /* 0x000fe80000100a00 */
[----:B------:R-:W-:Y:S04]  /*193c0*/  STL.64 [R1+0xc58], R216 ;  /* 0x000c58d801007387 */ /* 0x000fe80000100a00 */
[----:B------:R-:W3:Y:S01]  /*193d0*/  LDL.LU.64 R236, [R1+0x560] ;  /* 0x0005600001ec7983 */ /* 0x000ee20000300a00 */
[----:B------:R-:W-:-:S03]  /*193e0*/  IADD3 R218, R0, -0x1d3, RZ ;  /* 0xfffffe2d00da7810 */ /* 0x000fc60007ffe0ff */
[----:B------:R-:W3:Y:S04]  /*193f0*/  LDL.LU.64 R234, [R1+0x558] ;  /* 0x0005580001ea7983 */ /* 0x000ee80000300a00 */
[----:B------:R3:W-:Y:S01]  /*19400*/  LDGSTS.E [R223+0x35c00], [R210.64], !P2 ;  /* 0x35c00000d2df7fae */ /* 0x0007e2000d121848 */
[----:B-1----:R-:W-:-:S03]  /*19410*/  IMAD.WIDE R8, R198, 0x4, R232 ;  /* 0x00000004c6087825 */ /* 0x002fc600078e02e8 */
[----:B------:R1:W-:Y:S04]  /*19420*/  LDGSTS.E [R223+0x36400], [R212.64], !P4 ;  /* 0x36400000d4df7fae */ /* 0x0003e8000e121848 */
[----:B------:R-:W3:Y:S01]  /*19430*/  LDL.LU.64 R232, [R1+0x550] ;  /* 0x0005500001e87983 */ /* 0x000ee20000300a00 */
[----:B--2---:R-:W-:-:S03]  /*19440*/  IMAD.WIDE R2, R198, 0x4, R230 ;  /* 0x00000004c6027825 */ /* 0x004fc600078e02e6 */
[----:B------:R1:W-:Y:S01]  /*19450*/  LDGSTS.E [R223+0x36c00], [R214.64], !P0 ;  /* 0x36c00000d6df7fae */ /* 0x0003e2000c121848 */
[----:B------:R-:W-:Y:S01]  /*19460*/  ISETP.GE.U32.AND P0, PT, R218, 0x7ffffdae, PT ;  /* 0x7ffffdaeda00780c */ /* 0x000fe20003f06070 */
[----:B------:R-:W-:Y:S02]  /*19470*/  IMAD.WIDE R218, R198, 0x4, R220 ;  /* 0x00000004c6da7825 */ /* 0x000fe400078e02dc */
[----:B------:R3:W-:Y:S04]  /*19480*/  STL.64 [R1+0x10], R8 ;  /* 0x0000100801007387 */ /* 0x0007e80000100a00 */
[----:B------:R-:W-:Y:S04]  /*19490*/  STL.64 [R1+0xc60], R218 ;  /* 0x000c60da01007387 */ /* 0x000fe80000100a00 */
[----:B------:R2:W-:Y:S04]  /*194a0*/  STL.64 [R1+0x20], R2 ;  /* 0x0000200201007387 */ /* 0x0005e80000100a00 */
[----:B------:R-:W3:Y:S01]  /*194b0*/  LDL.LU.64 R230, [R1+0x548] ;  /* 0x0005480001e67983 */ /* 0x000ee20000300a00 */
[----:B------:R-:W-:-:S03]  /*194c0*/  IADD3 R201, R0, -0x1bf, RZ ;  /* 0xfffffe4100c97810 */ /* 0x000fc60007ffe0ff */
[----:B------:R1:W-:Y:S01]  /*194d0*/  LDGSTS.E [R223+0x37400], [R216.64], !P1 ;  /* 0x37400000d8df7fae */ /* 0x0003e2000c921848 */
[----:B------:R-:W-:Y:S02]  /*194e0*/  ISETP.GE.U32.AND P5, PT, R201, 0x7ffffdc2, PT ;  /* 0x7ffffdc2c900780c */ /* 0x000fe40003fa6070 */
[----:B------:R-:W-:-:S04]  /*194f0*/  IADD3 R201, R0, -0x1c3, RZ ;  /* 0xfffffe3d00c97810 */ /* 0x000fc80007ffe0ff */
[----:B------:R-:W-:Y:S02]  /*19500*/  ISETP.GE.U32.AND P6, PT, R201, 0x7ffffdbe, PT ;  /* 0x7ffffdbec900780c */ /* 0x000fe40003fc6070 */
[----:B------:R-:W-:-:S04]  /*19510*/  IADD3 R201, R0, -0x1cb, RZ ;  /* 0xfffffe3500c97810 */ /* 0x000fc80007ffe0ff */
[----:B------:R-:W-:Y:S01]  /*19520*/  ISETP.GE.U32.AND P2, PT, R201, 0x7ffffdb6, PT ;  /* 0x7ffffdb6c900780c */ /* 0x000fe20003f46070 */
[----:B------:R1:W-:Y:S01]  /*19530*/  LDGSTS.E [R223+0x37c00], [R218.64], !P5 ;  /* 0x37c00000dadf7fae */ /* 0x0003e2000e921848 */
[----:B------:R-:W-:-:S04]  /*19540*/  IADD3 R201, R0, -0x1cf, RZ ;  /* 0xfffffe3100c97810 */ /* 0x000fc80007ffe0ff */
[----:B------:R-:W-:Y:S01]  /*19550*/  ISETP.GE.U32.AND P4, PT, R201, 0x7ffffdb2, PT ;  /* 0x7ffffdb2c900780c */ /* 0x000fe20003f86070 */
[----:B------:R3:W-:Y:S01]  /*19560*/  LDGSTS.E [R223+0x38400], [R8.64], !P6 ;  /* 0x3840000008df7fae */ /* 0x0007e2000f121848 */
[----:B------:R-:W-:-:S03]  /*19570*/  IADD3 R201, R0, -0x1d7, RZ ;  /* 0xfffffe2900c97810 */ /* 0x000fc60007ffe0ff */
[----:B------:R2:W-:Y:S01]  /*19580*/  LDGSTS.E [R223+0x38c00], [R2.64], !P3 ;  /* 0x38c0000002df7fae */ /* 0x0005e2000d921848 */
[----:B------:R-:W-:Y:S01]  /*19590*/  ISETP.GE.U32.AND P1, PT, R201, 0x7ffffdaa, PT ;  /* 0x7ffffdaac900780c */ /* 0x000fe20003f26070 */
[----:B----4-:R-:W-:-:S04]  /*195a0*/  IMAD.WIDE R10, R198, 0x4, R228 ;  /* 0x00000004c60a7825 */ /* 0x010fc800078e02e4 */
[C---:B---3--:R-:W-:Y:S01]  /*195b0*/  IMAD.WIDE R8, R198.reuse, 0x4, R226 ;  /* 0x00000004c6087825 */ /* 0x048fe200078e02e2 */
[----:B------:R3:W-:Y:S03]  /*195c0*/  STL.64 [R1+0x30], R10 ;  /* 0x0000300a01007387 */ /* 0x0007e60000100a00 */
[C---:B--2---:R-:W-:Y:S01]  /*195d0*/  IMAD.WIDE R2, R198.reuse, 0x4, R224 ;  /* 0x00000004c6027825 */ /* 0x044fe200078e02e0 */
[----:B------:R3:W-:Y:S04]  /*195e0*/  LDGSTS.E [R223+0x39400], [R10.64], !P2 ;  /* 0x394000000adf7fae */ /* 0x0007e8000d121848 */
[----:B------:R-:W2:Y:S04]  /*195f0*/  LDL.LU.64 R228, [R1+0x540] ;  /* 0x0005400001e47983 */ /* 0x000ea80000300a00 */
[----:B------:R-:W4:Y:S04]  /*19600*/  LDL.LU.64 R226, [R1+0x538] ;  /* 0x0005380001e27983 */ /* 0x000f280000300a00 */
[----:B------:R1:W-:Y:S04]  /*19610*/  STL.64 [R1+0x48], R8 ;  /* 0x0000480801007387 */ /* 0x0003e80000100a00 */
[----:B------:R1:W-:Y:S04]  /*19620*/  STL.64 [R1+0x70], R2 ;  /* 0x0000700201007387 */ /* 0x0003e80000100a00 */
[----:B------:R1:W-:Y:S01]  /*19630*/  LDGSTS.E [R223+0x39c00], [R8.64], !P4 ;  /* 0x39c0000008df7fae */ /* 0x0003e2000e121848 */
[----:B---3--:R-:W-:-:S03]  /*19640*/  IMAD.WIDE R10, R198, 0x4, R236 ;  /* 0x00000004c60a7825 */ /* 0x008fc600078e02ec */
[----:B------:R-:W3:Y:S04]  /*19650*/  LDL.LU.64 R224, [R1+0x530] ;  /* 0x0005300001e07983 */ /* 0x000ee80000300a00 */
[----:B------:R1:W-:Y:S02]  /*19660*/  LDGSTS.E [R223+0x3a400], [R2.64], !P0 ;  /* 0x3a40000002df7fae */ /* 0x0003e4000c121848 */
[C---:B-1----:R-:W-:Y:S02]  /*19670*/  IMAD.WIDE R8, R198.reuse, 0x4, R234 ;  /* 0x00000004c6087825 */ /* 0x042fe400078e02ea */
[----:B------:R1:W-:Y:S04]  /*19680*/  STL.64 [R1+0x90], R10 ;  /* 0x0000900a01007387 */ /* 0x0003e80000100a00 */
[----:B------:R-:W3:Y:S01]  /*19690*/  LDL.LU.64 R238, [R1+0x528] ;  /* 0x0005280001ee7983 */ /* 0x000ee20000300a00 */
[----:B------:R-:W-:-:S03]  /*196a0*/  IMAD.WIDE R2, R198, 0x4, R232 ;  /* 0x00000004c6027825 */ /* 0x000fc600078e02e8 */
[----:B------:R-:W3:Y:S04]  /*196b0*/  LDL.LU.64 R236, [R1+0x520] ;  /* 0x0005200001ec7983 */ /* 0x000ee80000300a00 */
[----:B------:R2:W-:Y:S04]  /*196c0*/  STL.64 [R1+0xc8], R8 ;  /* 0x0000c80801007387 */ /* 0x0005e80000100a00 */
[----:B------:R4:W-:Y:S04]  /*196d0*/  STL.64 [R1+0xe8], R2 ;  /* 0x0000e80201007387 */ /* 0x0009e80000100a00 */
[----:B------:R-:W3:Y:S04]  /*196e0*/  LDL.LU.64 R234, [R1+0x518] ;  /* 0x0005180001ea7983 */ /* 0x000ee80000300a00 */
[----:B------:R-:W3:Y:S04]  /*196f0*/  LDL.LU.64 R232, [R1+0x510] ;  /* 0x0005100001e87983 */ /* 0x000ee80000300a00 */
[----:B------:R1:W-:Y:S02]  /*19700*/  LDGSTS.E [R223+0x3ac00], [R10.64], !P1 ;  /* 0x3ac000000adf7fae */ /* 0x0003e4000c921848 */
[----:B-1----:R-:W-:-:S02]  /*19710*/  IMAD.WIDE R10, R198, 0x4, R230 ;  /* 0x00000004c60a7825 */ /* 0x002fc400078e02e6 */
[----:B------:R-:W3:Y:S01]  /*19720*/  LDL.LU.64 R230, [R1+0x5c8] ;  /* 0x0005c80001e67983 */ /* 0x000ee20000300a00 */
[----:B------:R-:W-:-:S04]  /*19730*/  IADD3 R201, R0, -0x1db, RZ ;  /* 0xfffffe2500c97810 */ /* 0x000fc80007ffe0ff */
[----:B------:R-:W-:Y:S02]  /*19740*/  ISETP.GE.U32.AND P5, PT, R201, 0x7ffffda6, PT ;  /* 0x7ffffda6c900780c */ /* 0x000fe40003fa6070 */
[C---:B------:R-:W-:Y:S02]  /*19750*/  IADD3 R201, R0.reuse, -0x1e3, RZ ;  /* 0xfffffe1d00c97810 */ /* 0x040fe40007ffe0ff */
[C---:B------:R-:W-:Y:S02]  /*19760*/  IADD3 R220, R0.reuse, -0x1df, RZ ;  /* 0xfffffe2100dc7810 */ /* 0x040fe40007ffe0ff */
[----:B------:R-:W-:Y:S02]  /*19770*/  ISETP.GE.U32.AND P3, PT, R201, 0x7ffffd9e, PT ;  /* 0x7ffffd9ec900780c */ /* 0x000fe40003f66070 */
[----:B------:R-:W-:Y:S02]  /*19780*/  IADD3 R201, R0, -0x1e7, RZ ;  /* 0xfffffe1900c97810 */ /* 0x000fe40007ffe0ff */
[----:B------:R-:W-:-:S02]  /*19790*/  ISETP.GE.U32.AND P6, PT, R220, 0x7ffffda2, PT ;  /* 0x7ffffda2dc00780c */ /* 0x000fc40003fc6070 */
[----:B------:R-:W-:Y:S01]  /*197a0*/  ISETP.GE.U32.AND P2, PT, R201, 0x7ffffd9a, PT ;  /* 0x7ffffd9ac900780c */ /* 0x000fe20003f46070 */
[----:B------:R2:W-:Y:S01]  /*197b0*/  LDGSTS.E [R223+0x3b400], [R8.64], !P5 ;  /* 0x3b40000008df7fae */ /* 0x0005e2000e921848 */
[C---:B------:R-:W-:Y:S02]  /*197c0*/  IADD3 R201, R0.reuse, -0x1ef, RZ ;  /* 0xfffffe1100c97810 */ /* 0x040fe40007ffe0ff */
[----:B------:R-:W-:Y:S02]  /*197d0*/  IADD3 R220, R0, -0x1eb, RZ ;  /* 0xfffffe1500dc7810 */ /* 0x000fe40007ffe0ff */
[----:B------:R-:W-:Y:S02]  /*197e0*/  ISETP.GE.U32.AND P0, PT, R201, 0x7ffffd92, PT ;  /* 0x7ffffd92c900780c */ /* 0x000fe40003f06070 */
[----:B------:R-:W-:Y:S02]  /*197f0*/  ISETP.GE.U32.AND P4, PT, R220, 0x7ffffd96, PT ;  /* 0x7ffffd96dc00780c */ /* 0x000fe40003f86070 */
[C---:B------:R-:W-:Y:S01]  /*19800*/  IADD3 R201, R0.reuse, -0x1f3, RZ ;  /* 0xfffffe0d00c97810 */ /* 0x040fe20007ffe0ff */
[----:B------:R4:W-:Y:S01]  /*19810*/  LDGSTS.E [R223+0x3bc00], [R2.64], !P6 ;  /* 0x3bc0000002df7fae */ /* 0x0009e2000f121848 */
[----:B------:R-:W-:-:S02]  /*19820*/  IADD3 R220, R0, -0x1f7, RZ ;  /* 0xfffffe0900dc7810 */ /* 0x000fc40007ffe0ff */
[----:B------:R-:W-:Y:S01]  /*19830*/  ISETP.GE.U32.AND P1, PT, R201, 0x7ffffd8e, PT ;  /* 0x7ffffd8ec900780c */ /* 0x000fe20003f26070 */
[----:B------:R3:W-:Y:S01]  /*19840*/  STL.64 [R1+0x108], R10 ;  /* 0x0001080a01007387 */ /* 0x0007e20000100a00 */
[----:B------:R-:W-:-:S03]  /*19850*/  ISETP.GE.U32.AND P5, PT, R220, 0x7ffffd8a, PT ;  /* 0x7ffffd8adc00780c */ /* 0x000fc60003fa6070 */
[----:B------:R3:W-:Y:S01]  /*19860*/  LDGSTS.E [R223+0x3c400], [R10.64], !P3 ;  /* 0x3c4000000adf7fae */ /* 0x0007e2000d921848 */
[----:B------:R-:W-:Y:S01]  /*19870*/  IADD3 R220, R0, -0x184, RZ ;  /* 0xfffffe7c00dc7810 */ /* 0x000fe20007ffe0ff */
[----:B--2---:R-:W-:-:S04]  /*19880*/  IMAD.WIDE R8, R198, 0x4, R228 ;  /* 0x00000004c6087825 */ /* 0x004fc800078e02e4 */
[C---:B----4-:R-:W-:Y:S01]  /*19890*/  IMAD.WIDE R2, R198.reuse, 0x4, R226 ;  /* 0x00000004c6027825 */ /* 0x050fe200078e02e2 */
[----:B------:R1:W-:Y:S04]  /*198a0*/  STL.64 [R1+0x118], R8 ;  /* 0x0001180801007387 */ /* 0x0003e80000100a00 */
[----:B------:R1:W-:Y:S04]  /*198b0*/  LDGSTS.E [R223+0x3cc00], [R8.64], !P2 ;  /* 0x3cc0000008df7fae */ /* 0x0003e8000d121848 */
[----:B------:R2:W-:Y:S04]  /*198c0*/  STL.64 [R1+0x138], R2 ;  /* 0x0001380201007387 */ /* 0x0005e80000100a00 */
[----:B------:R2:W-:Y:S01]  /*198d0*/  LDGSTS.E [R223+0x3d400], [R2.64], !P4 ;  /* 0x3d40000002df7fae */ /* 0x0005e2000e121848 */
[----:B---3--:R-:W-:-:S03]  /*198e0*/  IMAD.WIDE R10, R198, 0x4, R224 ;  /* 0x00000004c60a7825 */ /* 0x008fc600078e02e0 */
[----:B------:R-:W3:Y:S04]  /*198f0*/  LDL.LU.64 R228, [R1+0x5d0] ;  /* 0x0005d00001e47983 */ /* 0x000ee80000300a00 */
[----:B------:R-:W4:Y:S04]  /*19900*/  LDL.LU.64 R224, [R1+0x5d8] ;  /* 0x0005d80001e07983 */ /* 0x000f280000300a00 */
[----:B------:R-:W4:Y:S01]  /*19910*/  LDL.LU.64 R226, [R1+0x508] ;  /* 0x0005080001e27983 */ /* 0x000f220000300a00 */
[----:B-1----:R-:W-:-:S03]  /*19920*/  IMAD.WIDE R8, R198, 0x4, R238 ;  /* 0x00000004c6087825 */ /* 0x002fc600078e02ee */
[----:B------:R-:W-:Y:S01]  /*19930*/  STL.64 [R1+0x150], R10 ;  /* 0x0001500a01007387 */ /* 0x000fe20000100a00 */
[----:B--2---:R-:W-:-:S03]  /*19940*/  IMAD.WIDE R2, R198, 0x4, R236 ;  /* 0x00000004c6027825 */ /* 0x004fc600078e02ec */
[----:B------:R3:W-:Y:S01]  /*19950*/  LDGSTS.E [R223+0x3dc00], [R10.64], !P0 ;  /* 0x3dc000000adf7fae */ /* 0x0007e2000c121848 */
[----:B------:R-:W-:-:S03]  /*19960*/  ISETP.GE.U32.AND P2, PT, R220, 0x7ffffdfd, PT ;  /* 0x7ffffdfddc00780c */ /* 0x000fc60003f46070 */
[----:B------:R1:W-:Y:S01]  /*19970*/  STL.64 [R1+0x160], R8 ;  /* 0x0001600801007387 */ /* 0x0003e20000100a00 */
[----:B------:R-:W-:-:S03]  /*19980*/  IADD3 R220, R0, -0x190, RZ ;  /* 0xfffffe7000dc7810 */ /* 0x000fc60007ffe0ff */
[----:B------:R1:W-:Y:S04]  /*19990*/  LDGSTS.E [R223+0x3e400], [R8.64], !P1 ;  /* 0x3e40000008df7fae */ /* 0x0003e8000c921848 */
[----:B------:R2:W-:Y:S04]  /*199a0*/  STL.64 [R1+0x340], R2 ;  /* 0x0003400201007387 */ /* 0x0005e80000100a00 */
[----:B------:R2:W-:Y:S01]  /*199b0*/  LDGSTS.E [R223+0x3ec00], [R2.64], !P5 ;  /* 0x3ec0000002df7fae */ /* 0x0005e2000e921848 */
[----:B-1----:R-:W-:Y:S01]  /*199c0*/  IMAD.WIDE R8, R198, 0x4, R234 ;  /* 0x00000004c6087825 */ /* 0x002fe200078e02ea */
[----:B------:R-:W-:-:S04]  /*199d0*/  ISETP.GE.U32.AND P1, PT, R220, 0x7ffffdf1, PT ;  /* 0x7ffffdf1dc00780c */ /* 0x000fc80003f26070 */
[----:B------:R-:W-:Y:S01]  /*199e0*/  STL.64 [R1+0x370], R8 ;  /* 0x0003700801007387 */ /* 0x000fe20000100a00 */
[----:B--2---:R-:W-:-:S03]  /*199f0*/  IMAD.WIDE R2, R198, 0x4, R232 ;  /* 0x00000004c6027825 */ /* 0x004fc600078e02e8 */
[----:B------:R-:W2:Y:S01]  /*19a00*/  LDL.LU.64 R234, [R1+0x500] ;  /* 0x0005000001ea7983 */ /* 0x000ea20000300a00 */
[----:B------:R-:W-:-:S03]  /*19a10*/  IMAD.WIDE R220, R198, 0x4, R230 ;  /* 0x00000004c6dc7825 */ /* 0x000fc600078e02e6 */
[----:B------:R1:W-:Y:S04]  /*19a20*/  STL.64 [R1+0x398], R2 ;  /* 0x0003980201007387 */ /* 0x0003e80000100a00 */
[----:B------:R-:W2:Y:S04]  /*19a30*/  LDL.LU.64 R230, [R1+0x4f8] ;  /* 0x0004f80001e67983 */ /* 0x000ea80000300a00 */
[----:B------:R-:W2:Y:S04]  /*19a40*/  LDL.LU.64 R232, [R1+0x4f0] ;  /* 0x0004f00001e87983 */ /* 0x000ea80000300a00 */
[----:B------:R-:W-:Y:S04]  /*19a50*/  STL.64 [R1+0xc68], R220 ;  /* 0x000c68dc01007387 */ /* 0x000fe80000100a00 */
[----:B------:R-:W2:Y:S04]  /*19a60*/  LDL.LU.64 R240, [R1+0x4e8] ;  /* 0x0004e80001f07983 */ /* 0x000ea80000300a00 */
[----:B------:R-:W2:Y:S04]  /*19a70*/  LDL.LU.64 R236, [R1+0x4e0] ;  /* 0x0004e00001ec7983 */ /* 0x000ea80000300a00 */
[----:B------:R-:W2:Y:S01]  /*19a80*/  LDL.LU.64 R238, [R1+0x4d8] ;  /* 0x0004d80001ee7983 */ /* 0x000ea20000300a00 */
[----:B------:R-:W-:-:S04]  /*19a90*/  IADD3 R201, R0, -0x1fb, RZ ;  /* 0xfffffe0500c97810 */ /* 0x000fc80007ffe0ff */
[----:B------:R-:W-:Y:S02]  /*19aa0*/  ISETP.GE.U32.AND P6, PT, R201, 0x7ffffd86, PT ;  /* 0x7ffffd86c900780c */ /* 0x000fe40003fc6070 */
[----:B------:R-:W-:-:S04]  /*19ab0*/  IADD3 R201, R0, -0x1ff, RZ ;  /* 0xfffffe0100c97810 */ /* 0x000fc80007ffe0ff */
[----:B------:R-:W-:Y:S02]  /*19ac0*/  ISETP.GE.U32.AND P3, PT, R201, 0x7ffffd82, PT ;  /* 0x7ffffd82c900780c */ /* 0x000fe40003f66070 */
[----:B------:R-:W-:-:S04]  /*19ad0*/  IADD3 R201, R0, -0x188, RZ ;  /* 0xfffffe7800c97810 */ /* 0x000fc80007ffe0ff */
[----:B------:R-:W-:Y:S01]  /*19ae0*/  ISETP.GE.U32.AND P4, PT, R201, 0x7ffffdf9, PT ;  /* 0x7ffffdf9c900780c */ /* 0x000fe20003f86070 */
[----:B------:R3:W-:Y:S01]  /*19af0*/  LDGSTS.E [R223+0x3f400], [R8.64], !P6 ;  /* 0x3f40000008df7fae */ /* 0x0007e2000f121848 */
[C---:B------:R-:W-:Y:S02]  /*19b00*/  IADD3 R201, R0.reuse, -0x18c, RZ ;  /* 0xfffffe7400c97810 */ /* 0x040fe40007ffe0ff */
[----:B------:R-:W-:Y:S02]  /*19b10*/  IADD3 R222, R0, -0x19c, RZ ;  /* 0xfffffe6400de7810 */ /* 0x000fe40007ffe0ff */
[----:B------:R-:W-:Y:S01]  /*19b20*/  ISETP.GE.U32.AND P0, PT, R201, 0x7ffffdf5, PT ;  /* 0x7ffffdf5c900780c */ /* 0x000fe20003f06070 */
[----:B------:R3:W-:Y:S01]  /*19b30*/  LDGSTS.E [R223+0x3fc00], [R2.64], !P3 ;  /* 0x3fc0000002df7fae */ /* 0x0007e2000d921848 */
[----:B------:R-:W-:Y:S02]  /*19b40*/  LOP3.LUT R45, R199, 0x60, RZ, 0x3c, !PT ;  /* 0x00000060c72d7812 */ /* 0x000fe400078e3cff */
[----:B------:R-:W-:-:S03]  /*19b50*/  ISETP.GE.U32.AND P3, PT, R222, 0x7ffffde5, PT ;  /* 0x7ffffde5de00780c */ /* 0x000fc60003f66070 */
[----:B------:R1:W-:Y:S01]  /*19b60*/  LDGSTS.E [R45+0x30600], [R220.64], !P2 ;  /* 0x30600000dc2d7fae */ /* 0x0003e2000d121848 */
[----:B------:R-:W-:-:S04]  /*19b70*/  IADD3 R201, R0, -0x194, RZ ;  /* 0xfffffe6c00c97810 */ /* 0x000fc80007ffe0ff */
[----:B------:R-:W-:Y:S02]  /*19b80*/  ISETP.GE.U32.AND P5, PT, R201, 0x7ffffded, PT ;  /* 0x7ffffdedc900780c */ /* 0x000fe40003fa6070 */
[----:B------:R-:W-:-:S04]  /*19b90*/  IADD3 R201, R0, -0x198, RZ ;  /* 0xfffffe6800c97810 */ /* 0x000fc80007ffe0ff */
[----:B------:R-:W-:Y:S01]  /*19ba0*/  ISETP.GE.U32.AND P6, PT, R201, 0x7ffffde9, PT ;  /* 0x7ffffde9c900780c */ /* 0x000fe20003fc6070 */
[----:B---3--:R-:W-:Y:S01]  /*19bb0*/  IMAD.WIDE R222, R198, 0x4, R228 ;  /* 0x00000004c6de7825 */ /* 0x008fe200078e02e4 */
[----:B------:R-:W-:-:S03]  /*19bc0*/  IADD3 R228, R0, -0x1a8, RZ ;  /* 0xfffffe5800e47810 */ /* 0x000fc60007ffe0ff */
[C---:B----4-:R-:W-:Y:S01]  /*19bd0*/  IMAD.WIDE R224, R198.reuse, 0x4, R224 ;  /* 0x00000004c6e07825 */ /* 0x050fe200078e02e0 */
[----:B------:R3:W-:Y:S03]  /*19be0*/  LDGSTS.E [R45+0x30e00], [R222.64], !P4 ;  /* 0x30e00000de2d7fae */ /* 0x0007e6000e121848 */
[----:B------:R-:W-:Y:S01]  /*19bf0*/  IMAD.WIDE R226, R198, 0x4, R226 ;  /* 0x00000004c6e27825 */ /* 0x000fe200078e02e2 */
[----:B------:R-:W-:Y:S04]  /*19c00*/  STL.64 [R1+0xc70], R222 ;  /* 0x000c70de01007387 */ /* 0x000fe80000100a00 */
[----:B------:R3:W-:Y:S01]  /*19c10*/  LDGSTS.E [R45+0x31600], [R224.64], !P0 ;  /* 0x31600000e02d7fae */ /* 0x0007e2000c121848 */
[----:B------:R-:W-:-:S03]  /*19c20*/  ISETP.GE.U32.AND P0, PT, R228, 0x7ffffdd9, PT ;  /* 0x7ffffdd9e400780c */ /* 0x000fc60003f06070 */
[----:B------:R-:W-:Y:S04]  /*19c30*/  STL.64 [R1+0xc78], R224 ;  /* 0x000c78e001007387 */ /* 0x000fe80000100a00 */
[----:B------:R-:W-:Y:S04]  /*19c40*/  STL.64 [R1+0xc80], R226 ;  /* 0x000c80e201007387 */ /* 0x000fe80000100a00 */
[----:B------:R-:W4:Y:S04]  /*19c50*/  LDL.LU.64 R246, [R1+0x4d0] ;  /* 0x0004d00001f67983 */ /* 0x000f280000300a00 */
[----:B------:R-:W3:Y:S04]  /*19c60*/  LDL.LU.64 R242, [R1+0x4c8] ;  /* 0x0004c80001f27983 */ /* 0x000ee80000300a00 */
[----:B------:R-:W3:Y:S04]  /*19c70*/  LDL.LU.64 R244, [R1+0x4c0] ;  /* 0x0004c00001f47983 */ /* 0x000ee80000300a00 */
[----:B------:R1:W-:Y:S01]  /*19c80*/  LDGSTS.E [R45+0x31e00], [R226.64], !P1 ;  /* 0x31e00000e22d7fae */ /* 0x0003e2000c921848 */
[----:B--2---:R-:W-:-:S05]  /*19c90*/  IMAD.WIDE R228, R198, 0x4, R234 ;  /* 0x00000004c6e47825 */ /* 0x004fca00078e02ea */
[----:B------:R-:W-:Y:S01]  /*19ca0*/  STL.64 [R1+0xc88], R228 ;  /* 0x000c88e401007387 */ /* 0x000fe20000100a00 */
[----:B------:R-:W-:-:S04]  /*19cb0*/  IMAD.WIDE R230, R198, 0x4, R230 ;  /* 0x00000004c6e67825 */ /* 0x000fc800078e02e6 */
[----:B------:R-:W-:Y:S01]  /*19cc0*/  IMAD.WIDE R232, R198, 0x4, R232 ;  /* 0x00000004c6e87825 */ /* 0x000fe200078e02e8 */
[----:B------:R-:W-:Y:S04]  /*19cd0*/  STL.64 [R1+0xc90], R230 ;  /* 0x000c90e601007387 */ /* 0x000fe80000100a00 */
[----:B------:R-:W-:Y:S04]  /*19ce0*/  STL.64 [R1+0xc98], R232 ;  /* 0x000c98e801007387 */ /* 0x000fe80000100a00 */
[----:B-1----:R-:W2:Y:S04]  /*19cf0*/  LDL.LU.64 R2, [R1+0x4b8] ;  /* 0x0004b80001027983 */ /* 0x002ea80000300a00 */
[----:B------:R-:W2:Y:S04]  /*19d00*/  LDL.LU.64 R10, [R1+0x4b0] ;  /* 0x0004b000010a7983 */ /* 0x000ea80000300a00 */
[----:B------:R-:W2:Y:S01]  /*19d10*/  LDL.LU.64 R250, [R1+0x4a8] ;  /* 0x0004a80001fa7983 */ /* 0x000ea20000300a00 */
[----:B------:R-:W-:-:S03]  /*19d20*/  IADD3 R234, R0, -0x1b4, RZ ;  /* 0xfffffe4c00ea7810 */ /* 0x000fc60007ffe0ff */
[----:B------:R1:W-:Y:S01]  /*19d30*/  LDGSTS.E [R45+0x32600], [R228.64], !P5 ;  /* 0x32600000e42d7fae */ /* 0x0003e2000e921848 */
[----:B------:R-:W-:-:S03]  /*19d40*/  IMAD.WIDE R236, R198, 0x4, R236 ;  /* 0x00000004c6ec7825 */ /* 0x000fc600078e02ec */
[----:B------:R1:W-:Y:S01]  /*19d50*/  LDGSTS.E [R45+0x32e00], [R230.64], !P6 ;  /* 0x32e00000e62d7fae */ /* 0x0003e2000f121848 */
[----:B------:R-:W-:Y:S01]  /*19d60*/  ISETP.GE.U32.AND P6, PT, R234, 0x7ffffdcd, PT ;  /* 0x7ffffdcdea00780c */ /* 0x000fe20003fc6070 */
[----:B------:R-:W-:-:S04]  /*19d70*/  IMAD.WIDE R234, R198, 0x4, R240 ;  /* 0x00000004c6ea7825 */ /* 0x000fc800078e02f0 */
[----:B------:R-:W-:Y:S01]  /*19d80*/  IMAD.WIDE R238, R198, 0x4, R238 ;  /* 0x00000004c6ee7825 */ /* 0x000fe200078e02ee */
[----:B------:R-:W-:Y:S04]  /*19d90*/  STL.64 [R1+0xca0], R234 ;  /* 0x000ca0ea01007387 */ /* 0x000fe80000100a00 */
[----:B------:R-:W-:Y:S04]  /*19da0*/  STL.64 [R1+0xca8], R236 ;  /* 0x000ca8ec01007387 */ /* 0x000fe80000100a00 */
[----:B------:R-:W-:Y:S04]  /*19db0*/  STL.64 [R1+0xcb0], R238 ;  /* 0x000cb0ee01007387 */ /* 0x000fe80000100a00 */
[----:B------:R-:W2:Y:S04]  /*19dc0*/  LDL.LU.64 R8, [R1+0x4a0] ;  /* 0x0004a00001087983 */ /* 0x000ea80000300a00 */
[----:B------:R-:W2:Y:S01]  /*19dd0*/  LDL.LU.64 R14, [R1+0x498] ;  /* 0x00049800010e7983 */ /* 0x000ea20000300a00 */
[----:B------:R-:W-:-:S02]  /*19de0*/  IADD3 R201, R0, -0x1a0, RZ ;  /* 0xfffffe6000c97810 */ /* 0x000fc40007ffe0ff */
[C---:B------:R-:W-:Y:S01]  /*19df0*/  IADD3 R240, R0.reuse, -0x1c0, RZ ;  /* 0xfffffe4000f07810 */ /* 0x040fe20007ffe0ff */
[----:B------:R1:W-:Y:S01]  /*19e00*/  LDGSTS.E [R45+0x33600], [R232.64], !P3 ;  /* 0x33600000e82d7fae */ /* 0x0003e2000d921848 */
[----:B------:R-:W-:Y:S02]  /*19e10*/  ISETP.GE.U32.AND P2, PT, R201, 0x7ffffde1, PT ;  /* 0x7ffffde1c900780c */ /* 0x000fe40003f46070 */
[C---:B------:R-:W-:Y:S01]  /*19e20*/  IADD3 R201, R0.reuse, -0x1a4, RZ ;  /* 0xfffffe5c00c97810 */ /* 0x040fe20007ffe0ff */
[----:B------:R-:W2:Y:S03]  /*19e30*/  LDL.LU.64 R12, [R1+0x490] ;  /* 0x00049000010c7983 */ /* 0x000ea60000300a00 */
[----:B------:R-:W-:Y:S02]  /*19e40*/  ISETP.GE.U32.AND P4, PT, R201, 0x7ffffddd, PT ;  /* 0x7ffffdddc900780c */ /* 0x000fe40003f86070 */
[----:B------:R-:W-:-:S04]  /*19e50*/  IADD3 R201, R0, -0x1ac, RZ ;  /* 0xfffffe5400c97810 */ /* 0x000fc80007ffe0ff */
[----:B------:R-:W-:Y:S01]  /*19e60*/  ISETP.GE.U32.AND P1, PT, R201, 0x7ffffdd5, PT ;  /* 0x7ffffdd5c900780c */ /* 0x000fe20003f26070 */
[----:B------:R1:W-:Y:S01]  /*19e70*/  LDGSTS.E [R45+0x33e00], [R234.64], !P2 ;  /* 0x33e00000ea2d7fae */ /* 0x0003e2000d121848 */
[----:B------:R-:W-:-:S04]  /*19e80*/  IADD3 R201, R0, -0x1b0, RZ ;  /* 0xfffffe5000c97810 */ /* 0x000fc80007ffe0ff */
[----:B------:R-:W-:Y:S01]  /*19e90*/  ISETP.GE.U32.AND P5, PT, R201, 0x7ffffdd1, PT ;  /* 0x7ffffdd1c900780c */ /* 0x000fe20003fa6070 */
[----:B------:R1:W-:Y:S01]  /*19ea0*/  LDGSTS.E [R45+0x34600], [R236.64], !P4 ;  /* 0x34600000ec2d7fae */ /* 0x0003e2000e121848 */
[----:B------:R-:W-:-:S03]  /*19eb0*/  ISETP.GE.U32.AND P4, PT, R240, 0x7ffffdc1, PT ;  /* 0x7ffffdc1f000780c */ /* 0x000fc60003f86070 */
[----:B------:R1:W-:Y:S01]  /*19ec0*/  LDGSTS.E [R45+0x34e00], [R238.64], !P0 ;  /* 0x34e00000ee2d7fae */ /* 0x0003e2000c121848 */
[----:B------:R-:W-:-:S04]  /*19ed0*/  IADD3 R201, R0, -0x1b8, RZ ;  /* 0xfffffe4800c97810 */ /* 0x000fc80007ffe0ff */
[----:B------:R-:W-:Y:S02]  /*19ee0*/  ISETP.GE.U32.AND P3, PT, R201, 0x7ffffdc9, PT ;  /* 0x7ffffdc9c900780c */ /* 0x000fe40003f66070 */
[----:B------:R-:W-:-:S04]  /*19ef0*/  IADD3 R201, R0, -0x1bc, RZ ;  /* 0xfffffe4400c97810 */ /* 0x000fc80007ffe0ff */
[----:B------:R-:W-:Y:S02]  /*19f00*/  ISETP.GE.U32.AND P2, PT, R201, 0x7ffffdc5, PT ;  /* 0x7ffffdc5c900780c */ /* 0x000fe40003f46070 */
[----:B------:R-:W-:-:S04]  /*19f10*/  IADD3 R201, R0, -0x1c4, RZ ;  /* 0xfffffe3c00c97810 */ /* 0x000fc80007ffe0ff */
[----:B------:R-:W-:Y:S01]  /*19f20*/  ISETP.GE.U32.AND P0, PT, R201, 0x7ffffdbd, PT ;  /* 0x7ffffdbdc900780c */ /* 0x000fe20003f06070 */
[----:B----4-:R-:W-:Y:S01]  /*19f30*/  IMAD.WIDE R240, R198, 0x4, R246 ;  /* 0x00000004c6f07825 */ /* 0x010fe200078e02f6 */
[----:B------:R-:W-:-:S03]  /*19f40*/  IADD3 R246, R0, -0x1cc, RZ ;  /* 0xfffffe3400f67810 */ /* 0x000fc60007ffe0ff */
[C---:B---3--:R-:W-:Y:S01]  /*19f50*/  IMAD.WIDE R242, R198.reuse, 0x4, R242 ;  /* 0x00000004c6f27825 */ /* 0x048fe200078e02f2 */
[----:B------:R1:W-:Y:S03]  /*19f60*/  LDGSTS.E [R45+0x35600], [R240.64], !P1 ;  /* 0x35600000f02d7fae */ /* 0x0003e6000c921848 */
[----:B------:R-:W-:Y:S01]  /*19f70*/  IMAD.WIDE R244, R198, 0x4, R244 ;  /* 0x00000004c6f47825 */ /* 0x000fe200078e02f4 */
[----:B------:R-:W-:Y:S04]  /*19f80*/  STL.64 [R1+0xcb8], R240 ;  /* 0x000cb8f001007387 */ /* 0x000fe80000100a00 */
[----:B------:R1:W-:Y:S01]  /*19f90*/  LDGSTS.E [R45+0x35e00], [R242.64], !P5 ;  /* 0x35e00000f22d7fae */ /* 0x0003e2000e921848 */
[----:B------:R-:W-:-:S03]  /*19fa0*/  ISETP.GE.U32.AND P5, PT, R246, 0x7ffffdb5, PT ;  /* 0x7ffffdb5f600780c */ /* 0x000fc60003fa6070 */
[----:B------:R-:W-:Y:S04]  /*19fb0*/  STL.64 [R1+0xcc0], R242 ;  /* 0x000cc0f201007387 */ /* 0x000fe80000100a00 */
[----:B------:R-:W-:Y:S04]  /*19fc0*/  STL.64 [R1+0xcc8], R244 ;  /* 0x000cc8f401007387 */ /* 0x000fe80000100a00 */
[----:B------:R1:W-:Y:S01]  /*19fd0*/  LDGSTS.E [R45+0x36600], [R244.64], !P6 ;  /* 0x36600000f42d7fae */ /* 0x0003e2000f121848 */
[----:B--2---:R-:W-:-:S03]  /*19fe0*/  IMAD.WIDE R246, R198, 0x4, R2 ;  /* 0x00000004c6f67825 */ /* 0x004fc600078e0202 */
[----:B------:R-:W2:Y:S01]  /*19ff0*/  LDL.LU.64 R2, [R1+0x488] ;  /* 0x0004880001027983 */ /* 0x000ea20000300a00 */
[----:B------:R-:W-:-:S03]  /*1a000*/  IMAD.WIDE R248, R198, 0x4, R10 ;  /* 0x00000004c6f87825 */ /* 0x000fc600078e020a */
[----:B------:R-:W3:Y:S01]  /*1a010*/  LDL.LU.64 R10, [R1+0x480] ;  /* 0x00048000010a7983 */ /* 0x000ee20000300a00 */
[----:B------:R-:W-:-:S03]  /*1a020*/  IMAD.WIDE R28, R198, 0x4, R250 ;  /* 0x00000004c61c7825 */ /* 0x000fc600078e02fa */
[----:B------:R-:W4:Y:S04]  /*1a030*/  LDL.LU.64 R250, [R1+0x478] ;  /* 0x0004780001fa7983 */ /* 0x000f280000300a00 */
[----:B------:R1:W-:Y:S04]  /*1a040*/  LDGSTS.E [R45+0x36e00], [R246.64], !P3 ;  /* 0x36e00000f62d7fae */ /* 0x0003e8000d921848 */
[----:B------:R1:W-:Y:S04]  /*1a050*/  STL.64 [R1], R28 ;  /* 0x0000001c01007387 */ /* 0x0003e80000100a00 */
[----:B------:R-:W-:Y:S04]  /*1a060*/  STL.64 [R1+0xcd0], R246 ;  /* 0x000cd0f601007387 */ /* 0x000fe80000100a00 */
[----:B------:R1:W-:Y:S04]  /*1a070*/  LDGSTS.E [R45+0x37600], [R248.64], !P2 ;  /* 0x37600000f82d7fae */ /* 0x0003e8000d121848 */
[----:B------:R-:W-:Y:S04]  /*1a080*/  STL.64 [R1+0xcd8], R248 ;  /* 0x000cd8f801007387 */ /* 0x000fe80000100a00 */
[----:B------:R1:W-:Y:S01]  /*1a090*/  LDGSTS.E [R45+0x37e00], [R28.64], !P4 ;  /* 0x37e000001c2d7fae */ /* 0x0003e2000e121848 */
[----:B------:R-:W-:-:S05]  /*1a0a0*/  IMAD.WIDE R8, R198, 0x4, R8 ;  /* 0x00000004c6087825 */ /* 0x000fca00078e0208 */
[----:B------:R1:W-:Y:S04]  /*1a0b0*/  STL.64 [R1+0x18], R8 ;  /* 0x0000180801007387 */ /* 0x0003e80000100a00 */
[----:B------:R1:W-:Y:S02]  /*1a0c0*/  LDGSTS.E [R45+0x38600], [R8.64], !P0 ;  /* 0x38600000082d7fae */ /* 0x0003e4000c121848 */
[----:B-1----:R-:W-:Y:S02]  /*1a0d0*/  IMAD.WIDE R28, R198, 0x4, R14 ;  /* 0x00000004c61c7825 */ /* 0x002fe400078e020e */
[----:B------:R-:W4:Y:S04]  /*1a0e0*/  LDL.LU.64 R14, [R1+0x470] ;  /* 0x00047000010e7983 */ /* 0x000f280000300a00 */
[----:B------:R-:W-:Y:S04]  /*1a0f0*/  STL.64 [R1+0x28], R28 ;  /* 0x0000281c01007387 */ /* 0x000fe80000100a00 */
[----:B------:R-:W4:Y:S01]  /*1a100*/  LDL.LU.64 R8, [R1+0x468] ;  /* 0x0004680001087983 */ /* 0x000f220000300a00 */
[----:B------:R-:W-:Y:S01]  /*1a110*/  IADD3 R201, R0, -0x1c8, RZ ;  /* 0xfffffe3800c97810 */ /* 0x000fe20007ffe0ff */
[----:B------:R-:W-:-:S03]  /*1a120*/  IMAD.WIDE R12, R198, 0x4, R12 ;  /* 0x00000004c60c7825 */ /* 0x000fc600078e020c */
[----:B------:R-:W-:Y:S02]  /*1a130*/  ISETP.GE.U32.AND P1, PT, R201, 0x7ffffdb9, PT ;  /* 0x7ffffdb9c900780c */ /* 0x000fe40003f26070 */
[----:B------:R2:W-:Y:S04]  /*1a140*/  STL.64 [R1+0x38], R12 ;  /* 0x0000380c01007387 */ /* 0x0005e80000100a00 */
[----:B------:R-:W4:Y:S04]  /*1a150*/  LDL.LU.64 R48, [R1+0x460] ;  /* 0x0004600001307983 */ /* 0x000f280000300a00 */
[----:B------:R-:W4:Y:S04]  /*1a160*/  LDL.LU.64 R34, [R1+0x418] ;  /* 0x0004180001227983 */ /* 0x000f280000300a00 */
[----:B------:R3:W-:Y:S04]  /*1a170*/  LDGSTS.E [R45+0x38e00], [R28.64], !P1 ;  /* 0x38e000001c2d7fae */ /* 0x0007e8000c921848 */
[----:B------:R2:W-:Y:S01]  /*1a180*/  LDGSTS.E [R45+0x39600], [R12.64], !P5 ;  /* 0x396000000c2d7fae */ /* 0x0005e2000e921848 */
[----:B------:R-:W-:-:S02]  /*1a190*/  IADD3 R201, R0, -0x1d0, RZ ;  /* 0xfffffe3000c97810 */ /* 0x000fc40007ffe0ff */
[C---:B------:R-:W-:Y:S02]  /*1a1a0*/  IADD3 R252, R0.reuse, -0x1d8, RZ ;  /* 0xfffffe2800fc7810 */ /* 0x040fe40007ffe0ff */
[----:B------:R-:W-:Y:S02]  /*1a1b0*/  ISETP.GE.U32.AND P6, PT, R201, 0x7ffffdb1, PT ;  /* 0x7ffffdb1c900780c */ /* 0x000fe40003fc6070 */
[----:B------:R-:W-:Y:S02]  /*1a1c0*/  IADD3 R201, R0, -0x1d4, RZ ;  /* 0xfffffe2c00c97810 */ /* 0x000fe40007ffe0ff */
[----:B------:R-:W-:Y:S02]  /*1a1d0*/  ISETP.GE.U32.AND P2, PT, R252, 0x7ffffda9, PT ;  /* 0x7ffffda9fc00780c */ /* 0x000fe40003f46070 */
[----:B------:R-:W-:Y:S01]  /*1a1e0*/  ISETP.GE.U32.AND P3, PT, R201, 0x7ffffdad, PT ;  /* 0x7ffffdadc900780c */ /* 0x000fe20003f66070 */
[C---:B--2---:R-:W-:Y:S02]  /*1a1f0*/  IMAD.WIDE R12, R198.reuse, 0x4, R2 ;  /* 0x00000004c60c7825 */ /* 0x044fe400078e0202 */
[----:B------:R-:W2:Y:S02]  /*1a200*/  LDL.LU.64 R2, [R1+0x410] ;  /* 0x0004100001027983 */ /* 0x000ea40000300a00 */
[----:B---3--:R-:W-:-:S02]  /*1a210*/  IMAD.WIDE R28, R198, 0x4, R10 ;  /* 0x00000004c61c7825 */ /* 0x008fc400078e020a */
[----:B------:R1:W-:Y:S02]  /*1a220*/  STL.64 [R1+0x60], R12 ;  /* 0x0000600c01007387 */ /* 0x0003e40000100a00 */
[C---:B----4-:R-:W-:Y:S02]  /*1a230*/  IMAD.WIDE R10, R198.reuse, 0x4, R250 ;  /* 0x00000004c60a7825 */ /* 0x050fe400078e02fa */
[----:B------:R-:W3:Y:S04]  /*1a240*/  LDL.LU.64 R250, [R1+0x408] ;  /* 0x0004080001fa7983 */ /* 0x000ee80000300a00 */
[----:B------:R-:W-:Y:S04]  /*1a250*/  STL.64 [R1+0x88], R28 ;  /* 0x0000881c01007387 */ /* 0x000fe80000100a00 */
[----:B------:R-:W4:Y:S04]  /*1a260*/  LDL.LU.64 R46, [R1+0x400] ;  /* 0x00040000012e7983 */ /* 0x000f280000300a00 */
[----:B------:R1:W-:Y:S04]  /*1a270*/  STL.64 [R1+0xa8], R10 ;  /* 0x0000a80a01007387 */ /* 0x0003e80000100a00 */
[----:B------:R-:W4:Y:S04]  /*1a280*/  LDL.LU.64 R32, [R1+0x3f8] ;  /* 0x0003f80001207983 */ /* 0x000f280000300a00 */
[----:B------:R1:W-:Y:S04]  /*1a290*/  LDGSTS.E [R45+0x39e00], [R12.64], !P6 ;  /* 0x39e000000c2d7fae */ /* 0x0003e8000f121848 */
[----:B------:R-:W4:Y:S04]  /*1a2a0*/  LDL.LU.64 R30, [R1+0x3f0] ;  /* 0x0003f000011e7983 */ /* 0x000f280000300a00 */
[----:B------:R1:W-:Y:S04]  /*1a2b0*/  LDGSTS.E [R45+0x3a600], [R28.64], !P3 ;  /* 0x3a6000001c2d7fae */ /* 0x0003e8000d921848 */
[----:B-1----:R-:W4:Y:S04]  /*1a2c0*/  LDL.LU.64 R12, [R1+0x3e8] ;  /* 0x0003e800010c7983 */ /* 0x002f280000300a00 */
[----:B------:R1:W-:Y:S01]  /*1a2d0*/  LDGSTS.E [R45+0x3ae00], [R10.64], !P2 ;  /* 0x3ae000000a2d7fae */ /* 0x0003e2000d121848 */
[----:B------:R-:W-:-:S03]  /*1a2e0*/  IMAD.WIDE R14, R198, 0x4, R14 ;  /* 0x00000004c60e7825 */ /* 0x000fc600078e020e */
[----:B-1----:R-:W4:Y:S04]  /*1a2f0*/  LDL.LU.64 R10, [R1+0x3d8] ;  /* 0x0003d800010a7983 */ /* 0x002f280000300a00 */
[----:B------:R-:W4:Y:S01]  /*1a300*/  LDL.LU.64 R28, [R1+0x3a8] ;  /* 0x0003a800011c7983 */ /* 0x000f220000300a00 */
[----:B------:R-:W-:-:S03]  /*1a310*/  IMAD.WIDE R50, R198, 0x4, R8 ;  /* 0x00000004c6327825 */ /* 0x000fc600078e0208 */
[----:B------:R1:W-:Y:S04]  /*1a320*/  STL.64 [R1+0xd0], R14 ;  /* 0x0000d00e01007387 */ /* 0x0003e80000100a00 */
[----:B------:R-:W4:Y:S01]  /*1a330*/  LDL.LU.64 R8, [R1+0x3a0] ;  /* 0x0003a00001087983 */ /* 0x000f220000300a00 */
[C---:B------:R-:W-:Y:S02]  /*1a340*/  IADD3 R201, R0.reuse, -0x1dc, RZ ;  /* 0xfffffe2400c97810 */ /* 0x040fe40007ffe0ff */
[C---:B------:R-:W-:Y:S02]  /*1a350*/  IADD3 R252, R0.reuse, -0x1e4, RZ ;  /* 0xfffffe1c00fc7810 */ /* 0x040fe40007ffe0ff */
[----:B------:R-:W-:Y:S02]  /*1a360*/  ISETP.GE.U32.AND P4, PT, R201, 0x7ffffda5, PT ;  /* 0x7ffffda5c900780c */ /* 0x000fe40003f86070 */
[----:B------:R-:W-:-:S02]  /*1a370*/  IADD3 R201, R0, -0x1e0, RZ ;  /* 0xfffffe2000c97810 */ /* 0x000fc40007ffe0ff */
[----:B------:R-:W-:Y:S02]  /*1a380*/  ISETP.GE.U32.AND P1, PT, R252, 0x7ffffd9d, PT ;  /* 0x7ffffd9dfc00780c */ /* 0x000fe40003f26070 */
[----:B------:R-:W-:Y:S01]  /*1a390*/  ISETP.GE.U32.AND P0, PT, R201, 0x7ffffda1, PT ;  /* 0x7ffffda1c900780c */ /* 0x000fe20003f06070 */
[----:B------:R-:W-:Y:S01]  /*1a3a0*/  IMAD.WIDE R48, R198, 0x4, R48 ;  /* 0x00000004c6307825 */ /* 0x000fe200078e0230 */
[----:B------:R-:W-:Y:S05]  /*1a3b0*/  STL.64 [R1+0xf0], R50 ;  /* 0x0000f03201007387 */ /* 0x000fea0000100a00 */
[----:B------:R1:W-:Y:S06]  /*1a3c0*/  LDGSTS.E [R45+0x3b600], [R14.64], !P4 ;  /* 0x3b6000000e2d7fae */ /* 0x0003ec000e121848 */
[----:B------:R1:W-:Y:S04]  /*1a3d0*/  LDGSTS.E [R45+0x3be00], [R50.64], !P0 ;  /* 0x3be00000322d7fae */ /* 0x0003e8000c121848 */
[----:B------:R1:W-:Y:S04]  /*1a3e0*/  LDGSTS.E [R45+0x3c600], [R48.64], !P1 ;  /* 0x3c600000302d7fae */ /* 0x0003e8000c921848 */
[----:B-1----:R-:W4:Y:S04]  /*1a3f0*/  LDL.LU.64 R14, [R1+0x390] ;  /* 0x00039000010e7983 */ /* 0x002f280000300a00 */
[----:B------:R1:W-:Y:S04]  /*1a400*/  STL.64 [R1+0x110], R48 ;  /* 0x0001103001007387 */ /* 0x0003e80000100a00 */
[----:B------:R-:W4:Y:S01]  /*1a410*/  LDL.LU.64 R44, [R1+0x388] ;  /* 0x00038800012c7983 */ /* 0x000f220000300a00 */
[----:B-1----:R-:W-:-:S05]  /*1a420*/  IMAD.WIDE R48, R5, 0x4, R34 ;  /* 0x0000000405307825 */ /* 0x002fca00078e0222 */
[----:B------:R3:W-:Y:S01]  /*1a430*/  STL.64 [R1+0x3b0], R48 ;  /* 0x0003b03001007387 */ /* 0x0007e20000100a00 */
[----:B--2---:R-:W-:-:S03]  /*1a440*/  IMAD.WIDE R34, R5, 0x4, R2 ;  /* 0x0000000405227825 */ /* 0x004fc600078e0202 */
[----:B------:R-:W2:Y:S04]  /*1a450*/  LDL.LU.64 R2, [R1+0x380] ;  /* 0x0003800001027983 */ /* 0x000ea80000300a00 */
[----:B------:R1:W-:Y:S01]  /*1a460*/  STL.64 [R1+0x3b8], R34 ;  /* 0x0003b82201007387 */ /* 0x0003e20000100a00 */
[----:B---3--:R-:W-:-:S03]  /*1a470*/  IMAD.WIDE R48, R5, 0x4, R250 ;  /* 0x0000000405307825 */ /* 0x008fc600078e02fa */
[----:B-1----:R-:W3:Y:S04]  /*1a480*/  LDL.LU.64 R34, [R1+0x368] ;  /* 0x0003680001227983 */ /* 0x002ee80000300a00 */
[----:B------:R-:W3:Y:S01]  /*1a490*/  LDL.LU.64 R250, [R1+0x358] ;  /* 0x0003580001fa7983 */ /* 0x000ee20000300a00 */
[----:B----4-:R-:W-:-:S03]  /*1a4a0*/  IMAD.WIDE R248, R5, 0x4, R46 ;  /* 0x0000000405f87825 */ /* 0x010fc600078e022e */
[----:B------:R-:W-:Y:S01]  /*1a4b0*/  STL.64 [R1+0x3c0], R48 ;  /* 0x0003c03001007387 */ /* 0x000fe20000100a00 */
[----:B------:R-:W-:-:S04]  /*1a4c0*/  IMAD.WIDE R218, R5, 0x4, R32 ;  /* 0x0000000405da7825 */ /* 0x000fc800078e0220 */
[C---:B------:R-:W-:Y:S02]  /*1a4d0*/  IMAD.WIDE R188, R5.reuse, 0x4, R30 ;  /* 0x0000000405bc7825 */ /* 0x040fe400078e021e */
[----:B------:R-:W4:Y:S02]  /*1a4e0*/  LDL.LU.64 R30, [R1+0x350] ;  /* 0x00035000011e7983 */ /* 0x000f240000300a00 */
[C---:B------:R-:W-:Y:S02]  /*1a4f0*/  IMAD.WIDE R68, R5.reuse, 0x4, R12 ;  /* 0x0000000405447825 */ /* 0x040fe400078e020c */
[----:B------:R-:W4:Y:S04]  /*1a500*/  LDL.LU.64 R12, [R1+0x338] ;  /* 0x00033800010c7983 */ /* 0x000f280000300a00 */
[----:B------:R-:W-:Y:S04]  /*1a510*/  STL.64 [R1+0x3c8], R248 ;  /* 0x0003c8f801007387 */ /* 0x000fe80000100a00 */
[----:B------:R-:W-:Y:S01]  /*1a520*/  STL.64 [R1+0xce0], R248 ;  /* 0x000ce0f801007387 */ /* 0x000fe20000100a00 */
[----:B------:R-:W-:-:S03]  /*1a530*/  IMAD.WIDE R32, R5, 0x4, R10 ;  /* 0x0000000405207825 */ /* 0x000fc600078e020a */
[----:B------:R-:W4:Y:S01]  /*1a540*/  LDL.LU.64 R10, [R1+0x328] ;  /* 0x00032800010a7983 */ /* 0x000f220000300a00 */
[----:B------:R-:W-:-:S03]  /*1a550*/  IMAD.WIDE R28, R5, 0x4, R28 ;  /* 0x00000004051c7825 */ /* 0x000fc600078e021c */
[----:B------:R-:W-:Y:S04]  /*1a560*/  STL.64 [R1+0x3d0], R218 ;  /* 0x0003d0da01007387 */ /* 0x000fe80000100a00 */
[----:B------:R-:W-:Y:S04]  /*1a570*/  STL.64 [R1+0xce8], R218 ;  /* 0x000ce8da01007387 */ /* 0x000fe80000100a00 */
[----:B------:R-:W-:Y:S04]  /*1a580*/  STL.64 [R1+0x3e0], R188 ;  /* 0x0003e0bc01007387 */ /* 0x000fe80000100a00 */
[----:B------:R-:W-:Y:S04]  /*1a590*/  STL.64 [R1+0xcf0], R188 ;  /* 0x000cf0bc01007387 */ /* 0x000fe80000100a00 */
[----:B------:R1:W-:Y:S02]  /*1a5a0*/  STL.64 [R1+0x3a8], R28 ;  /* 0x0003a81c01007387 */ /* 0x0003e40000100a00 */
[----:B-1----:R-:W-:-:S02]  /*1a5b0*/  IMAD.WIDE R28, R5, 0x4, R8 ;  /* 0x00000004051c7825 */ /* 0x002fc400078e0208 */
[----:B------:R-:W4:Y:S04]  /*1a5c0*/  LDL.LU.64 R8, [R1+0x320] ;  /* 0x0003200001087983 */ /* 0x000f280000300a00 */
[----:B------:R-:W-:Y:S01]  /*1a5d0*/  STL.64 [R1+0x3e8], R68 ;  /* 0x0003e84401007387 */ /* 0x000fe20000100a00 */
[----:B------:R-:W-:-:S03]  /*1a5e0*/  IMAD.WIDE R14, R5, 0x4, R14 ;  /* 0x00000004050e7825 */ /* 0x000fc600078e020e */
[----:B------:R1:W-:Y:S04]  /*1a5f0*/  STL.64 [R1+0x3a0], R28 ;  /* 0x0003a01c01007387 */ /* 0x0003e80000100a00 */
[----:B------:R-:W-:Y:S04]  /*1a600*/  STL.64 [R1+0xcf8], R68 ;  /* 0x000cf84401007387 */ /* 0x000fe80000100a00 */
[----:B------:R-:W4:Y:S04]  /*1a610*/  LDL.LU.64 R50, [R1+0x310] ;  /* 0x0003100001327983 */ /* 0x000f280000300a00 */
[----:B------:R-:W4:Y:S04]  /*1a620*/  LDL.LU.64 R48, [R1+0x308] ;  /* 0x0003080001307983 */ /* 0x000f280000300a00 */
[----:B------:R1:W-:Y:S04]  /*1a630*/  STL.64 [R1+0x390], R14 ;  /* 0x0003900e01007387 */ /* 0x0003e80000100a00 */
[----:B-1----:R-:W4:Y:S04]  /*1a640*/  LDL.LU.64 R28, [R1+0x300] ;  /* 0x00030000011c7983 */ /* 0x002f280000300a00 */
[----:B------:R-:W4:Y:S04]  /*1a650*/  LDL.LU.64 R14, [R1+0x2f8] ;  /* 0x0002f800010e7983 */ /* 0x000f280000300a00 */
[----:B------:R-:W-:Y:S04]  /*1a660*/  STL.64 [R1+0x3d8], R32 ;  /* 0x0003d82001007387 */ /* 0x000fe80000100a00 */
[----:B------:R-:W-:Y:S01]  /*1a670*/  STL.64 [R1+0xd00], R32 ;  /* 0x000d002001007387 */ /* 0x000fe20000100a00 */
[----:B------:R-:W-:-:S04]  /*1a680*/  IMAD.WIDE R246, R5, 0x4, R44 ;  /* 0x0000000405f67825 */ /* 0x000fc800078e022c */
[C---:B--2---:R-:W-:Y:S02]  /*1a690*/  IMAD.WIDE R216, R5.reuse, 0x4, R2 ;  /* 0x0000000405d87825 */ /* 0x044fe400078e0202 */
[----:B------:R-:W2:Y:S02]  /*1a6a0*/  LDL.LU.64 R2, [R1+0x2e8] ;  /* 0x0002e80001027983 */ /* 0x000ea40000300a00 */
[C---:B---3--:R-:W-:Y:S02]  /*1a6b0*/  IMAD.WIDE R62, R5.reuse, 0x4, R250 ;  /* 0x00000004053e7825 */ /* 0x048fe400078e02fa */
[----:B------:R-:W3:Y:S02]  /*1a6c0*/  LDL.LU.64 R250, [R1+0x2e0] ;  /* 0x0002e00001fa7983 */ /* 0x000ee40000300a00 */
[C---:B------:R-:W-:Y:S02]  /*1a6d0*/  IMAD.WIDE R186, R5.reuse, 0x4, R34 ;  /* 0x0000000405ba7825 */ /* 0x040fe400078e0222 */
[----:B------:R-:W-:Y:S04]  /*1a6e0*/  STL.64 [R1+0x388], R246 ;  /* 0x000388f601007387 */ /* 0x000fe80000100a00 */
[----:B------:R-:W-:Y:S04]  /*1a6f0*/  STL.64 [R1+0xd08], R246 ;  /* 0x000d08f601007387 */ /* 0x000fe80000100a00 */
[----:B------:R-:W3:Y:S04]  /*1a700*/  LDL.LU.64 R46, [R1+0x2d8] ;  /* 0x0002d800012e7983 */ /* 0x000ee80000300a00 */
[----:B------:R-:W-:Y:S01]  /*1a710*/  STL.64 [R1+0x380], R216 ;  /* 0x000380d801007387 */ /* 0x000fe20000100a00 */
[----:B----4-:R-:W-:-:S03]  /*1a720*/  IMAD.WIDE R12, R5, 0x4, R12 ;  /* 0x00000004050c7825 */ /* 0x010fc600078e020c */
[----:B------:R-:W-:Y:S04]  /*1a730*/  STL.64 [R1+0xd10], R216 ;  /* 0x000d10d801007387 */ /* 0x000fe80000100a00 */
[----:B------:R-:W4:Y:S04]  /*1a740*/  LDL.LU.64 R44, [R1+0x2d0] ;  /* 0x0002d000012c7983 */ /* 0x000f280000300a00 */
[----:B------:R-:W-:Y:S04]  /*1a750*/  STL.64 [R1+0x368], R186 ;  /* 0x000368ba01007387 */ /* 0x000fe80000100a00 */
[----:B------:R1:W-:Y:S04]  /*1a760*/  STL.64 [R1+0x338], R12 ;  /* 0x0003380c01007387 */ /* 0x0003e80000100a00 */
[----:B------:R-:W-:Y:S01]  /*1a770*/  STL.64 [R1+0xd18], R186 ;  /* 0x000d18ba01007387 */ /* 0x000fe20000100a00 */
[----:B-1----:R-:W-:-:S03]  /*1a780*/  IMAD.WIDE R12, R5, 0x4, R10 ;  /* 0x00000004050c7825 */ /* 0x002fc600078e020a */
[----:B------:R-:W4:Y:S04]  /*1a790*/  LDL.LU.64 R10, [R1+0x2c0] ;  /* 0x0002c000010a7983 */ /* 0x000f280000300a00 */
[----:B------:R-:W4:Y:S04]  /*1a7a0*/  LDL.LU.64 R34, [R1+0x2b8] ;  /* 0x0002b80001227983 */ /* 0x000f280000300a00 */
[----:B------:R1:W-:Y:S04]  /*1a7b0*/  STL.64 [R1+0x328], R12 ;  /* 0x0003280c01007387 */ /* 0x0003e80000100a00 */
[----:B------:R-:W-:Y:S04]  /*1a7c0*/  STL.64 [R1+0x358], R62 ;  /* 0x0003583e01007387 */ /* 0x000fe80000100a00 */
[----:B------:R-:W-:Y:S01]  /*1a7d0*/  STL.64 [R1+0xd20], R62 ;  /* 0x000d203e01007387 */ /* 0x000fe20000100a00 */
[----:B------:R-:W-:-:S03]  /*1a7e0*/  IMAD.WIDE R32, R5, 0x4, R8 ;  /* 0x0000000405207825 */ /* 0x000fc600078e0208 */
[----:B------:R-:W4:Y:S01]  /*1a7f0*/  LDL.LU.64 R8, [R1+0x2b0] ;  /* 0x0002b00001087983 */ /* 0x000f220000300a00 */
[----:B------:R-:W-:-:S03]  /*1a800*/  IMAD.WIDE R30, R5, 0x4, R30 ;  /* 0x00000004051e7825 */ /* 0x000fc600078e021e */
[----:B-1----:R-:W4:Y:S04]  /*1a810*/  LDL.LU.64 R12, [R1+0x2a8] ;  /* 0x0002a800010c7983 */ /* 0x002f280000300a00 */
[----:B------:R-:W-:Y:S04]  /*1a820*/  STL.64 [R1+0x320], R32 ;  /* 0x0003202001007387 */ /* 0x000fe80000100a00 */
[----:B------:R-:W-:Y:S01]  /*1a830*/  STL.64 [R1+0x350], R30 ;  /* 0x0003501e01007387 */ /* 0x000fe20000100a00 */
[----:B------:R-:W-:-:S03]  /*1a840*/  IMAD.WIDE R244, R5, 0x4, R50 ;  /* 0x0000000405f47825 */ /* 0x000fc600078e0232 */
[----:B------:R3:W-:Y:S01]  /*1a850*/  STL.64 [R1+0xd28], R30 ;  /* 0x000d281e01007387 */ /* 0x0007e20000100a00 */
[----:B------:R-:W-:-:S04]  /*1a860*/  IMAD.WIDE R214, R5, 0x4, R48 ;  /* 0x0000000405d67825 */ /* 0x000fc800078e0230 */
[----:B------:R-:W-:-:S04]  /*1a870*/  IMAD.WIDE R184, R5, 0x4, R28 ;  /* 0x0000000405b87825 */ /* 0x000fc800078e021c */
[C---:B------:R-:W-:Y:S02]  /*1a880*/  IMAD.WIDE R60, R5.reuse, 0x4, R14 ;  /* 0x00000004053c7825 */ /* 0x040fe400078e020e */
[----:B------:R-:W4:Y:S04]  /*1a890*/  LDL.LU.64 R14, [R1+0x298] ;  /* 0x00029800010e7983 */ /* 0x000f280000300a00 */
[----:B------:R-:W-:Y:S04]  /*1a8a0*/  STL.64 [R1+0x310], R244 ;  /* 0x000310f401007387 */ /* 0x000fe80000100a00 */
[----:B------:R-:W-:Y:S01]  /*1a8b0*/  STL.64 [R1+0xd30], R244 ;  /* 0x000d30f401007387 */ /* 0x000fe20000100a00 */
[----:B--2---:R-:W-:-:S03]  /*1a8c0*/  IMAD.WIDE R28, R5, 0x4, R2 ;  /* 0x00000004051c7825 */ /* 0x004fc600078e0202 */
[----:B------:R-:W2:Y:S04]  /*1a8d0*/  LDL.LU.64 R2, [R1+0x290] ;  /* 0x0002900001027983 */ /* 0x000ea80000300a00 */
[----:B------:R-:W-:Y:S04]  /*1a8e0*/  STL.64 [R1+0x308], R214 ;  /* 0x000308d601007387 */ /* 0x000fe80000100a00 */
[----:B------:R-:W-:Y:S01]  /*1a8f0*/  STL.64 [R1+0xd38], R214 ;  /* 0x000d38d601007387 */ /* 0x000fe20000100a00 */
[----:B---3--:R-:W-:-:S03]  /*1a900*/  IMAD.WIDE R30, R5, 0x4, R250 ;  /* 0x00000004051e7825 */ /* 0x008fc600078e02fa */
[----:B------:R-:W3:Y:S04]  /*1a910*/  LDL.LU.64 R250, [R1+0x288] ;  /* 0x0002880001fa7983 */ /* 0x000ee80000300a00 */
[----:B------:R-:W-:Y:S04]  /*1a920*/  STL.64 [R1+0x300], R184 ;  /* 0x000300b801007387 */ /* 0x000fe80000100a00 */
[----:B------:R1:W-:Y:S04]  /*1a930*/  STL.64 [R1+0x2e0], R30 ;  /* 0x0002e01e01007387 */ /* 0x0003e80000100a00 */
[----:B------:R4:W-:Y:S04]  /*1a940*/  STL.64 [R1+0xd40], R184 ;  /* 0x000d40b801007387 */ /* 0x0009e80000100a00 */
[----:B------:R-:W-:Y:S01]  /*1a950*/  STL.64 [R1+0x2f8], R60 ;  /* 0x0002f83c01007387 */ /* 0x000fe20000100a00 */
[----:B-1----:R-:W-:-:S03]  /*1a960*/  IMAD.WIDE R30, R5, 0x4, R46 ;  /* 0x00000004051e7825 */ /* 0x002fc600078e022e */
[----:B------:R-:W-:Y:S01]  /*1a970*/  STL.64 [R1+0xd48], R60 ;  /* 0x000d483c01007387 */ /* 0x000fe20000100a00 */
[----:B----4-:R-:W-:-:S03]  /*1a980*/  IMAD.WIDE R184, R5, 0x4, R44 ;  /* 0x0000000405b87825 */ /* 0x010fc600078e022c */
[----:B------:R-:W-:Y:S04]  /*1a990*/  STL.64 [R1+0x2d8], R30 ;  /* 0x0002d81e01007387 */ /* 0x000fe80000100a00 */
[----:B------:R-:W4:Y:S04]  /*1a9a0*/  LDL.LU.64 R48, [R1+0x278] ;  /* 0x0002780001307983 */ /* 0x000f280000300a00 */
[----:B------:R-:W-:Y:S04]  /*1a9b0*/  STL.64 [R1+0x2e8], R28 ;  /* 0x0002e81c01007387 */ /* 0x000fe80000100a00 */
[----:B------:R2:W-:Y:S01]  /*1a9c0*/  STL.64 [R1+0xd50], R28 ;  /* 0x000d501c01007387 */ /* 0x0005e20000100a00 */
[----:B------:R-:W-:-:S03]  /*1a9d0*/  IMAD.WIDE R242, R5, 0x4, R10 ;  /* 0x0000000405f27825 */ /* 0x000fc600078e020a */
[----:B------:R-:W4:Y:S04]  /*1a9e0*/  LDL.LU.64 R10, [R1+0x270] ;  /* 0x00027000010a7983 */ /* 0x000f280000300a00 */
[----:B------:R-:W4:Y:S04]  /*1a9f0*/  LDL.LU.64 R56, [R1+0x268] ;  /* 0x0002680001387983 */ /* 0x000f280000300a00 */
[----:B------:R-:W-:Y:S04]  /*1aa00*/  STL.64 [R1+0x2d0], R184 ;  /* 0x0002d0b801007387 */ /* 0x000fe80000100a00 */
[----:B------:R-:W-:Y:S01]  /*1aa10*/  STL.64 [R1+0xd58], R184 ;  /* 0x000d58b801007387 */ /* 0x000fe20000100a00 */
[----:B------:R-:W-:-:S03]  /*1aa20*/  IMAD.WIDE R178, R5, 0x4, R8 ;  /* 0x0000000405b27825 */ /* 0x000fc600078e0208 */
[----:B------:R-:W4:Y:S04]  /*1aa30*/  LDL.LU.64 R8, [R1+0x258] ;  /* 0x0002580001087983 */ /* 0x000f280000300a00 */
[----:B------:R-:W4:Y:S01]  /*1aa40*/  LDL.LU.64 R46, [R1+0x250] ;  /* 0x00025000012e7983 */ /* 0x000f220000300a00 */
[----:B------:R-:W-:-:S03]  /*1aa50*/  IMAD.WIDE R58, R5, 0x4, R12 ;  /* 0x00000004053a7825 */ /* 0x000fc600078e020c */
[----:B------:R-:W4:Y:S01]  /*1aa60*/  LDL.LU.64 R12, [R1+0x248] ;  /* 0x00024800010c7983 */ /* 0x000f220000300a00 */
[----:B------:R-:W-:-:S03]  /*1aa70*/  IMAD.WIDE R212, R5, 0x4, R34 ;  /* 0x0000000405d47825 */ /* 0x000fc600078e0222 */
[----:B------:R-:W-:Y:S04]  /*1aa80*/  STL.64 [R1+0x2c0], R242 ;  /* 0x0002c0f201007387 */ /* 0x000fe80000100a00 */
[----:B------:R-:W-:Y:S04]  /*1aa90*/  STL.64 [R1+0xd60], R242 ;  /* 0x000d60f201007387 */ /* 0x000fe80000100a00 */
[----:B------:R-:W4:Y:S04]  /*1aaa0*/  LDL.LU.64 R44, [R1+0x240] ;  /* 0x00024000012c7983 */ /* 0x000f280000300a00 */
[----:B------:R-:W-:Y:S04]  /*1aab0*/  STL.64 [R1+0x2b8], R212 ;  /* 0x0002b8d401007387 */ /* 0x000fe80000100a00 */
[----:B------:R-:W-:Y:S04]  /*1aac0*/  STL.64 [R1+0xd68], R212 ;  /* 0x000d68d401007387 */ /* 0x000fe80000100a00 */
[----:B------:R-:W4:Y:S04]  /*1aad0*/  LDL.LU.64 R34, [R1+0x230] ;  /* 0x0002300001227983 */ /* 0x000f280000300a00 */
[----:B------:R-:W-:Y:S04]  /*1aae0*/  STL.64 [R1+0x2b0], R178 ;  /* 0x0002b0b201007387 */ /* 0x000fe80000100a00 */
[----:B------:R-:W-:Y:S04]  /*1aaf0*/  STL.64 [R1+0xd70], R178 ;  /* 0x000d70b201007387 */ /* 0x000fe80000100a00 */
[----:B------:R-:W4:Y:S01]  /*1ab00*/  LDL.LU.64 R50, [R1+0x228] ;  /* 0x0002280001327983 */ /* 0x000f220000300a00 */
[----:B------:R-:W-:-:S04]  /*1ab10*/  IMAD.WIDE R14, R5, 0x4, R14 ;  /* 0x00000004050e7825 */ /* 0x000fc800078e020e */
[C---:B--2---:R-:W-:Y:S02]  /*1ab20*/  IMAD.WIDE R28, R5.reuse, 0x4, R2 ;  /* 0x00000004051c7825 */ /* 0x044fe400078e0202 */
[----:B------:R-:W2:Y:S02]  /*1ab30*/  LDL.LU.64 R2, [R1+0x220] ;  /* 0x0002200001027983 */ /* 0x000ea40000300a00 */
[----:B---3--:R-:W-:-:S05]  /*1ab40*/  IMAD.WIDE R30, R5, 0x4, R250 ;  /* 0x00000004051e7825 */ /* 0x008fca00078e02fa */
[----:B------:R-:W-:Y:S04]  /*1ab50*/  STL.64 [R1+0x288], R30 ;  /* 0x0002881e01007387 */ /* 0x000fe80000100a00 */
[----:B------:R-:W3:Y:S04]  /*1ab60*/  LDL.LU.64 R250, [R1+0x218] ;  /* 0x0002180001fa7983 */ /* 0x000ee80000300a00 */
[----:B------:R-:W-:Y:S04]  /*1ab70*/  STL.64 [R1+0x290], R28 ;  /* 0x0002901c01007387 */ /* 0x000fe80000100a00 */
[----:B------:R-:W-:Y:S04]  /*1ab80*/  STL.64 [R1+0xe38], R28 ;  /* 0x000e381c01007387 */ /* 0x000fe80000100a00 */
[----:B------:R-:W-:Y:S04]  /*1ab90*/  STL.64 [R1+0x2a8], R58 ;  /* 0x0002a83a01007387 */ /* 0x000fe80000100a00 */
[----:B------:R-:W-:Y:S01]  /*1aba0*/  STL.64 [R1+0xd78], R58 ;  /* 0x000d783a01007387 */ /* 0x000fe20000100a00 */
[----:B----4-:R-:W-:-:S03]  /*1abb0*/  IMAD.WIDE R214, R5, 0x4, R48 ;  /* 0x0000000405d67825 */ /* 0x010fc600078e0230 */
[----:B------:R-:W-:Y:S04]  /*1abc0*/  STL.64 [R1+0x298], R14 ;  /* 0x0002980e01007387 */ /* 0x000fe80000100a00 */
[----:B------:R1:W-:Y:S04]  /*1abd0*/  STL.64 [R1+0xd80], R14 ;  /* 0x000d800e01007387 */ /* 0x0003e80000100a00 */
[----:B------:R-:W4:Y:S01]  /*1abe0*/  LDL.LU.64 R48, [R1+0x208] ;  /* 0x0002080001307983 */ /* 0x000f220000300a00 */
[----:B------:R-:W-:-:S03]  /*1abf0*/  IMAD.WIDE R240, R5, 0x4, R10 ;  /* 0x0000000405f07825 */ /* 0x000fc600078e020a */
[----:B------:R-:W4:Y:S04]  /*1ac00*/  LDL.LU.64 R10, [R1+0x200] ;  /* 0x00020000010a7983 */ /* 0x000f280000300a00 */
[----:B------:R-:W-:Y:S01]  /*1ac10*/  STL.64 [R1+0x278], R214 ;  /* 0x000278d601007387 */ /* 0x000fe20000100a00 */
[----:B------:R-:W-:-:S03]  /*1ac20*/  IMAD.WIDE R210, R5, 0x4, R56 ;  /* 0x0000000405d27825 */ /* 0x000fc600078e0238 */
[----:B------:R-:W-:Y:S01]  /*1ac30*/  STL.64 [R1+0xd88], R214 ;  /* 0x000d88d601007387 */ /* 0x000fe20000100a00 */
[----:B------:R-:W-:-:S03]  /*1ac40*/  IMAD.WIDE R176, R5, 0x4, R8 ;  /* 0x0000000405b07825 */ /* 0x000fc600078e0208 */
[----:B------:R-:W4:Y:S01]  /*1ac50*/  LDL.LU.64 R8, [R1+0x1f8] ;  /* 0x0001f80001087983 */ /* 0x000f220000300a00 */
[----:B------:R-:W-:-:S03]  /*1ac60*/  IMAD.WIDE R56, R5, 0x4, R46 ;  /* 0x0000000405387825 */ /* 0x000fc600078e022e */
[----:B------:R-:W-:Y:S04]  /*1ac70*/  STL.64 [R1+0x270], R240 ;  /* 0x000270f001007387 */ /* 0x000fe80000100a00 */
[----:B------:R-:W-:Y:S04]  /*1ac80*/  STL.64 [R1+0xd90], R240 ;  /* 0x000d90f001007387 */ /* 0x000fe80000100a00 */
[----:B------:R-:W4:Y:S04]  /*1ac90*/  LDL.LU.64 R46, [R1+0x1e8] ;  /* 0x0001e800012e7983 */ /* 0x000f280000300a00 */
[----:B------:R-:W-:Y:S01]  /*1aca0*/  STL.64 [R1+0x268], R210 ;  /* 0x000268d201007387 */ /* 0x000fe20000100a00 */
[----:B-1----:R-:W-:-:S03]  /*1acb0*/  IMAD.WIDE R14, R5, 0x4, R44 ;  /* 0x00000004050e7825 */ /* 0x002fc600078e022c */
[----:B------:R-:W-:Y:S04]  /*1acc0*/  STL.64 [R1+0xd98], R210 ;  /* 0x000d98d201007387 */ /* 0x000fe80000100a00 */
[----:B------:R-:W4:Y:S04]  /*1acd0*/  LDL.LU.64 R44, [R1+0x1e0] ;  /* 0x0001e000012c7983 */ /* 0x000f280000300a00 */
[----:B------:R-:W-:Y:S01]  /*1ace0*/  STL.64 [R1+0x3f0], R176 ;  /* 0x0003f0b001007387 */ /* 0x000fe20000100a00 */
[----:B------:R-:W-:-:S03]  /*1acf0*/  IMAD.WIDE R12, R5, 0x4, R12 ;  /* 0x00000004050c7825 */ /* 0x000fc600078e020c */
[----:B------:R1:W-:Y:S04]  /*1ad00*/  STL.64 [R1+0x408], R14 ;  /* 0x0004080e01007387 */ /* 0x0003e80000100a00 */
[----:B------:R-:W-:Y:S01]  /*1ad10*/  STL.64 [R1+0xda0], R176 ;  /* 0x000da0b001007387 */ /* 0x000fe20000100a00 */
[----:B-1----:R-:W-:-:S03]  /*1ad20*/  IMAD.WIDE R14, R5, 0x4, R34 ;  /* 0x00000004050e7825 */ /* 0x002fc600078e0222 */
[----:B------:R-:W4:Y:S04]  /*1ad30*/  LDL.LU.64 R34, [R1+0x1d8] ;  /* 0x0001d80001227983 */ /* 0x000f280000300a00 */
[----:B------:R-:W-:Y:S04]  /*1ad40*/  STL.64 [R1+0x3f8], R56 ;  /* 0x0003f83801007387 */ /* 0x000fe80000100a00 */
[----:B------:R-:W-:Y:S04]  /*1ad50*/  STL.64 [R1+0x410], R14 ;  /* 0x0004100e01007387 */ /* 0x000fe80000100a00 */
[----:B------:R-:W-:Y:S04]  /*1ad60*/  STL.64 [R1+0xda8], R56 ;  /* 0x000da83801007387 */ /* 0x000fe80000100a00 */
[----:B------:R-:W-:Y:S04]  /*1ad70*/  STL.64 [R1+0x400], R12 ;  /* 0x0004000c01007387 */ /* 0x000fe80000100a00 */
[----:B------:R1:W-:Y:S01]  /*1ad80*/  STL.64 [R1+0xdb0], R12 ;  /* 0x000db00c01007387 */ /* 0x0003e20000100a00 */
[----:B------:R-:W-:-:S04]  /*1ad90*/  IMAD.WIDE R244, R5, 0x4, R50 ;  /* 0x0000000405f47825 */ /* 0x000fc800078e0232 */
[C---:B--2---:R-:W-:Y:S02]  /*1ada0*/  IMAD.WIDE R238, R5.reuse, 0x4, R2 ;  /* 0x0000000405ee7825 */ /* 0x044fe400078e0202 */
[----:B------:R-:W2:Y:S02]  /*1adb0*/  LDL.LU.64 R2, [R1+0x1d0] ;  /* 0x0001d00001027983 */ /* 0x000ea40000300a00 */
[C---:B---3--:R-:W-:Y:S02]  /*1adc0*/  IMAD.WIDE R208, R5.reuse, 0x4, R250 ;  /* 0x0000000405d07825 */ /* 0x048fe400078e02fa */
[----:B------:R-:W3:Y:S04]  /*1add0*/  LDL.LU.64 R250, [R1+0x1c0] ;  /* 0x0001c00001fa7983 */ /* 0x000ee80000300a00 */
[----:B------:R-:W-:Y:S04]  /*1ade0*/  STL.64 [R1+0x418], R244 ;  /* 0x000418f401007387 */ /* 0x000fe80000100a00 */
[----:B------:R-:W-:Y:S04]  /*1adf0*/  STL.64 [R1+0xdb8], R244 ;  /* 0x000db8f401007387 */ /* 0x000fe80000100a00 */
[----:B------:R-:W3:Y:S01]  /*1ae00*/  LDL.LU.64 R114, [R1+0x1b8] ;  /* 0x0001b80001727983 */ /* 0x000ee20000300a00 */
[----:B----4-:R-:W-:-:S03]  /*1ae10*/  IMAD.WIDE R122, R5, 0x4, R48 ;  /* 0x00000004057a7825 */ /* 0x010fc600078e0230 */
[----:B------:R-:W4:Y:S04]  /*1ae20*/  LDL.LU.64 R48, [R1+0x1b0] ;  /* 0x0001b00001307983 */ /* 0x000f280000300a00 */
[----:B------:R-:W-:Y:S01]  /*1ae30*/  STL.64 [R1+0x420], R238 ;  /* 0x000420ee01007387 */ /* 0x000fe20000100a00 */
[----:B------:R-:W-:-:S03]  /*1ae40*/  IMAD.WIDE R50, R5, 0x4, R10 ;  /* 0x0000000405327825 */ /* 0x000fc600078e020a */
[----:B------:R-:W-:Y:S01]  /*1ae50*/  STL.64 [R1+0xdc0], R238 ;  /* 0x000dc0ee01007387 */ /* 0x000fe20000100a00 */
[----:B------:R-:W-:-:S03]  /*1ae60*/  IMAD.WIDE R10, R5, 0x4, R8 ;  /* 0x00000004050a7825 */ /* 0x000fc600078e0208 */
[----:B------:R-:W4:Y:S04]  /*1ae70*/  LDL.LU.64 R8, [R1+0x1a8] ;  /* 0x0001a80001087983 */ /* 0x000f280000300a00 */
[----:B------:R-:W4:Y:S04]  /*1ae80*/  LDL.LU.64 R112, [R1+0x198] ;  /* 0x0001980001707983 */ /* 0x000f280000300a00 */
[----:B------:R-:W-:Y:S01]  /*1ae90*/  STL.64 [R1+0x428], R208 ;  /* 0x000428d001007387 */ /* 0x000fe20000100a00 */
[----:B-1----:R-:W-:-:S03]  /*1aea0*/  IMAD.WIDE R12, R5, 0x4, R46 ;  /* 0x00000004050c7825 */ /* 0x002fc600078e022e */
[----:B------:R-:W-:Y:S04]  /*1aeb0*/  STL.64 [R1+0xdc8], R208 ;  /* 0x000dc8d001007387 */ /* 0x000fe80000100a00 */
[----:B------:R-:W4:Y:S04]  /*1aec0*/  LDL.LU.64 R98, [R1+0x190] ;  /* 0x0001900001627983 */ /* 0x000f280000300a00 */
[----:B------:R-:W-:Y:S04]  /*1aed0*/  STL.64 [R1+0x430], R122 ;  /* 0x0004307a01007387 */ /* 0x000fe80000100a00 */
[----:B------:R-:W-:Y:S04]  /*1aee0*/  STL.64 [R1+0x448], R12 ;  /* 0x0004480c01007387 */ /* 0x000fe80000100a00 */
[----:B------:R-:W-:Y:S04]  /*1aef0*/  STL.64 [R1+0xdd0], R122 ;  /* 0x000dd07a01007387 */ /* 0x000fe80000100a00 */
[----:B------:R-:W4:Y:S04]  /*1af00*/  LDL.LU.64 R96, [R1+0x188] ;  /* 0x0001880001607983 */ /* 0x000f280000300a00 */
[----:B------:R-:W-:Y:S04]  /*1af10*/  STL.64 [R1+0x438], R50 ;  /* 0x0004383201007387 */ /* 0x000fe80000100a00 */
[----:B------:R-:W-:Y:S04]  /*1af20*/  STL.64 [R1+0xdd8], R50 ;  /* 0x000dd83201007387 */ /* 0x000fe80000100a00 */
[----:B------:R-:W4:Y:S04]  /*1af30*/  LDL.LU.64 R70, [R1+0x180] ;  /* 0x0001800001467983 */ /* 0x000f280000300a00 */
[----:B------:R-:W4:Y:S01]  /*1af40*/  LDL.LU.64 R46, [R1+0x178] ;  /* 0x00017800012e7983 */ /* 0x000f220000300a00 */
[----:B------:R-:W-:-:S03]  /*1af50*/  IMAD.WIDE R56, R5, 0x4, R44 ;  /* 0x0000000405387825 */ /* 0x000fc600078e022c */
[----:B------:R-:W4:Y:S01]  /*1af60*/  LDL.LU.64 R44, [R1+0x170] ;  /* 0x00017000012c7983 */ /* 0x000f220000300a00 */
[----:B------:R-:W-:-:S03]  /*1af70*/  IMAD.WIDE R30, R5, 0x4, R34 ;  /* 0x00000004051e7825 */ /* 0x000fc600078e0222 */
[----:B------:R-:W4:Y:S04]  /*1af80*/  LDL.LU.64 R34, [R1+0xc0] ;  /* 0x0000c00001227983 */ /* 0x000f280000300a00 */
[----:B------:R-:W-:Y:S04]  /*1af90*/  STL.64 [R1+0x440], R10 ;  /* 0x0004400a01007387 */ /* 0x000fe80000100a00 */
[----:B------:R1:W-:Y:S04]  /*1afa0*/  STL.64 [R1+0xde0], R10 ;  /* 0x000de00a01007387 */ /* 0x0003e80000100a00 */
[----:B------:R-:W-:Y:S04]  /*1afb0*/  STL.64 [R1+0x450], R56 ;  /* 0x0004503801007387 */ /* 0x000fe80000100a00 */
[----:B------:R-:W-:Y:S01]  /*1afc0*/  STL.64 [R1+0xde8], R56 ;  /* 0x000de83801007387 */ /* 0x000fe20000100a00 */
[----:B--2---:R-:W-:-:S03]  /*1afd0*/  IMAD.WIDE R236, R5, 0x4, R2 ;  /* 0x0000000405ec7825 */ /* 0x004fc600078e0202 */
[----:B------:R-:W2:Y:S01]  /*1afe0*/  LDL.LU.64 R2, [R1+0xb0] ;  /* 0x0000b00001027983 */ /* 0x000ea20000300a00 */
[----:B---3--:R-:W-:-:S03]  /*1aff0*/  IMAD.WIDE R206, R5, 0x4, R250 ;  /* 0x0000000405ce7825 */ /* 0x008fc600078e02fa */
[----:B------:R-:W3:Y:S04]  /*1b000*/  LDL.LU.64 R250, [R1+0xa0] ;  /* 0x0000a00001fa7983 */ /* 0x000ee80000300a00 */
[----:B------:R-:W-:Y:S04]  /*1b010*/  STL.64 [R1+0x458], R30 ;  /* 0x0004581e01007387 */ /* 0x000fe80000100a00 */
[----:B------:R-:W-:Y:S01]  /*1b020*/  STL.64 [R1+0xdf0], R30 ;  /* 0x000df01e01007387 */ /* 0x000fe20000100a00 */
[----:B------:R-:W-:-:S03]  /*1b030*/  IMAD.WIDE R120, R5, 0x4, R114 ;  /* 0x0000000405787825 */ /* 0x000fc600078e0272 */
[----:B------:R-:W-:Y:S04]  /*1b040*/  STL.64 [R1+0x460], R236 ;  /* 0x000460ec01007387 */ /* 0x000fe80000100a00 */
[----:B------:R-:W-:Y:S04]  /*1b050*/  STL.64 [R1+0xdf8], R236 ;  /* 0x000df8ec01007387 */ /* 0x000fe80000100a00 */
[----:B------:R-:W-:Y:S04]  /*1b060*/  STL.64 [R1+0x468], R206 ;  /* 0x000468ce01007387 */ /* 0x000fe80000100a00 */
[----:B------:R-:W-:Y:S01]  /*1b070*/  STL.64 [R1+0xe00], R206 ;  /* 0x000e00ce01007387 */ /* 0x000fe20000100a00 */
[----:B----4-:R-:W-:-:S03]  /*1b080*/  IMAD.WIDE R48, R5, 0x4, R48 ;  /* 0x0000000405307825 */ /* 0x010fc600078e0230 */
[----:B------:R-:W-:Y:S04]  /*1b090*/  STL.64 [R1+0x470], R120 ;  /* 0x0004707801007387 */ /* 0x000fe80000100a00 */
[----:B------:R-:W-:Y:S01]  /*1b0a0*/  STL.64 [R1+0xe08], R120 ;  /* 0x000e087801007387 */ /* 0x000fe20000100a00 */
[----:B------:R-:W-:-:S04]  /*1b0b0*/  IMAD.WIDE R8, R5, 0x4, R8 ;  /* 0x0000000405087825 */ /* 0x000fc800078e0208 */
[----:B-1----:R-:W-:-:S05]  /*1b0c0*/  IMAD.WIDE R10, R5, 0x4, R112 ;  /* 0x00000004050a7825 */ /* 0x002fca00078e0270 */
[----:B------:R-:W-:Y:S04]  /*1b0d0*/  STL.64 [R1+0x488], R10 ;  /* 0x0004880a01007387 */ /* 0x000fe80000100a00 */
[----:B------:R-:W-:Y:S01]  /*1b0e0*/  STL.64 [R1+0x478], R48 ;  /* 0x0004783001007387 */ /* 0x000fe20000100a00 */
[----:B------:R-:W-:-:S03]  /*1b0f0*/  IMAD.WIDE R176, R5, 0x4, R98 ;  /* 0x0000000405b07825 */ /* 0x000fc600078e0262 */
[----:B------:R1:W-:Y:S04]  /*1b100*/  STL.64 [R1+0xe10], R48 ;  /* 0x000e103001007387 */ /* 0x0003e80000100a00 */
[----:B------:R-:W-:Y:S04]  /*1b110*/  STL.64 [R1+0x480], R8 ;  /* 0x0004800801007387 */ /* 0x000fe80000100a00 */
[----:B------:R3:W-:Y:S04]  /*1b120*/  STL.64 [R1+0xe18], R8 ;  /* 0x000e180801007387 */ /* 0x0007e80000100a00 */
[----:B------:R-:W-:Y:S01]  /*1b130*/  STL.64 [R1+0x490], R176 ;  /* 0x000490b001007387 */ /* 0x000fe20000100a00 */
[----:B------:R-:W-:-:S03]  /*1b140*/  IMAD.WIDE R62, R5, 0x4, R96 ;  /* 0x00000004053e7825 */ /* 0x000fc600078e0260 */
[----:B------:R-:W-:Y:S04]  /*1b150*/  STL.64 [R1+0xe20], R176 ;  /* 0x000e20b001007387 */ /* 0x000fe80000100a00 */
[----:B------:R-:W-:Y:S01]  /*1b160*/  STL.64 [R1+0x498], R62 ;  /* 0x0004983e01007387 */ /* 0x000fe20000100a00 */
[----:B------:R-:W-:-:S03]  /*1b170*/  IMAD.WIDE R234, R5, 0x4, R70 ;  /* 0x0000000405ea7825 */ /* 0x000fc600078e0246 */
[----:B------:R-:W-:Y:S01]  /*1b180*/  STL.64 [R1+0xe28], R62 ;  /* 0x000e283e01007387 */ /* 0x000fe20000100a00 */
[----:B------:R-:W-:-:S03]  /*1b190*/  IMAD.WIDE R204, R5, 0x4, R46 ;  /* 0x0000000405cc7825 */ /* 0x000fc600078e022e */
[----:B------:R-:W-:Y:S04]  /*1b1a0*/  STL.64 [R1+0x4a0], R234 ;  /* 0x0004a0ea01007387 */ /* 0x000fe80000100a00 */
[----:B------:R-:W-:Y:S04]  /*1b1b0*/  STL.64 [R1+0xe30], R234 ;  /* 0x000e30ea01007387 */ /* 0x000fe80000100a00 */
[----:B------:R-:W-:Y:S04]  /*1b1c0*/  STL.64 [R1+0x4a8], R204 ;  /* 0x0004a8cc01007387 */ /* 0x000fe80000100a00 */
[----:B------:R4:W-:Y:S04]  /*1b1d0*/  STL.64 [R1+0xe40], R204 ;  /* 0x000e40cc01007387 */ /* 0x0009e80000100a00 */
[----:B------:R-:W4:Y:S01]  /*1b1e0*/  LDL.LU.64 R184, [R1+0x5e0] ;  /* 0x0005e00001b87983 */ /* 0x000f220000300a00 */
[----:B------:R-:W-:-:S03]  /*1b1f0*/  IMAD.WIDE R114, R5, 0x4, R44 ;  /* 0x0000000405727825 */ /* 0x000fc600078e022c */
[----:B------:R-:W4:Y:S01]  /*1b200*/  LDL.LU.64 R60, [R1+0x5e8] ;  /* 0x0005e800013c7983 */ /* 0x000f220000300a00 */
[----:B------:R-:W-:-:S03]  /*1b210*/  IMAD.WIDE R46, R5, 0x4, R34 ;  /* 0x00000004052e7825 */ /* 0x000fc600078e0222 */
[----:B------:R-:W4:Y:S04]  /*1b220*/  LDL.LU.64 R12, [R1+0x610] ;  /* 0x00061000010c7983 */ /* 0x000f280000300a00 */
[----:B------:R-:W4:Y:S04]  /*1b230*/  LDL.LU.64 R122, [R1+0x608] ;  /* 0x00060800017a7983 */ /* 0x000f280000300a00 */
[----:B------:R-:W4:Y:S04]  /*1b240*/  LDL.LU.64 R208, [R1+0x600] ;  /* 0x0006000001d07983 */ /* 0x000f280000300a00 */
[----:B------:R-:W4:Y:S04]  /*1b250*/  LDL.LU.64 R238, [R1+0x5f8] ;  /* 0x0005f80001ee7983 */ /* 0x000f280000300a00 */
[----:B------:R-:W4:Y:S01]  /*1b260*/  LDL.LU.64 R244, [R1+0x5f0] ;  /* 0x0005f00001f47983 */ /* 0x000f220000300a00 */
[----:B------:R-:W-:-:S03]  /*1b270*/  IMAD.WIDE R210, R5, 0x4, R182 ;  /* 0x0000000405d27825 */ /* 0x000fc600078e02b6 */
[----:B------:R-:W-:Y:S01]  /*1b280*/  STL.64 [R1+0x4b0], R114 ;  /* 0x0004b07201007387 */ /* 0x000fe20000100a00 */
[----:B------:R-:W-:-:S03]  /*1b290*/  IMAD.WIDE R186, R5, 0x4, R180 ;  /* 0x0000000405ba7825 */ /* 0x000fc600078e02b4 */
[----:B------:R-:W-:Y:S01]  /*1b2a0*/  STL.64 [R1+0xe48], R114 ;  /* 0x000e487201007387 */ /* 0x000fe20000100a00 */
[----:B------:R-:W-:-:S03]  /*1b2b0*/  IMAD.WIDE R232, R5, 0x4, R174 ;  /* 0x0000000405e87825 */ /* 0x000fc600078e02ae */
[----:B------:R-:W-:Y:S01]  /*1b2c0*/  STL.64 [R1+0x4b8], R46 ;  /* 0x0004b82e01007387 */ /* 0x000fe20000100a00 */
[----:B------:R-:W-:-:S03]  /*1b2d0*/  IMAD.WIDE R202, R5, 0x4, R172 ;  /* 0x0000000405ca7825 */ /* 0x000fc600078e02ac */
[----:B------:R-:W-:Y:S01]  /*1b2e0*/  STL.64 [R1+0xe50], R46 ;  /* 0x000e502e01007387 */ /* 0x000fe20000100a00 */
[----:B------:R-:W-:-:S04]  /*1b2f0*/  IMAD.WIDE R112, R5, 0x4, R170 ;  /* 0x0000000405707825 */ /* 0x000fc800078e02aa */
[----:B------:R-:W-:-:S04]  /*1b300*/  IMAD.WIDE R44, R5, 0x4, R168 ;  /* 0x00000004052c7825 */ /* 0x000fc800078e02a8 */
[----:B-1----:R-:W-:-:S04]  /*1b310*/  IMAD.WIDE R48, R5, 0x4, R6 ;  /* 0x0000000405307825 */ /* 0x002fc800078e0206 */
        /* <DEDUP_REMOVED lines=18> */
[----:B---3--:R-:W-:-:S05]  /*1b440*/  IMAD.WIDE R8, R5, 0x4, R250 ;  /* 0x0000000405087825 */ /* 0x008fca00078e02fa */
        /* <DEDUP_REMOVED lines=98> */
[----:B----4-:R-:W-:-:S03]  /*1ba70*/  IMAD.WIDE R50, R198, 0x4, R184 ;  /* 0x00000004c6327825 */ /* 0x010fc600078e02b8 */
        /* <DEDUP_REMOVED lines=10> */
[----:B------:R-:W3:Y:S01]  /*1bb20*/  LDL.64 R28, [R1+0x3a8] ;  /* 0x0003a800011c7983 */ /* 0x000ee20000100a00 */
[----:B------:R-:W-:-:S02]  /*1bb30*/  IADD3 R201, R0, -0x1e8, RZ ;  /* 0xfffffe1800c97810 */ /* 0x000fc40007ffe0ff */
[----:B------:R-:W-:Y:S02]  /*1bb40*/  IADD3 R252, R0, -0x1f0, RZ ;  /* 0xfffffe1000fc7810 */ /* 0x000fe40007ffe0ff */
[----:B------:R-:W-:Y:S01]  /*1bb50*/  ISETP.NE.U32.AND P1, PT, R4, RZ, PT ;  /* 0x000000ff0400720c */ /* 0x000fe20003f25070 */
[----:B-1----:R-:W-:Y:S01]  /*1bb60*/  IMAD.WIDE R2, R198, 0x4, R60 ;  /* 0x00000004c6027825 */ /* 0x002fe200078e023c */
[----:B------:R-:W-:Y:S01]  /*1bb70*/  ISETP.GE.U32.AND P5, PT, R201, 0x7ffffd99, PT ;  /* 0x7ffffd99c900780c */ /* 0x000fe20003fa6070 */
[----:B------:R-:W4:Y:S01]  /*1bb80*/  LDL.64 R184, [R1+0x338] ;  /* 0x0003380001b87983 */ /* 0x000f220000100a00 */
[----:B------:R-:W-:-:S04]  /*1bb90*/  IADD3 R201, R0, -0x1ec, RZ ;  /* 0xfffffe1400c97810 */ /* 0x000fc80007ffe0ff */
[----:B------:R-:W-:Y:S02]  /*1bba0*/  ISETP.GE.U32.AND P6, PT, R201, 0x7ffffd95, PT ;  /* 0x7ffffd95c900780c */ /* 0x000fe40003fc6070 */
[----:B------:R-:W-:Y:S02]  /*1bbb0*/  IADD3 R201, R0, -0x1f4, RZ ;  /* 0xfffffe0c00c97810 */ /* 0x000fe40007ffe0ff */
[----:B------:R-:W-:Y:S02]  /*1bbc0*/  ISETP.GE.U32.AND P3, PT, R252, 0x7ffffd91, PT ;  /* 0x7ffffd91fc00780c */ /* 0x000fe40003f66070 */
[----:B------:R-:W-:Y:S02]  /*1bbd0*/  LOP3.LUT R4, R199, 0x60, RZ, 0x3c, !PT ;  /* 0x00000060c7047812 */ /* 0x000fe400078e3cff */
[----:B------:R-:W-:Y:S02]  /*1bbe0*/  ISETP.GE.U32.AND P2, PT, R201, 0x7ffffd8d, PT ;  /* 0x7ffffd8dc900780c */ /* 0x000fe40003f46070 */
[C---:B------:R-:W-:Y:S01]  /*1bbf0*/  IADD3 R252, R0.reuse, -0x1f8, RZ ;  /* 0xfffffe0800fc7810 */ /* 0x040fe20007ffe0ff */
[----:B------:R1:W-:Y:S01]  /*1bc00*/  LDGSTS.E [R4+0x3ce00], [R50.64], !P5 ;  /* 0x3ce0000032047fae */ /* 0x0003e2000e921848 */
[----:B------:R-:W-:-:S02]  /*1bc10*/  IADD3 R201, R0, -0x1fc, RZ ;  /* 0xfffffe0400c97810 */ /* 0x000fc40007ffe0ff */
[----:B------:R-:W-:Y:S01]  /*1bc20*/  IADD3 R0, R0, -0x200, RZ ;  /* 0xfffffe0000007810 */ /* 0x000fe20007ffe0ff */
[----:B------:R1:W-:Y:S01]  /*1bc30*/  STL.64 [R1+0xa0], R2 ;  /* 0x0000a00201007387 */ /* 0x0003e20000100a00 */
[----:B------:R-:W-:Y:S01]  /*1bc40*/  ISETP.GE.U32.AND P4, PT, R252, 0x7ffffd89, PT ;  /* 0x7ffffd89fc00780c */ /* 0x000fe20003f86070 */
[----:B------:R-:W-:Y:S01]  /*1bc50*/  IMAD.WIDE R12, R198, 0x4, R12 ;  /* 0x00000004c60c7825 */ /* 0x000fe200078e020c */
[----:B------:R-:W-:Y:S01]  /*1bc60*/  ISETP.GE.U32.AND P0, PT, R201, 0x7ffffd85, PT ;  /* 0x7ffffd85c900780c */ /* 0x000fe20003f06070 */
[----:B------:R1:W-:Y:S01]  /*1bc70*/  LDGSTS.E [R4+0x3d600], [R2.64], !P6 ;  /* 0x3d60000002047fae */ /* 0x0003e2000f121848 */
[----:B------:R-:W-:Y:S01]  /*1bc80*/  ISETP.GE.U32.AND P5, PT, R0, 0x7ffffd81, PT ;  /* 0x7ffffd810000780c */ /* 0x000fe20003fa6070 */
[C---:B------:R-:W-:Y:S02]  /*1bc90*/  IMAD.WIDE R8, R198.reuse, 0x4, R208 ;  /* 0x00000004c6087825 */ /* 0x040fe400078e02d0 */
[----:B------:R-:W4:Y:S02]  /*1bca0*/  LDL.64 R60, [R1+0x2e0] ;  /* 0x0002e000013c7983 */ /* 0x000f240000100a00 */
[----:B------:R-:W-:-:S02]  /*1bcb0*/  IMAD.WIDE R46, R198, 0x4, R238 ;  /* 0x00000004c62e7825 */ /* 0x000fc400078e02ee */
[----:B------:R-:W4:Y:S02]  /*1bcc0*/  LDL.64 R234, [R1+0x408] ;  /* 0x0004080001ea7983 */ /* 0x000f240000100a00 */
[C---:B-1----:R-:W-:Y:S02]  /*1bcd0*/  IMAD.WIDE R2, R198.reuse, 0x4, R122 ;  /* 0x00000004c6027825 */ /* 0x042fe400078e027a */
[----:B------:R-:W4:Y:S04]  /*1bce0*/  LDL.64 R62, [R1+0x448] ;  /* 0x00044800013e7983 */ /* 0x000f280000100a00 */
[----:B------:R-:W4:Y:S01]  /*1bcf0*/  LDL.64 R176, [R1+0x488] ;  /* 0x0004880001b07983 */ /* 0x000f220000100a00 */
[----:B------:R-:W-:-:S03]  /*1bd00*/  IMAD.WIDE R114, R198, 0x4, R244 ;  /* 0x00000004c6727825 */ /* 0x000fc600078e02f4 */
[----:B------:R1:W-:Y:S04]  /*1bd10*/  STL.64 [R1+0xc0], R12 ;  /* 0x0000c00c01007387 */ /* 0x0003e80000100a00 */
[----:B------:R1:W-:Y:S04]  /*1bd20*/  STL.64 [R1+0xe0], R2 ;  /* 0x0000e00201007387 */ /* 0x0003e80000100a00 */
[----:B------:R1:W-:Y:S04]  /*1bd30*/  STL.64 [R1+0x100], R8 ;  /* 0x0001000801007387 */ /* 0x0003e80000100a00 */
[----:B------:R-:W4:Y:S04]  /*1bd40*/  LDL.64 R50, [R1+0x3b8] ;  /* 0x0003b80001327983 */ /* 0x000f280000100a00 */
[----:B------:R1:W-:Y:S04]  /*1bd50*/  STL.64 [R1+0x120], R46 ;  /* 0x0001202e01007387 */ /* 0x0003e80000100a00 */
[----:B------:R1:W-:Y:S04]  /*1bd60*/  LDGSTS.E [R4+0x3de00], [R12.64], !P3 ;  /* 0x3de000000c047fae */ /* 0x0003e8000d921848 */
[----:B------:R-:W4:Y:S04]  /*1bd70*/  LDL.64 R122, [R1+0x3a0] ;  /* 0x0003a000017a7983 */ /* 0x000f280000100a00 */
[----:B------:R1:W-:Y:S04]  /*1bd80*/  STL.64 [R1+0x140], R114 ;  /* 0x0001407201007387 */ /* 0x0003e80000100a00 */
[----:B------:R1:W-:Y:S04]  /*1bd90*/  LDGSTS.E [R4+0x3e600], [R2.64], !P2 ;  /* 0x3e60000002047fae */ /* 0x0003e8000d121848 */
[----:B------:R-:W4:Y:S04]  /*1bda0*/  LDL.64 R208, [R1+0x328] ;  /* 0x0003280001d07983 */ /* 0x000f280000100a00 */
[----:B------:R-:W4:Y:S04]  /*1bdb0*/  LDL.64 R238, [R1+0x2d8] ;  /* 0x0002d80001ee7983 */ /* 0x000f280000100a00 */
[----:B------:R-:W4:Y:S04]  /*1bdc0*/  LDL.64 R244, [R1+0x288] ;  /* 0x0002880001f47983 */ /* 0x000f280000100a00 */
[----:B-1----:R-:W4:Y:S04]  /*1bdd0*/  LDL.64 R12, [R1+0x410] ;  /* 0x00041000010c7983 */ /* 0x002f280000100a00 */
[----:B------:R1:W-:Y:S04]  /*1bde0*/  LDGSTS.E [R4+0x3ee00], [R8.64], !P4 ;  /* 0x3ee0000008047fae */ /* 0x0003e8000e121848 */
[----:B------:R-:W4:Y:S04]  /*1bdf0*/  LDL.LU.64 R2, [R1+0xe60] ;  /* 0x000e600001027983 */ /* 0x000f280000300a00 */
[----:B------:R1:W-:Y:S04]  /*1be00*/  LDGSTS.E [R4+0x3f600], [R46.64], !P0 ;  /* 0x3f6000002e047fae */ /* 0x0003e8000c121848 */
[----:B-1----:R-:W4:Y:S04]  /*1be10*/  LDL.LU.64 R8, [R1+0xe58] ;  /* 0x000e580001087983 */ /* 0x002f280000300a00 */
[----:B------:R1:W-:Y:S04]  /*1be20*/  LDGSTS.E [R4+0x3fe00], [R114.64], !P5 ;  /* 0x3fe0000072047fae */ /* 0x0003e8000e921848 */
[----:B------:R-:W4:Y:S04]  /*1be30*/  LDL.LU.64 R46, [R1+0xe50] ;  /* 0x000e5000012e7983 */ /* 0x000f280000300a00 */
[----:B------:R-:W0:Y:S04]  /*1be40*/  LDGDEPBAR ;  /* 0x00000000000079af */ /* 0x000e280000000000 */
[----:B-1----:R-:W4:Y:S04]  /*1be50*/  LDL.LU.64 R114, [R1+0xe48] ;  /* 0x000e480001727983 */ /* 0x002f280000300a00 */
[----:B--2---:R1:W-:Y:S04]  /*1be60*/  LDGSTS.E [R199+0x70000], [R204.64], P1 ;  /* 0x70000000ccc77fae */ /* 0x0043e80008921848 */
[----:B---3--:R2:W-:Y:S04]  /*1be70*/  LDGSTS.E [R199+0x71000], [R28.64], P1 ;  /* 0x710000001cc77fae */ /* 0x0085e80008921848 */
[----:B-1----:R-:W4:Y:S04]  /*1be80*/  LDL.LU.64 R204, [R1+0xe40] ;  /* 0x000e400001cc7983 */ /* 0x002f280000300a00 */
[----:B--2---:R-:W2:Y:S04]  /*1be90*/  LDL.LU.64 R28, [R1+0xe38] ;  /* 0x000e3800011c7983 */ /* 0x004ea80000300a00 */
[----:B----4-:R1:W-:Y:S04]  /*1bea0*/  LDGSTS.E [R199+0x72000], [R184.64], P1 ;  /* 0x72000000b8c77fae */ /* 0x0103e80008921848 */
[----:B-1----:R-:W4:Y:S04]  /*1beb0*/  LDL.64 R184, [R1+0x3c0] ;  /* 0x0003c00001b87983 */ /* 0x002f280000100a00 */
[----:B------:R1:W-:Y:S04]  /*1bec0*/  LDGSTS.E [R199+0x73000], [R60.64], P1 ;  /* 0x730000003cc77fae */ /* 0x0003e80008921848 */
[----:B-1----:R-:W4:Y:S04]  /*1bed0*/  LDL.64 R60, [R1+0x320] ;  /* 0x00032000013c7983 */ /* 0x002f280000100a00 */
[----:B--2---:R1:W-:Y:S04]  /*1bee0*/  LDGSTS.E [R199+0x74000], [R28.64], P1 ;  /* 0x740000001cc77fae */ /* 0x0043e80008921848 */
[----:B------:R2:W-:Y:S04]  /*1bef0*/  LDGSTS.E [R199+0x75000], [R234.64], P1 ;  /* 0x75000000eac77fae */ /* 0x0005e80008921848 */
[----:B------:R4:W-:Y:S04]  /*1bf00*/  LDGSTS.E [R199+0x76000], [R62.64], P1 ;  /* 0x760000003ec77fae */ /* 0x0009e80008921848 */
[----:B-1----:R-:W4:Y:S04]  /*1bf10*/  LDL.64 R28, [R1+0x390] ;  /* 0x00039000011c7983 */ /* 0x002f280000100a00 */
[----:B--2---:R-:W2:Y:S04]  /*1bf20*/  LDL.LU.64 R234, [R1+0xe30] ;  /* 0x000e300001ea7983 */ /* 0x004ea80000300a00 */
[----:B----4-:R-:W4:Y:S04]  /*1bf30*/  LDL.LU.64 R62, [R1+0xe28] ;  /* 0x000e2800013e7983 */ /* 0x010f280000300a00 */
[----:B------:R1:W-:Y:S04]  /*1bf40*/  LDGSTS.E [R199+0x77000], [R176.64], P1 ;  /* 0x77000000b0c77fae */ /* 0x0003e80008921848 */
[----:B------:R1:W-:Y:S04]  /*1bf50*/  LDGSTS.E [R199+0x78000], [R8.64], P1 ;  /* 0x7800000008c77fae */ /* 0x0003e80008921848 */
[----:B------:R1:W-:Y:S04]  /*1bf60*/  LDGSTS.E [R199+0x79000], [R48.64], P1 ;  /* 0x7900000030c77fae */ /* 0x0003e80008921848 */
[----:B-1----:R-:W2:Y:S04]  /*1bf70*/  LDL.LU.64 R176, [R1+0xe20] ;  /* 0x000e200001b07983 */ /* 0x002ea80000300a00 */
[----:B------:R-:W2:Y:S04]  /*1bf80*/  LDL.LU.64 R8, [R1+0xe18] ;  /* 0x000e180001087983 */ /* 0x000ea80000300a00 */
[----:B------:R-:W2:Y:S04]  /*1bf90*/  LDL.LU.64 R48, [R1+0xe10] ;  /* 0x000e100001307983 */ /* 0x000ea80000300a00 */
[----:B------:R1:W-:Y:S04]  /*1bfa0*/  LDGSTS.E [R199+0x7a000], [R120.64], P1 ;  /* 0x7a00000078c77fae */ /* 0x0003e80008921848 */
[----:B------:R1:W-:Y:S04]  /*1bfb0*/  LDGSTS.E [R199+0x7b000], [R206.64], P1 ;  /* 0x7b000000cec77fae */ /* 0x0003e80008921848 */
[----:B------:R1:W-:Y:S04]  /*1bfc0*/  LDGSTS.E [R199+0x7c000], [R236.64], P1 ;  /* 0x7c000000ecc77fae */ /* 0x0003e80008921848 */
[----:B-1----:R-:W2:Y:S04]  /*1bfd0*/  LDL.LU.64 R120, [R1+0xe08] ;  /* 0x000e080001787983 */ /* 0x002ea80000300a00 */
[----:B------:R-:W2:Y:S04]  /*1bfe0*/  LDL.LU.64 R206, [R1+0xe00] ;  /* 0x000e000001ce7983 */ /* 0x000ea80000300a00 */
[----:B------:R-:W2:Y:S04]  /*1bff0*/  LDL.LU.64 R236, [R1+0xdf8] ;  /* 0x000df80001ec7983 */ /* 0x000ea80000300a00 */
[----:B------:R1:W-:Y:S04]  /*1c000*/  LDGSTS.E [R199+0x7d000], [R30.64], P1 ;  /* 0x7d0000001ec77fae */ /* 0x0003e80008921848 */
[----:B------:R1:W-:Y:S01]  /*1c010*/  LDGSTS.E [R199+0x7e000], [R56.64], P1 ;  /* 0x7e00000038c77fae */ /* 0x0003e20008921848 */
[----:B------:R-:W-:-:S03]  /*1c020*/  IMAD.MOV.U32 R252, RZ, RZ, 0x7f ;  /* 0x0000007ffffc7424 */ /* 0x000fc600078e00ff */
[----:B------:R1:W-:Y:S04]  /*1c030*/  LDGSTS.E [R199+0x7f000], [R10.64], P1 ;  /* 0x7f0000000ac77fae */ /* 0x0003e80008921848 */
[----:B-1----:R-:W2:Y:S04]  /*1c040*/  LDL.LU.64 R30, [R1+0xdf0] ;  /* 0x000df000011e7983 */ /* 0x002ea80000300a00 */
[----:B------:R-:W2:Y:S01]  /*1c050*/  LDL.LU.64 R56, [R1+0xde8] ;  /* 0x000de80001387983 */ /* 0x000ea20000300a00 */
[----:B------:R-:W-:Y:S02]  /*1c060*/  IADD3 R201, R252, c[0x0][0x180], RZ ;  /* 0x00006000fcc97a10 */ /* 0x000fe40007ffe0ff */
[C---:B------:R-:W-:Y:S01]  /*1c070*/  LOP3.LUT R252, R199.reuse, 0x10, RZ, 0x3c, !PT ;  /* 0x00000010c7fc7812 */ /* 0x040fe200078e3cff */
        /* <DEDUP_REMOVED lines=12> */
[----:B------:R-:W4:Y:S01]  /*1c140*/  LDL.LU.64 R12, [R1+0xdb0] ;  /* 0x000db000010c7983 */ /* 0x000f220000300a00 */
[----:B------:R-:W-:-:S03]  /*1c150*/  LOP3.LUT R55, R199, 0x20, RZ, 0x3c, !PT ;  /* 0x00000020c7377812 */ /* 0x000fc600078e3cff */
[----:B--2---:R1:W-:Y:S04]  /*1c160*/  LDGSTS.E [R252+0x76200], [R56.64], P1 ;  /* 0x7620000038fc7fae */ /* 0x0043e80008921848 */
[----:B------:R2:W-:Y:S04]  /*1c170*/  LDGSTS.E [R252+0x77200], [R176.64], P1 ;  /* 0x77200000b0fc7fae */ /* 0x0005e80008921848 */
[----:B------:R4:W-:Y:S04]  /*1c180*/  LDGSTS.E [R252+0x78200], [R210.64], P1 ;  /* 0x78200000d2fc7fae */ /* 0x0009e80008921848 */
[----:B-1----:R-:W3:Y:S04]  /*1c190*/  LDL.LU.64 R56, [R1+0xda8] ;  /* 0x000da80001387983 */ /* 0x002ee80000300a00 */
        /* <DEDUP_REMOVED lines=19> */
[----:B------:R-:W3:Y:S04]  /*1c2d0*/  LDL.LU.64 R28, [R1+0xd50] ;  /* 0x000d5000011c7983 */ /* 0x000ee80000300a00 */
[----:B------:R1:W-:Y:S04]  /*1c2e0*/  LDGSTS.E [R55+0x72400], [R60.64], P1 ;  /* 0x724000003c377fae */ /* 0x0003e80008921848 */
[----:B-1----:R-:W3:Y:S04]  /*1c2f0*/  LDL.LU.64 R60, [R1+0xd48] ;  /* 0x000d4800013c7983 */ /* 0x002ee80000300a00 */
[----:B--2---:R1:W-:Y:S04]  /*1c300*/  LDGSTS.E [R55+0x73400], [R184.64], P1 ;  /* 0x73400000b8377fae */ /* 0x0043e80008921848 */
[----:B------:R2:W-:Y:S04]  /*1c310*/  LDGSTS.E [R55+0x74400], [R214.64], P1 ;  /* 0x74400000d6377fae */ /* 0x0005e80008921848 */
[----:B------:R3:W-:Y:S04]  /*1c320*/  LDGSTS.E [R55+0x75400], [R244.64], P1 ;  /* 0x75400000f4377fae */ /* 0x0007e80008921848 */
[----:B-1----:R-:W4:Y:S04]  /*1c330*/  LDL.LU.64 R184, [R1+0xd40] ;  /* 0x000d400001b87983 */ /* 0x002f280000300a00 */
[----:B--2---:R-:W2:Y:S04]  /*1c340*/  LDL.LU.64 R214, [R1+0xd38] ;  /* 0x000d380001d67983 */ /* 0x004ea80000300a00 */
[----:B---3--:R-:W3:Y:S04]  /*1c350*/  LDL.LU.64 R244, [R1+0xd30] ;  /* 0x000d300001f47983 */ /* 0x008ee80000300a00 */
        /* <DEDUP_REMOVED lines=19> */
[----:B-1----:R-:W2:Y:S01]  /*1c490*/  LDL.LU.64 R248, [R1+0xce0] ;  /* 0x000ce00001f87983 */ /* 0x002ea20000300a00 */
[----:B------:R-:W-:-:S02]  /*1c4a0*/  LOP3.LUT R252, R199, 0x30, RZ, 0x3c, !PT ;  /* 0x00000030c7fc7812 */ /* 0x000fc400078e3cff */
[----:B------:R-:W-:-:S03]  /*1c4b0*/  LOP3.LUT R55, R199, 0x40, RZ, 0x3c, !PT ;  /* 0x00000040c7377812 */ /* 0x000fc600078e3cff */
[----:B--2---:R1:W-:Y:S04]  /*1c4c0*/  LDGSTS.E [R252+0x70600], [R248.64], P1 ;  /* 0x70600000f8fc7fae */ /* 0x0043e80008921848 */
        /* <DEDUP_REMOVED lines=14> */
[----:B-1----:R1:W5:Y:S04]  /*1c5b0*/  LDL.LU.64 R248, [R1+0xcd8] ;  /* 0x000cd80001f87983 */ /* 0x0023680000300a00 */
[----:B------:R1:W-:Y:S04]  /*1c5c0*/  LDGSTS.E [R252+0x7f600], [R124.64], P1 ;  /* 0x7f6000007cfc7fae */ /* 0x0003e80008921848 */
[----:B--2---:R2:W5:Y:S04]  /*1c5d0*/  LDL.LU.64 R246, [R1+0xcd0] ;  /* 0x000cd00001f67983 */ /* 0x0045680000300a00 */
[----:B------:R1:W-:Y:S04]  /*1c5e0*/  LDGSTS.E [R55+0x70800], [R218.64], P1 ;  /* 0x70800000da377fae */ /* 0x0003e80008921848 */
[----:B---3--:R2:W5:Y:S04]  /*1c5f0*/  LDL.LU.64 R244, [R1+0xcc8] ;  /* 0x000cc80001f47983 */ /* 0x0085680000300a00 */
[----:B------:R3:W-:Y:S04]  /*1c600*/  LDGSTS.E [R55+0x71800], [R216.64], P1 ;  /* 0x71800000d8377fae */ /* 0x0007e80008921848 */
[----:B------:R2:W5:Y:S04]  /*1c610*/  LDL.LU.64 R242, [R1+0xcc0] ;  /* 0x000cc00001f27983 */ /* 0x0005680000300a00 */
[----:B------:R1:W-:Y:S04]  /*1c620*/  LDGSTS.E [R55+0x72800], [R214.64], P1 ;  /* 0x72800000d6377fae */ /* 0x0003e80008921848 */
[----:B------:R2:W5:Y:S04]  /*1c630*/  LDL.LU.64 R240, [R1+0xcb8] ;  /* 0x000cb80001f07983 */ /* 0x0005680000300a00 */
[----:B------:R1:W-:Y:S04]  /*1c640*/  LDGSTS.E [R55+0x73800], [R212.64], P1 ;  /* 0x73800000d4377fae */ /* 0x0003e80008921848 */
[----:B------:R2:W5:Y:S04]  /*1c650*/  LDL.LU.64 R238, [R1+0xcb0] ;  /* 0x000cb00001ee7983 */ /* 0x0005680000300a00 */
[----:B----4-:R4:W-:Y:S04]  /*1c660*/  LDGSTS.E [R55+0x74800], [R210.64], P1 ;  /* 0x74800000d2377fae */ /* 0x0109e80008921848 */
[----:B------:R2:W5:Y:S04]  /*1c670*/  LDL.LU.64 R236, [R1+0xca8] ;  /* 0x000ca80001ec7983 */ /* 0x0005680000300a00 */
[----:B------:R1:W-:Y:S04]  /*1c680*/  LDGSTS.E [R55+0x75800], [R208.64], P1 ;  /* 0x75800000d0377fae */ /* 0x0003e80008921848 */
[----:B------:R2:W5:Y:S04]  /*1c690*/  LDL.LU.64 R234, [R1+0xca0] ;  /* 0x000ca00001ea7983 */ /* 0x0005680000300a00 */
[----:B------:R2:W-:Y:S04]  /*1c6a0*/  LDGSTS.E [R55+0x76800], [R206.64], P1 ;  /* 0x76800000ce377fae */ /* 0x0005e80008921848 */
[----:B------:R2:W5:Y:S04]  /*1c6b0*/  LDL.LU.64 R232, [R1+0xc98] ;  /* 0x000c980001e87983 */ /* 0x0005680000300a00 */
[----:B------:R2:W-:Y:S01]  /*1c6c0*/  LDGSTS.E [R55+0x77800], [R204.64], P1 ;  /* 0x77800000cc377fae */ /* 0x0005e20008921848 */
[----:B-1----:R-:W-:-:S03]  /*1c6d0*/  LOP3.LUT R252, R199, 0x50, RZ, 0x3c, !PT ;  /* 0x00000050c7fc7812 */ /* 0x002fc600078e3cff */
[----:B------:R1:W5:Y:S04]  /*1c6e0*/  LDL.LU.64 R230, [R1+0xc90] ;  /* 0x000c900001e67983 */ /* 0x0003680000300a00 */
[----:B------:R1:W-:Y:S04]  /*1c6f0*/  LDGSTS.E [R55+0x78800], [R202.64], P1 ;  /* 0x78800000ca377fae */ /* 0x0003e80008921848 */
        /* <DEDUP_REMOVED lines=12> */
[----:B---3--:R3:W5:Y:S04]  /*1c7c0*/  LDL.LU.64 R216, [R1+0xc58] ;  /* 0x000c580001d87983 */ /* 0x0087680000300a00 */
[----:B------:R1:W-:Y:S04]  /*1c7d0*/  LDGSTS.E [R55+0x7f800], [R92.64], P1 ;  /* 0x7f8000005c377fae */ /* 0x0003e80008921848 */
[----:B------:R3:W5:Y:S04]  /*1c7e0*/  LDL.LU.64 R214, [R1+0xc50] ;  /* 0x000c500001d67983 */ /* 0x0007680000300a00 */
[----:B------:R1:W-:Y:S04]  /*1c7f0*/  LDGSTS.E [R252+0x70a00], [R188.64], P1 ;  /* 0x70a00000bcfc7fae */ /* 0x0003e80008921848 */
[----:B------:R3:W5:Y:S04]  /*1c800*/  LDL.LU.64 R212, [R1+0xc48] ;  /* 0x000c480001d47983 */ /* 0x0007680000300a00 */
[----:B------:R1:W-:Y:S04]  /*1c810*/  LDGSTS.E [R252+0x71a00], [R186.64], P1 ;  /* 0x71a00000bafc7fae */ /* 0x0003e80008921848 */
[----:B----4-:R3:W5:Y:S04]  /*1c820*/  LDL.LU.64 R210, [R1+0xc40] ;  /* 0x000c400001d27983 */ /* 0x0107680000300a00 */
[----:B------:R4:W-:Y:S04]  /*1c830*/  LDGSTS.E [R252+0x72a00], [R184.64], P1 ;  /* 0x72a00000b8fc7fae */ /* 0x0009e80008921848 */
[----:B------:R3:W5:Y:S04]  /*1c840*/  LDL.LU.64 R208, [R1+0xc38] ;  /* 0x000c380001d07983 */ /* 0x0007680000300a00 */
[----:B------:R1:W-:Y:S04]  /*1c850*/  LDGSTS.E [R252+0x73a00], [R178.64], P1 ;  /* 0x73a00000b2fc7fae */ /* 0x0003e80008921848 */
[----:B--2---:R3:W5:Y:S04]  /*1c860*/  LDL.LU.64 R206, [R1+0xc30] ;  /* 0x000c300001ce7983 */ /* 0x0047680000300a00 */
[----:B------:R2:W-:Y:S04]  /*1c870*/  LDGSTS.E [R252+0x74a00], [R176.64], P1 ;  /* 0x74a00000b0fc7fae */ /* 0x0005e80008921848 */
[----:B------:R3:W5:Y:S04]  /*1c880*/  LDL.LU.64 R204, [R1+0xc28] ;  /* 0x000c280001cc7983 */ /* 0x0007680000300a00 */
[----:B------:R2:W-:Y:S04]  /*1c890*/  LDGSTS.E [R252+0x75a00], [R122.64], P1 ;  /* 0x75a000007afc7fae */ /* 0x0005e80008921848 */
[----:B-1----:R3:W5:Y:S04]  /*1c8a0*/  LDL.LU.64 R202, [R1+0xc20] ;  /* 0x000c200001ca7983 */ /* 0x0027680000300a00 */
        /* <DEDUP_REMOVED lines=33> */
[----:B--2---:R3:W5:Y:S04]  /*1cac0*/  LDL.LU.64 R68, [R1+0xb98] ;  /* 0x000b980001447983 */ /* 0x0047680000300a00 */
[----:B------:R2:W-:Y:S01]  /*1cad0*/  LDGSTS.E [R4+0x77c00], [R46.64], P1 ;  /* 0x77c000002e047fae */ /* 0x0005e20008921848 */
[----:B----4-:R-:W-:-:S03]  /*1cae0*/  LOP3.LUT R252, R199, 0x70, RZ, 0x3c, !PT ;  /* 0x00000070c7fc7812 */ /* 0x010fc600078e3cff */
        /* <DEDUP_REMOVED lines=13> */
[----:B------:R2:W-:Y:S04]  /*1cbc0*/  LDGSTS.E [R4+0x7ec00], [R24.64], P1 ;  /* 0x7ec0000018047fae */ /* 0x0005e80008921848 */
[----:B-1----:R3:W5:Y:S04]  /*1cbd0*/  LDL.LU.64 R44, [R1+0xb58] ;  /* 0x000b5800012c7983 */ /* 0x0027680000300a00 */
[----:B------:R1:W-:Y:S04]  /*1cbe0*/  LDGSTS.E [R4+0x7fc00], [R22.64], P1 ;  /* 0x7fc0000016047fae */ /* 0x0003e80008921848 */
[----:B----4-:R3:W5:Y:S04]  /*1cbf0*/  LDL.LU.64 R34, [R1+0xb50] ;  /* 0x000b500001227983 */ /* 0x0107680000300a00 */
[----:B------:R4:W-:Y:S04]  /*1cc00*/  LDGSTS.E [R252+0x70e00], [R32.64], P1 ;  /* 0x70e0000020fc7fae */ /* 0x0009e80008921848 */
[----:B------:R1:W-:Y:S04]  /*1cc10*/  LDGSTS.E [R252+0x71e00], [R30.64], P1 ;  /* 0x71e000001efc7fae */ /* 0x0003e80008921848 */
[----:B------:R2:W-:Y:S04]  /*1cc20*/  LDGSTS.E [R252+0x72e00], [R28.64], P1 ;  /* 0x72e000001cfc7fae */ /* 0x0005e80008921848 */
[----:B----4-:R3:W5:Y:S04]  /*1cc30*/  LDL.LU.64 R32, [R1+0xb48] ;  /* 0x000b480001207983 */ /* 0x0107680000300a00 */
[----:B-1----:R3:W5:Y:S04]  /*1cc40*/  LDL.LU.64 R30, [R1+0xb40] ;  /* 0x000b4000011e7983 */ /* 0x0027680000300a00 */
[----:B--2---:R3:W5:Y:S04]  /*1cc50*/  LDL.LU.64 R28, [R1+0xb38] ;  /* 0x000b3800011c7983 */ /* 0x0047680000300a00 */
[----:B------:R1:W-:Y:S04]  /*1cc60*/  LDGSTS.E [R252+0x73e00], [R14.64], P1 ;  /* 0x73e000000efc7fae */ /* 0x0003e80008921848 */
[----:B------:R2:W-:Y:S04]  /*1cc70*/  LDGSTS.E [R252+0x74e00], [R12.64], P1 ;  /* 0x74e000000cfc7fae */ /* 0x0005e80008921848 */
[----:B------:R4:W-:Y:S04]  /*1cc80*/  LDGSTS.E [R252+0x75e00], [R10.64], P1 ;  /* 0x75e000000afc7fae */ /* 0x0009e80008921848 */
[----:B-1----:R3:W5:Y:S04]  /*1cc90*/  LDL.LU.64 R14, [R1+0xb30] ;  /* 0x000b3000010e7983 */ /* 0x0027680000300a00 */
[----:B--2---:R3:W5:Y:S04]  /*1cca0*/  LDL.LU.64 R12, [R1+0xb28] ;  /* 0x000b2800010c7983 */ /* 0x0047680000300a00 */
[----:B----4-:R3:W5:Y:S04]  /*1ccb0*/  LDL.LU.64 R10, [R1+0xb20] ;  /* 0x000b2000010a7983 */ /* 0x0107680000300a00 */
[----:B------:R1:W-:Y:S04]  /*1ccc0*/  LDGSTS.E [R252+0x76e00], [R8.64], P1 ;  /* 0x76e0000008fc7fae */ /* 0x0003e80008921848 */
[----:B------:R2:W-:Y:S04]  /*1ccd0*/  LDGSTS.E [R252+0x77e00], [R2.64], P1 ;  /* 0x77e0000002fc7fae */ /* 0x0005e80008921848 */
[----:B------:R4:W-:Y:S04]  /*1cce0*/  LDGSTS.E [R252+0x78e00], [R250.64], P1 ;  /* 0x78e00000fafc7fae */ /* 0x0009e80008921848 */
[----:B-1----:R3:W5:Y:S04]  /*1ccf0*/  LDL.LU.64 R8, [R1+0xb18] ;  /* 0x000b180001087983 */ /* 0x0027680000300a00 */
[----:B--2---:R3:W5:Y:S04]  /*1cd00*/  LDL.LU.64 R2, [R1+0xb10] ;  /* 0x000b100001027983 */ /* 0x0047680000300a00 */
[----:B----4-:R3:W5:Y:S01]  /*1cd10*/  LDL.LU.64 R250, [R1+0xb08] ;  /* 0x000b080001fa7983 */ /* 0x0107620000300a00 */
[----:B------:R-:W-:-:S03]  /*1cd20*/  ISETP.GE.AND P6, PT, R201, 0x80, PT ;  /* 0x00000080c900780c */ /* 0x000fc60003fc6270 */
[----:B------:R1:W-:Y:S04]  /*1cd30*/  LDGSTS.E [R252+0x79e00], [R36.64], P1 ;  /* 0x79e0000024fc7fae */ /* 0x0003e80008921848 */
[----:B------:R2:W-:Y:S04]  /*1cd40*/  LDGSTS.E [R252+0x7ae00], [R20.64], P1 ;  /* 0x7ae0000014fc7fae */ /* 0x0005e80008921848 */
[----:B------:R4:W-:Y:S04]  /*1cd50*/  LDGSTS.E [R252+0x7be00], [R18.64], P1 ;  /* 0x7be0000012fc7fae */ /* 0x0009e80008921848 */
[----:B------:R1:W-:Y:S04]  /*1cd60*/  LDGSTS.E [R252+0x7ce00], [R16.64], P1 ;  /* 0x7ce0000010fc7fae */ /* 0x0003e80008921848 */
[----:B------:R1:W-:Y:S04]  /*1cd70*/  LDGSTS.E [R252+0x7de00], [R6.64], P1 ;  /* 0x7de0000006fc7fae */ /* 0x0003e80008921848 */
[----:B------:R1:W-:Y:S04]  /*1cd80*/  LDGSTS.E [R252+0x7ee00], [R180.64], P1 ;  /* 0x7ee00000b4fc7fae */ /* 0x0003e80008921848 */
[----:B------:R1:W-:Y:S01]  /*1cd90*/  LDGSTS.E [R252+0x7fe00], [R182.64], P1 ;  /* 0x7fe00000b6fc7fae */ /* 0x0003e20008921848 */
[----:B------:R-:W-:-:S03]  /*1cda0*/  CS2R R100, SRZ ;  /* 0x0000000000647805 */ /* 0x000fc6000001ff00 */
[----:B------:R-:W0:Y:S01]  /*1cdb0*/  LDGDEPBAR ;  /* 0x00000000000079af */ /* 0x000e220000000000 */
[----:B------:R-:W-:Y:S01]  /*1cdc0*/  CS2R R102, SRZ ;  /* 0x0000000000667805 */ /* 0x000fe2000001ff00 */
        /* <DEDUP_REMOVED lines=44> */
[----:B-1----:R-:W-:Y:S01]  /*1d090*/  CS2R R36, SRZ ;  /* 0x0000000000247805 */ /* 0x002fe2000001ff00 */
        /* <DEDUP_REMOVED lines=11> */
[----:B--2---:R-:W-:Y:S01]  /*1d150*/  CS2R R20, SRZ ;  /* 0x0000000000147805 */ /* 0x004fe2000001ff00 */
[----:B------:R-:W-:Y:S01]  /*1d160*/  CS2R R22, SRZ ;  /* 0x0000000000167805 */ /* 0x000fe2000001ff00 */
[----:B------:R-:W-:Y:S01]  /*1d170*/  CS2R R16, SRZ ;  /* 0x0000000000107805 */ /* 0x000fe2000001ff00 */
[----:B----4-:R-:W-:Y:S01]  /*1d180*/  CS2R R18, SRZ ;  /* 0x0000000000127805 */ /* 0x010fe2000001ff00 */
[----:B------:R-:W-:Y:S01]  /*1d190*/  CS2R R4, SRZ ;  /* 0x0000000000047805 */ /* 0x000fe2000001ff00 */
[----:B------:R-:W-:Y:S01]  /*1d1a0*/  CS2R R6, SRZ ;  /* 0x0000000000067805 */ /* 0x000fe2000001ff00 */
[----:B------:R-:W-:Y:S05]  /*1d1b0*/  @!P6 BRA `(.L_x_0) ;  /* 0x000125f00000e947 */ /* 0x000fea0003800000 */
[----:B---3-5:R-:W-:Y:S04]  /*1d1c0*/  STL [R1+0x730], R250 ;  /* 0x000730fa01007387 */ /* 0x028fe80000100800 */
[----:B------:R-:W-:Y:S04]  /*1d1d0*/  STL [R1+0x728], R251 ;  /* 0x000728fb01007387 */ /* 0x000fe80000100800 */
        /* <DEDUP_REMOVED lines=67> */
[----:B------:R-:W2:Y:S04]  /*1d610*/  LDL.LU.64 R18, [R1+0x58] ;  /* 0x0000580001127983 */ /* 0x000ea80000300a00 */
[----:B------:R-:W-:Y:S04]  /*1d620*/  STL [R1+0x618], R205 ;  /* 0x000618cd01007387 */ /* 0x000fe80000100800 */
[----:B------:R-:W-:Y:S04]  /*1d630*/  STL [R1+0x61c], R236 ;  /* 0x00061cec01007387 */ /* 0x000fe80000100800 */
[----:B------:R-:W-:Y:S04]  /*1d640*/  STL [R1+0x610], R237 ;  /* 0x000610ed01007387 */ /* 0x000fe80000100800 */
[----:B------:R-:W-:Y:S04]  /*1d650*/  STL [R1+0x614], R34 ;  /* 0x0006142201007387 */ /* 0x000fe80000100800 */
[----:B------:R-:W-:Y:S04]  /*1d660*/  STL [R1+0x608], R35 ;  /* 0x0006082301007387 */ /* 0x000fe80000100800 */
[----:B------:R-:W-:Y:S04]  /*1d670*/  STL [R1+0x60c], R98 ;  /* 0x00060c6201007387 */ /* 0x000fe80000100800 */
[----:B------:R-:W-:Y:S04]  /*1d680*/  STL [R1+0x600], R99 ;  /* 0x0006006301007387 */ /* 0x000fe80000100800 */
[----:B------:R-:W3:Y:S04]  /*1d690*/  LDL.LU.64 R4, [R1+0x50] ;  /* 0x0000500001047983 */ /* 0x000ee80000300a00 */
[----:B------:R-:W-:Y:S04]  /*1d6a0*/  STL [R1+0x604], R206 ;  /* 0x000604ce01007387 */ /* 0x000fe80000100800 */
[----:B------:R-:W-:Y:S04]  /*1d6b0*/  STL [R1+0x5f8], R207 ;  /* 0x0005f8cf01007387 */ /* 0x000fe80000100800 */
[----:B------:R-:W-:Y:S04]  /*1d6c0*/  STL [R1+0x5fc], R238 ;  /* 0x0005fcee01007387 */ /* 0x000fe80000100800 */
[----:B------:R-:W-:Y:S04]  /*1d6d0*/  STL [R1+0x5f0], R239 ;  /* 0x0005f0ef01007387 */ /* 0x000fe80000100800 */
[----:B------:R-:W-:Y:S04]  /*1d6e0*/  STL [R1+0x5f4], R44 ;  /* 0x0005f42c01007387 */ /* 0x000fe80000100800 */
[----:B------:R-:W-:Y:S04]  /*1d6f0*/  STL [R1+0x5e8], R45 ;  /* 0x0005e82d01007387 */ /* 0x000fe80000100800 */
[----:B------:R-:W-:Y:S04]  /*1d700*/  STL [R1+0x5ec], R112 ;  /* 0x0005ec7001007387 */ /* 0x000fe80000100800 */
[----:B------:R-:W4:Y:S04]  /*1d710*/  LDL.LU.64 R6, [R1+0x1a0] ;  /* 0x0001a00001067983 */ /* 0x000f280000300a00 */
        /* <DEDUP_REMOVED lines=13> */
[----:B------:R-:W-:Y:S01]  /*1d7f0*/  STL [R1+0x5a8], R243 ;  /* 0x0005a8f301007387 */ /* 0x000fe20000100800 */
[----:B--2---:R-:W-:-:S03]  /*1d800*/  IMAD.MOV.U32 R0, RZ, RZ, R19 ;  /* 0x000000ffff007224 */ /* 0x004fc600078e0013 */
[----:B------:R-:W-:Y:S04]  /*1d810*/  STL [R1+0x5b0], R18 ;  /* 0x0005b01201007387 */ /* 0x000fe80000100800 */
[----:B------:R-:W-:Y:S04]  /*1d820*/  STL [R1+0x5b4], R120 ;  /* 0x0005b47801007387 */ /* 0x000fe80000100800 */
[----:B------:R3:W-:Y:S04]  /*1d830*/  STL [R1+0x5ac], R0 ;  /* 0x0005ac0001007387 */ /* 0x0007e80000100800 */
[----:B------:R-:W-:Y:S04]  /*1d840*/  STL [R1+0x5a0], R121 ;  /* 0x0005a07901007387 */ /* 0x000fe80000100800 */
[----:B------:R-:W-:Y:S04]  /*1d850*/  STL [R1+0x5a4], R212 ;  /* 0x0005a4d401007387 */ /* 0x000fe80000100800 */
[----:B------:R-:W-:Y:S04]  /*1d860*/  STL [R1+0x598], R213 ;  /* 0x000598d501007387 */ /* 0x000fe80000100800 */
[----:B------:R-:W-:Y:S04]  /*1d870*/  STL [R1+0x59c], R244 ;  /* 0x00059cf401007387 */ /* 0x000fe80000100800 */
[----:B------:R-:W-:Y:S01]  /*1d880*/  STL [R1+0x588], R245 ;  /* 0x000588f501007387 */ /* 0x000fe20000100800 */
[----:B---3--:R-:W-:-:S03]  /*1d890*/  IMAD.MOV.U32 R0, RZ, RZ, R5 ;  /* 0x000000ffff007224 */ /* 0x008fc600078e0005 */
        /* <DEDUP_REMOVED lines=8> */
[----:B----4-:R-:W-:-:S03]  /*1d920*/  IMAD.MOV.U32 R0, RZ, RZ, R7 ;  /* 0x000000ffff007224 */ /* 0x010fc600078e0007 */
[----:B------:R-:W-:Y:S04]  /*1d930*/  STL [R1+0x570], R6 ;  /* 0x0005700601007387 */ /* 0x000fe80000100800 */
[----:B------:R-:W-:Y:S04]  /*1d940*/  STL [R1+0x574], R176 ;  /* 0x000574b001007387 */ /* 0x000fe80000100800 */
[----:B------:R1:W-:Y:S04]  /*1d950*/  STL [R1+0x56c], R0 ;  /* 0x00056c0001007387 */ /* 0x0003e80000100800 */
[----:B------:R-:W-:Y:S04]  /*1d960*/  STL [R1+0x560], R177 ;  /* 0x000560b101007387 */ /* 0x000fe80000100800 */
[----:B------:R-:W-:Y:S04]  /*1d970*/  STL [R1+0x564], R216 ;  /* 0x000564d801007387 */ /* 0x000fe80000100800 */
[----:B------:R-:W-:Y:S04]  /*1d980*/  STL [R1+0x558], R217 ;  /* 0x000558d901007387 */ /* 0x000fe80000100800 */
[----:B------:R-:W-:Y:S04]  /*1d990*/  STL [R1+0x55c], R248 ;  /* 0x00055cf801007387 */ /* 0x000fe80000100800 */
[----:B------:R-:W-:Y:S04]  /*1d9a0*/  STL [R1+0x548], R249 ;  /* 0x000548f901007387 */ /* 0x000fe80000100800 */
[----:B------:R2:W-:Y:S04]  /*1d9b0*/  STL [R1+0x550], R78 ;  /* 0x0005504e01007387 */ /* 0x0005e80000100800 */
[----:B------:R-:W3:Y:S04]  /*1d9c0*/  LDL.LU.64 R52, [R1+0x350] ;  /* 0x0003500001347983 */ /* 0x000ee80000300a00 */
[----:B------:R-:W4:Y:S04]  /*1d9d0*/  LDL.LU.64 R80, [R1+0x3e8] ;  /* 0x0003e80001507983 */ /* 0x000f280000300a00 */
        /* <DEDUP_REMOVED lines=16> */
[----:B------:R-:W3:Y:S01]  /*1dae0*/  LDL.LU.64 R126, [R1+0x4b0] ;  /* 0x0004b000017e7983 */ /* 0x000ee20000300a00 */
[----:B-1----:R-:W-:-:S03]  /*1daf0*/  IMAD.MOV.U32 R0, RZ, RZ, R79 ;  /* 0x000000ffff007224 */ /* 0x002fc600078e004f */
[----:B------:R-:W3:Y:S04]  /*1db00*/  LDL.LU.64 R22, [R1+0x7a8] ;  /* 0x0007a80001167983 */ /* 0x000ee80000300a00 */
[----:B------:R-:W3:Y:S04]  /*1db10*/  LDL.LU.64 R92, [R1+0x4f8] ;  /* 0x0004f800015c7983 */ /* 0x000ee80000300a00 */
[----:B------:R-:W3:Y:S04]  /*1db20*/  LDL.LU.64 R66, [R1+0x7b0] ;  /* 0x0007b00001427983 */ /* 0x000ee80000300a00 */
[----:B------:R-:W3:Y:S04]  /*1db30*/  LDL.LU.64 R24, [R1+0x480] ;  /* 0x0004800001187983 */ /* 0x000ee80000300a00 */
[----:B------:R-:W3:Y:S04]  /*1db40*/  LDL.LU.64 R26, [R1+0x4b8] ;  /* 0x0004b800011a7983 */ /* 0x000ee80000300a00 */
[----:B------:R-:W3:Y:S04]  /*1db50*/  LDL.LU.64 R6, [R1+0x538] ;  /* 0x0005380001067983 */ /* 0x000ee80000300a00 */
[----:B------:R-:W3:Y:S04]  /*1db60*/  LDL.LU.64 R94, [R1+0x368] ;  /* 0x00036800015e7983 */ /* 0x000ee80000300a00 */
[----:B------:R-:W-:Y:S04]  /*1db70*/  STL [R1+0x554], R178 ;  /* 0x000554b201007387 */ /* 0x000fe80000100800 */
[----:B------:R-:W-:Y:S04]  /*1db80*/  STL [R1+0x54c], R0 ;  /* 0x00054c0001007387 */ /* 0x000fe80000100800 */
[----:B------:R-:W-:Y:S04]  /*1db90*/  STL [R1+0x540], R179 ;  /* 0x000540b301007387 */ /* 0x000fe80000100800 */
[----:B------:R-:W3:Y:S04]  /*1dba0*/  LDL.LU.64 R74, [R1] ;  /* 0x00000000014a7983 */ /* 0x000ee80000300a00 */
[----:B------:R1:W-:Y:S04]  /*1dbb0*/  STL [R1+0x544], R218 ;  /* 0x000544da01007387 */ /* 0x0003e80000100800 */
[----:B--2---:R-:W2:Y:S04]  /*1dbc0*/  LDL.LU.64 R78, [R1+0x1f0] ;  /* 0x0001f000014e7983 */ /* 0x004ea80000300a00 */
[----:B------:R-:W4:Y:S01]  /*1dbd0*/  LDL.LU.64 R76, [R1+0x8] ;  /* 0x00000800014c7983 */ /* 0x000f220000300a00 */
[----:B------:R-:W-:-:S02]  /*1dbe0*/  IMAD.MOV.U32 R202, RZ, RZ, R219 ;  /* 0x000000ffffca7224 */ /* 0x000fc400078e00db */
[----:B---3--:R-:W-:Y:S02]  /*1dbf0*/  IMAD.MOV.U32 R204, RZ, RZ, R74 ;  /* 0x000000ffffcc7224 */ /* 0x008fe400078e004a */
[----:B------:R-:W-:Y:S02]  /*1dc00*/  IMAD.MOV.U32 R203, RZ, RZ, R75 ;  /* 0x000000ffffcb7224 */ /* 0x000fe400078e004b */
[----:B--2---:R-:W-:Y:S02]  /*1dc10*/  IMAD.MOV.U32 R206, RZ, RZ, R78 ;  /* 0x000000ffffce7224 */ /* 0x004fe400078e004e */
[----:B------:R-:W-:Y:S02]  /*1dc20*/  IMAD.MOV.U32 R205, RZ, RZ, R79 ;  /* 0x000000ffffcd7224 */ /* 0x000fe400078e004f */
[----:B------:R-:W2:Y:S01]  /*1dc30*/  LDL.LU.64 R78, [R1+0x10] ;  /* 0x00001000014e7983 */ /* 0x000ea20000300a00 */
[----:B----4-:R-:W-:Y:S02]  /*1dc40*/  IMAD.MOV.U32 R208, RZ, RZ, R76 ;  /* 0x000000ffffd07224 */ /* 0x010fe400078e004c */
[----:B------:R-:W-:Y:S01]  /*1dc50*/  IMAD.MOV.U32 R207, RZ, RZ, R77 ;  /* 0x000000ffffcf7224 */ /* 0x000fe200078e004d */
[----:B------:R-:W3:Y:S04]  /*1dc60*/  LDL.LU.64 R74, [R1+0x18] ;  /* 0x00001800014a7983 */ /* 0x000ee80000300a00 */
[----:B------:R-:W4:Y:S01]  /*1dc70*/  LDL.LU.64 R76, [R1+0x210] ;  /* 0x00021000014c7983 */ /* 0x000f220000300a00 */
[----:B--2---:R-:W-:-:S02]  /*1dc80*/  IMAD.MOV.U32 R210, RZ, RZ, R78 ;  /* 0x000000ffffd27224 */ /* 0x004fc400078e004e */
[----:B------:R-:W-:Y:S02]  /*1dc90*/  IMAD.MOV.U32 R209, RZ, RZ, R79 ;  /* 0x000000ffffd17224 */ /* 0x000fe400078e004f */
[----:B------:R-:W2:Y:S01]  /*1dca0*/  LDL.LU.64 R78, [R1+0x40] ;  /* 0x00004000014e7983 */ /* 0x000ea20000300a00 */
[----:B---3--:R-:W-:Y:S02]  /*1dcb0*/  IMAD.MOV.U32 R212, RZ, RZ, R74 ;  /* 0x000000ffffd47224 */ /* 0x008fe400078e004a */
[----:B------:R-:W-:Y:S02]  /*1dcc0*/  IMAD.MOV.U32 R211, RZ, RZ, R75 ;  /* 0x000000ffffd37224 */ /* 0x000fe400078e004b */
[----:B----4-:R-:W-:Y:S02]  /*1dcd0*/  IMAD.MOV.U32 R214, RZ, RZ, R76 ;  /* 0x000000ffffd67224 */ /* 0x010fe400078e004c */
[----:B------:R-:W-:Y:S02]  /*1dce0*/  IMAD.MOV.U32 R213, RZ, RZ, R77 ;  /* 0x000000ffffd57224 */ /* 0x000fe400078e004d */
[----:B------:R-:W1:Y:S04]  /*1dcf0*/  LDL.LU.64 R76, [R1+0x20] ;  /* 0x00002000014c7983 */ /* 0x000e680000300a00 */
[----:B------:R-:W3:Y:S01]  /*1dd00*/  LDL.LU.64 R74, [R1+0x28] ;  /* 0x00002800014a7983 */ /* 0x000ee20000300a00 */
[----:B--2---:R-:W-:-:S02]  /*1dd10*/  IMAD.MOV.U32 R216, RZ, RZ, R78 ;  /* 0x000000ffffd87224 */ /* 0x004fc400078e004e */
[----:B------:R-:W-:Y:S02]  /*1dd20*/  IMAD.MOV.U32 R215, RZ, RZ, R79 ;  /* 0x000000ffffd77224 */ /* 0x000fe400078e004f */
[----:B------:R-:W2:Y:S01]  /*1dd30*/  LDL.LU.64 R78, [R1+0x238] ;  /* 0x00023800014e7983 */ /* 0x000ea20000300a00 */
[----:B-1----:R-:W-:Y:S02]  /*1dd40*/  IMAD.MOV.U32 R218, RZ, RZ, R76 ;  /* 0x000000ffffda7224 */ /* 0x002fe400078e004c */
[----:B------:R-:W-:Y:S02]  /*1dd50*/  IMAD.MOV.U32 R217, RZ, RZ, R77 ;  /* 0x000000ffffd97224 */ /* 0x000fe400078e004d */
[----:B------:R-:W4:Y:S01]  /*1dd60*/  LDL.LU.64 R76, [R1+0x68] ;  /* 0x00006800014c7983 */ /* 0x000f220000300a00 */
[----:B--2---:R-:W-:Y:S02]  /*1dd70*/  IMAD.MOV.U32 R222, RZ, RZ, R78 ;  /* 0x000000ffffde7224 */ /* 0x004fe400078e004e */
[----:B------:R-:W-:-:S02]  /*1dd80*/  IMAD.MOV.U32 R221, RZ, RZ, R79 ;  /* 0x000000ffffdd7224 */ /* 0x000fc400078e004f */
[----:B------:R-:W2:Y:S01]  /*1dd90*/  LDL.LU.64 R78, [R1+0x30] ;  /* 0x00003000014e7983 */ /* 0x000ea20000300a00 */
[----:B---3--:R-:W-:Y:S02]  /*1dda0*/  IMAD.MOV.U32 R220, RZ, RZ, R74 ;  /* 0x000000ffffdc7224 */ /* 0x008fe400078e004a */
[----:B------:R-:W-:Y:S02]  /*1ddb0*/  IMAD.MOV.U32 R219, RZ, RZ, R75 ;  /* 0x000000ffffdb7224 */ /* 0x000fe400078e004b */
[----:B----4-:R-:W-:Y:S01]  /*1ddc0*/  IMAD.MOV.U32 R224, RZ, RZ, R76 ;  /* 0x000000ffffe07224 */ /* 0x010fe200078e004c */
[----:B------:R-:W3:Y:S01]  /*1ddd0*/  LDL.LU.64 R74, [R1+0x38] ;  /* 0x00003800014a7983 */ /* 0x000ee20000300a00 */
[----:B------:R-:W-:-:S03]  /*1dde0*/  IMAD.MOV.U32 R223, RZ, RZ, R77 ;  /* 0x000000ffffdf7224 */ /* 0x000fc600078e004d */
[----:B------:R-:W4:Y:S01]  /*1ddf0*/  LDL.LU.64 R76, [R1+0x260] ;  /* 0x00026000014c7983 */ /* 0x000f220000300a00 */
[----:B--2---:R-:W-:Y:S02]  /*1de00*/  IMAD.MOV.U32 R226, RZ, RZ, R78 ;  /* 0x000000ffffe27224 */ /* 0x004fe400078e004e */
[----:B------:R-:W-:Y:S02]  /*1de10*/  IMAD.MOV.U32 R225, RZ, RZ, R79 ;  /* 0x000000ffffe17224 */ /* 0x000fe400078e004f */
[----:B------:R-:W2:Y:S01]  /*1de20*/  LDL.LU.64 R78, [R1+0x78] ;  /* 0x00007800014e7983 */ /* 0x000ea20000300a00 */
[----:B---3--:R-:W-:Y:S02]  /*1de30*/  IMAD.MOV.U32 R228, RZ, RZ, R74 ;  /* 0x000000ffffe47224 */ /* 0x008fe400078e004a */
[----:B----4-:R-:W-:Y:S02]  /*1de40*/  IMAD.MOV.U32 R230, RZ, RZ, R76 ;  /* 0x000000ffffe67224 */ /* 0x010fe400078e004c */
[----:B------:R-:W-:-:S02]  /*1de50*/  IMAD.MOV.U32 R229, RZ, RZ, R77 ;  /* 0x000000ffffe57224 */ /* 0x000fc400078e004d */
[----:B------:R-:W3:Y:S01]  /*1de60*/  LDL.LU.64 R76, [R1+0x48] ;  /* 0x00004800014c7983 */ /* 0x000ee20000300a00 */
[----:B------:R-:W-:Y:S02]  /*1de70*/  IMAD.MOV.U32 R227, RZ, RZ, R75 ;  /* 0x000000ffffe37224 */ /* 0x000fe400078e004b */
[----:B--2---:R-:W-:Y:S02]  /*1de80*/  IMAD.MOV.U32 R232, RZ, RZ, R78 ;  /* 0x000000ffffe87224 */ /* 0x004fe400078e004e */
[----:B------:R-:W-:Y:S02]  /*1de90*/  IMAD.MOV.U32 R231, RZ, RZ, R79 ;  /* 0x000000ffffe77224 */ /* 0x000fe400078e004f */
[----:B------:R-:W2:Y:S04]  /*1dea0*/  LDL.LU.64 R78, [R1+0x60] ;  /* 0x00006000014e7983 */ /* 0x000ea80000300a00 */
[----:B------:R-:W4:Y:S04]  /*1deb0*/  LDL.LU.64 R174, [R1+0xd0] ;  /* 0x0000d00001ae7983 */ /* 0x000f280000300a00 */
[----:B------:R-:W4:Y:S01]  /*1dec0*/  LDL.LU.64 R74, [R1+0x280] ;  /* 0x00028000014a7983 */ /* 0x000f220000300a00 */
[----:B---3--:R-:W-:-:S02]  /*1ded0*/  IMAD.MOV.U32 R234, RZ, RZ, R76 ;  /* 0x000000ffffea7224 */ /* 0x008fc400078e004c */
[----:B------:R-:W-:Y:S02]  /*1dee0*/  IMAD.MOV.U32 R233, RZ, RZ, R77 ;  /* 0x000000ffffe97224 */ /* 0x000fe400078e004d */
[----:B------:R-:W3:Y:S01]  /*1def0*/  LDL.LU.64 R76, [R1+0x98] ;  /* 0x00009800014c7983 */ /* 0x000ee20000300a00 */
[----:B--2---:R-:W-:Y:S02]  /*1df00*/  IMAD.MOV.U32 R236, RZ, RZ, R78 ;  /* 0x000000ffffec7224 */ /* 0x004fe400078e004e */
[----:B------:R-:W-:Y:S02]  /*1df10*/  IMAD.MOV.U32 R235, RZ, RZ, R79 ;  /* 0x000000ffffeb7224 */ /* 0x000fe400078e004f */
[----:B------:R-:W2:Y:S01]  /*1df20*/  LDL.LU.64 R78, [R1+0xf8] ;  /* 0x0000f800014e7983 */ /* 0x000ea20000300a00 */
[----:B----4-:R-:W-:Y:S02]  /*1df30*/  IMAD.MOV.U32 R238, RZ, RZ, R74 ;  /* 0x000000ffffee7224 */ /* 0x010fe400078e004a */
[----:B------:R-:W-:-:S02]  /*1df40*/  IMAD.MOV.U32 R237, RZ, RZ, R75 ;  /* 0x000000ffffed7224 */ /* 0x000fc400078e004b */
[----:B------:R-:W4:Y:S01]  /*1df50*/  LDL.LU.64 R74, [R1+0x70] ;  /* 0x00007000014a7983 */ /* 0x000f220000300a00 */
[----:B---3--:R-:W-:Y:S02]  /*1df60*/  IMAD.MOV.U32 R240, RZ, RZ, R76 ;  /* 0x000000fffff07224 */ /* 0x008fe400078e004c */
[----:B------:R-:W-:Y:S02]  /*1df70*/  IMAD.MOV.U32 R239, RZ, RZ, R77 ;  /* 0x000000ffffef7224 */ /* 0x000fe400078e004d */
[----:B------:R-:W3:Y:S04]  /*1df80*/  LDL.LU.64 R76, [R1+0x88] ;  /* 0x00008800014c7983 */ /* 0x000ee80000300a00 */
[----:B------:R-:W2:Y:S01]  /*1df90*/  LDL.LU.64 R72, [R1+0xf0] ;  /* 0x0000f00001487983 */ /* 0x000ea20000300a00 */
[----:B----4-:R-:W-:-:S02]  /*1dfa0*/  IMAD.MOV.U32 R242, RZ, RZ, R74 ;  /* 0x000000fffff27224 */ /* 0x010fc400078e004a */
[----:B------:R-:W-:Y:S02]  /*1dfb0*/  IMAD.MOV.U32 R241, RZ, RZ, R75 ;  /* 0x000000fffff17224 */ /* 0x000fe400078e004b */
[----:B------:R-:W4:Y:S04]  /*1dfc0*/  LDL.LU.64 R74, [R1+0x2a0] ;  /* 0x0002a000014a7983 */ /* 0x000f280000300a00 */
[----:B------:R-:W2:Y:S01]  /*1dfd0*/  LDL.LU.64 R172, [R1+0xb8] ;  /* 0x0000b80001ac7983 */ /* 0x000ea20000300a00 */
[----:B---3--:R-:W-:Y:S02]  /*1dfe0*/  IMAD.MOV.U32 R244, RZ, RZ, R76 ;  /* 0x000000fffff47224 */ /* 0x008fe400078e004c */
[----:B------:R-:W-:Y:S02]  /*1dff0*/  IMAD.MOV.U32 R243, RZ, RZ, R77 ;  /* 0x000000fffff37224 */ /* 0x000fe400078e004d */
[----:B------:R-:W3:Y:S01]  /*1e000*/  LDL.LU.64 R76, [R1+0x130] ;  /* 0x00013000014c7983 */ /* 0x000ee20000300a00 */
[----:B----4-:R-:W-:-:S02]  /*1e010*/  IMAD.MOV.U32 R246, RZ, RZ, R74 ;  /* 0x000000fffff67224 */ /* 0x010fc400078e004a */
[----:B------:R-:W-:Y:S02]  /*1e020*/  IMAD.MOV.U32 R245, RZ, RZ, R75 ;  /* 0x000000fffff57224 */ /* 0x000fe400078e004b */
[----:B------:R-:W4:Y:S01]  /*1e030*/  LDL.LU.64 R74, [R1+0x90] ;  /* 0x00009000014a7983 */ /* 0x000f220000300a00 */
[----:B--2---:R-:W-:Y:S02]  /*1e040*/  IMAD.MOV.U32 R248, RZ, RZ, R172 ;  /* 0x000000fffff87224 */ /* 0x004fe400078e00ac */
[----:B------:R-:W-:Y:S01]  /*1e050*/  IMAD.MOV.U32 R247, RZ, RZ, R173 ;  /* 0x000000fffff77224 */ /* 0x000fe200078e00ad */
[----:B------:R-:W2:Y:S04]  /*1e060*/  LDL.LU.64 R130, [R1+0xa8] ;  /* 0x0000a80001827983 */ /* 0x000ea80000300a00 */
[----:B------:R-:W3:Y:S01]  /*1e070*/  LDL.LU.64 R172, [R1+0x2c8] ;  /* 0x0002c80001ac7983 */ /* 0x000ee20000300a00 */
[----:B----4-:R-:W-:-:S02]  /*1e080*/  IMAD.MOV.U32 R250, RZ, RZ, R74 ;  /* 0x000000fffffa7224 */ /* 0x010fc400078e004a */
[----:B------:R-:W-:Y:S02]  /*1e090*/  IMAD.MOV.U32 R249, RZ, RZ, R75 ;  /* 0x000000fffff97224 */ /* 0x000fe400078e004b */
[----:B------:R-:W4:Y:S01]  /*1e0a0*/  LDL.LU.64 R74, [R1+0xd8] ;  /* 0x0000d800014a7983 */ /* 0x000f220000300a00 */
[----:B--2---:R-:W-:Y:S02]  /*1e0b0*/  IMAD.MOV.U32 R252, RZ, RZ, R130 ;  /* 0x000000fffffc7224 */ /* 0x004fe400078e0082 */
[----:B------:R-:W-:Y:S01]  /*1e0c0*/  IMAD.MOV.U32 R251, RZ, RZ, R131 ;  /* 0x000000fffffb7224 */ /* 0x000fe200078e0083 */
[----:B---3--:R-:W-:Y:S01]  /*1e0d0*/  STL [R1+0x4], R172 ;  /* 0x000004ac01007387 */ /* 0x008fe20000100800 */
[----:B------:R-:W-:-:S03]  /*1e0e0*/  IMAD.MOV.U32 R0, RZ, RZ, R173 ;  /* 0x000000ffff007224 */ /* 0x000fc600078e00ad */
[----:B------:R-:W2:Y:S04]  /*1e0f0*/  LDL.LU.64 R130, [R1+0xc8] ;  /* 0x0000c80001827983 */ /* 0x000ea80000300a00 */
[----:B------:R4:W-:Y:S02]  /*1e100*/  STL [R1], R0 ;  /* 0x0000000001007387 */ /* 0x0009e40000100800 */
[----:B----4-:R-:W-:Y:S02]  /*1e110*/  IMAD.MOV.U32 R0, RZ, RZ, R75 ;  /* 0x000000ffff007224 */ /* 0x010fe400078e004b */
[----:B------:R1:W-:Y:S04]  /*1e120*/  STL [R1+0xc], R74 ;  /* 0x00000c4a01007387 */ /* 0x0003e80000100800 */
[----:B------:R2:W-:Y:S04]  /*1e130*/  STL [R1+0x8], R0 ;  /* 0x0000080001007387 */ /* 0x0005e80000100800 */
[----:B------:R-:W3:Y:S04]  /*1e140*/  LDL.LU.64 R172, [R1+0x2f0] ;  /* 0x0002f00001ac7983 */ /* 0x000ee80000300a00 */
[----:B-1----:R-:W4:Y:S01]  /*1e150*/  LDL.LU.64 R74, [R1+0x118] ;  /* 0x00011800014a7983 */ /* 0x002f220000300a00 */
[----:B--2---:R-:W-:-:S03]  /*1e160*/  IMAD.MOV.U32 R0, RZ, RZ, R131 ;  /* 0x000000ffff007224 */ /* 0x004fc600078e0083 */
[----:B------:R-:W-:Y:S04]  /*1e170*/  STL [R1+0x14], R130 ;  /* 0x0000148201007387 */ /* 0x000fe80000100800 */
[----:B------:R-:W-:Y:S04]  /*1e180*/  STL [R1+0x1c], R174 ;  /* 0x00001cae01007387 */ /* 0x000fe80000100800 */
[----:B------:R1:W-:Y:S02]  /*1e190*/  STL [R1+0x10], R0 ;  /* 0x0000100001007387 */ /* 0x0003e40000100800 */
[----:B-1----:R-:W-:-:S02]  /*1e1a0*/  IMAD.MOV.U32 R0, RZ, RZ, R175 ;  /* 0x000000ffff007224 */ /* 0x002fc400078e00af */
[----:B---3--:R-:W-:Y:S04]  /*1e1b0*/  STL [R1+0x24], R172 ;  /* 0x000024ac01007387 */ /* 0x008fe80000100800 */
[----:B------:R1:W-:Y:S04]  /*1e1c0*/  STL [R1+0x18], R0 ;  /* 0x0000180001007387 */ /* 0x0003e80000100800 */
[----:B------:R-:W2:Y:S01]  /*1e1d0*/  LDL.LU.64 R174, [R1+0xe8] ;  /* 0x0000e80001ae7983 */ /* 0x000ea20000300a00 */
[----:B-1----:R-:W-:-:S03]  /*1e1e0*/  IMAD.MOV.U32 R0, RZ, RZ, R173 ;  /* 0x000000ffff007224 */ /* 0x002fc600078e00ad */
[----:B------:R-:W-:Y:S04]  /*1e1f0*/  STL [R1+0x2c], R78 ;  /* 0x00002c4e01007387 */ /* 0x000fe80000100800 */
[----:B------:R1:W-:Y:S04]  /*1e200*/  STL [R1+0x20], R0 ;  /* 0x0000200001007387 */ /* 0x0003e80000100800 */
[----:B------:R-:W3:Y:S01]  /*1e210*/  LDL.LU.64 R134, [R1+0x148] ;  /* 0x0001480001867983 */ /* 0x000ee20000300a00 */
[----:B-1----:R-:W-:-:S03]  /*1e220*/  IMAD.MOV.U32 R0, RZ, RZ, R79 ;  /* 0x000000ffff007224 */ /* 0x002fc600078e004f */
[----:B--2---:R-:W-:Y:S04]  /*1e230*/  STL [R1+0x34], R174 ;  /* 0x000034ae01007387 */ /* 0x004fe80000100800 */
        /* <DEDUP_REMOVED lines=8> */
[----:B------:R1:W-:Y:S02]  /*1e2c0*/  STL [R1+0x38], R0 ;  /* 0x0000380001007387 */ /* 0x0003e40000100800 */
[----:B-1----:R-:W-:Y:S02]  /*1e2d0*/  IMAD.MOV.U32 R0, RZ, RZ, R79 ;  /* 0x000000ffff007224 */ /* 0x002fe400078e004f */
[----:B------:R-:W2:Y:S04]  /*1e2e0*/  LDL.LU.64 R78, [R1+0x108] ;  /* 0x00010800014e7983 */ /* 0x000ea80000300a00 */
[----:B------:R1:W-:Y:S04]  /*1e2f0*/  STL [R1+0x40], R0 ;  /* 0x0000400001007387 */ /* 0x0003e80000100800 */
[----:B------:R-:W-:Y:S04]  /*1e300*/  STL [R1+0x4c], R76 ;  /* 0x00004c4c01007387 */ /* 0x000fe80000100800 */
[----:B------:R-:W3:Y:S04]  /*1e310*/  LDL.LU.64 R128, [R1+0x158] ;  /* 0x0001580001807983 */ /* 0x000ee80000300a00 */
[----:B------:R-:W3:Y:S01]  /*1e320*/  LDL.LU.64 R72, [R1+0x110] ;  /* 0x0001100001487983 */ /* 0x000ee20000300a00 */
[----:B-1----:R-:W-:-:S05]  /*1e330*/  IMAD.MOV.U32 R0, RZ, RZ, R77 ;  /* 0x000000ffff007224 */ /* 0x002fca00078e004d */
[----:B------:R1:W-:Y:S04]  /*1e340*/  STL [R1+0x48], R0 ;  /* 0x0000480001007387 */ /* 0x0003e80000100800 */
[----:B--2---:R2:W-:Y:S01]  /*1e350*/  STL [R1+0x54], R78 ;  /* 0x0000544e01007387 */ /* 0x0045e20000100800 */
[----:B-1----:R-:W-:-:S03]  /*1e360*/  IMAD.MOV.U32 R0, RZ, RZ, R79 ;  /* 0x000000ffff007224 */ /* 0x002fc600078e004f */
[----:B------:R-:W4:Y:S04]  /*1e370*/  LDL.LU.64 R76, [R1+0x348] ;  /* 0x00034800014c7983 */ /* 0x000f280000300a00 */
[----:B------:R1:W-:Y:S04]  /*1e380*/  STL [R1+0x50], R0 ;  /* 0x0000500001007387 */ /* 0x0003e80000100800 */
[----:B------:R-:W4:Y:S04]  /*1e390*/  LDL.LU.64 R172, [R1+0xc0] ;  /* 0x0000c00001ac7983 */ /* 0x000f280000300a00 */
[----:B---3--:R-:W-:Y:S04]  /*1e3a0*/  STL [R1+0x5c], R72 ;  /* 0x00005c4801007387 */ /* 0x008fe80000100800 */
[----:B--2---:R-:W2:Y:S01]  /*1e3b0*/  LDL.LU.64 R78, [R1+0x128] ;  /* 0x00012800014e7983 */ /* 0x004ea20000300a00 */
[----:B-1----:R-:W-:-:S03]  /*1e3c0*/  IMAD.MOV.U32 R0, RZ, RZ, R73 ;  /* 0x000000ffff007224 */ /* 0x002fc600078e0049 */
[----:B----4-:R-:W-:Y:S04]  /*1e3d0*/  STL [R1+0x64], R76 ;  /* 0x0000644c01007387 */ /* 0x010fe80000100800 */
[----:B------:R1:W-:Y:S02]  /*1e3e0*/  STL [R1+0x58], R0 ;  /* 0x0000580001007387 */ /* 0x0003e40000100800 */
[----:B-1----:R-:W-:-:S05]  /*1e3f0*/  IMAD.MOV.U32 R0, RZ, RZ, R77 ;  /* 0x000000ffff007224 */ /* 0x002fca00078e004d */
[----:B------:R1:W-:Y:S04]  /*1e400*/  STL [R1+0x60], R0 ;  /* 0x0000600001007387 */ /* 0x0003e80000100800 */
[----:B------:R-:W3:Y:S04]  /*1e410*/  LDL.LU.64 R174, [R1+0x168] ;  /* 0x0001680001ae7983 */ /* 0x000ee80000300a00 */
[----:B--2---:R2:W-:Y:S01]  /*1e420*/  STL [R1+0x6c], R78 ;  /* 0x00006c4e01007387 */ /* 0x0045e20000100800 */
[----:B-1----:R-:W-:-:S03]  /*1e430*/  IMAD.MOV.U32 R0, RZ, RZ, R79 ;  /* 0x000000ffff007224 */ /* 0x002fc600078e004f */
[----:B--2---:R-:W2:Y:S04]  /*1e440*/  LDL.LU.64 R78, [R1+0x80] ;  /* 0x00008000014e7983 */ /* 0x004ea80000300a00 */
[----:B------:R1:W-:Y:S04]  /*1e450*/  STL [R1+0x68], R0 ;  /* 0x0000680001007387 */ /* 0x0003e80000100800 */
[----:B------:R-:W-:Y:S04]  /*1e460*/  STL [R1+0x74], R74 ;  /* 0x0000744a01007387 */ /* 0x000fe80000100800 */
[----:B------:R-:W4:Y:S01]  /*1e470*/  LDL.LU.64 R72, [R1+0x378] ;  /* 0x0003780001487983 */ /* 0x000f220000300a00 */
[----:B-1----:R-:W-:-:S03]  /*1e480*/  IMAD.MOV.U32 R0, RZ, RZ, R75 ;  /* 0x000000ffff007224 */ /* 0x002fc600078e004b */
[----:B------:R-:W3:Y:S04]  /*1e490*/  LDL.LU.64 R76, [R1+0xe0] ;  /* 0x0000e000014c7983 */ /* 0x000ee80000300a00 */
[----:B--2---:R-:W-:Y:S04]  /*1e4a0*/  STL [R1+0x7c], R78 ;  /* 0x00007c4e01007387 */ /* 0x004fe80000100800 */
[----:B------:R1:W-:Y:S02]  /*1e4b0*/  STL [R1+0x70], R0 ;  /* 0x0000700001007387 */ /* 0x0003e40000100800 */
[----:B-1----:R-:W-:-:S05]  /*1e4c0*/  IMAD.MOV.U32 R0, RZ, RZ, R79 ;  /* 0x000000ffff007224 */ /* 0x002fca00078e004f */
[----:B------:R1:W-:Y:S04]  /*1e4d0*/  STL [R1+0x78], R0 ;  /* 0x0000780001007387 */ /* 0x0003e80000100800 */
[----:B------:R-:W2:Y:S04]  /*1e4e0*/  LDL.LU.64 R74, [R1+0x330] ;  /* 0x00033000014a7983 */ /* 0x000ea80000300a00 */
[----:B----4-:R4:W-:Y:S04]  /*1e4f0*/  STL [R1+0x84], R72 ;  /* 0x0000844801007387 */ /* 0x0109e80000100800 */
[----:B------:R-:W2:Y:S01]  /*1e500*/  LDL.LU.64 R78, [R1+0x138] ;  /* 0x00013800014e7983 */ /* 0x000ea20000300a00 */
[----:B-1----:R-:W-:-:S03]  /*1e510*/  IMAD.MOV.U32 R0, RZ, RZ, R73 ;  /* 0x000000ffff007224 */ /* 0x002fc600078e0049 */
[----:B------:R-:W-:Y:S04]  /*1e520*/  STL [R1+0x8c], R134 ;  /* 0x00008c8601007387 */ /* 0x000fe80000100800 */
[----:B------:R1:W-:Y:S04]  /*1e530*/  STL [R1+0x80], R0 ;  /* 0x0000800001007387 */ /* 0x0003e80000100800 */
[----:B----4-:R-:W4:Y:S01]  /*1e540*/  LDL.LU.64 R72, [R1+0x100] ;  /* 0x0001000001487983 */ /* 0x010f220000300a00 */
[----:B-1----:R-:W-:-:S03]  /*1e550*/  IMAD.MOV.U32 R0, RZ, RZ, R135 ;  /* 0x000000ffff007224 */ /* 0x002fc600078e0087 */
[----:B--2---:R-:W-:Y:S04]  /*1e560*/  STL [R1+0x94], R78 ;  /* 0x0000944e01007387 */ /* 0x004fe80000100800 */
[----:B------:R1:W-:Y:S04]  /*1e570*/  STL [R1+0x88], R0 ;  /* 0x0000880001007387 */ /* 0x0003e80000100800 */
[----:B------:R-:W2:Y:S01]  /*1e580*/  LDL.64 R134, [R1+0x748] ;  /* 0x0007480001867983 */ /* 0x000ea20000100a00 */
[----:B-1----:R-:W-:-:S05]  /*1e590*/  IMAD.MOV.U32 R0, RZ, RZ, R79 ;  /* 0x000000ffff007224 */ /* 0x002fca00078e004f */
[----:B------:R1:W-:Y:S04]  /*1e5a0*/  STL [R1+0x90], R0 ;  /* 0x0000900001007387 */ /* 0x0003e80000100800 */
[----:B------:R3:W-:Y:S04]  /*1e5b0*/  STL [R1+0x9c], R130 ;  /* 0x00009c8201007387 */ /* 0x0007e80000100800 */
[----:B------:R-:W4:Y:S01]  /*1e5c0*/  LDL.LU.64 R78, [R1+0x360] ;  /* 0x00036000014e7983 */ /* 0x000f220000300a00 */
[----:B-1----:R-:W-:-:S03]  /*1e5d0*/  IMAD.MOV.U32 R0, RZ, RZ, R131 ;  /* 0x000000ffff007224 */ /* 0x002fc600078e0083 */
[----:B---3--:R-:W3:Y:S04]  /*1e5e0*/  LDL.LU.64 R130, [R1+0x150] ;  /* 0x0001500001827983 */ /* 0x008ee80000300a00 */
[----:B------:R2:W-:Y:S02]  /*1e5f0*/  STL [R1+0x98], R0 ;  /* 0x0000980001007387 */ /* 0x0005e40000100800 */
[----:B--2---:R-:W-:Y:S02]  /*1e600*/  IMAD.MOV.U32 R0, RZ, RZ, R135 ;  /* 0x000000ffff007224 */ /* 0x004fe400078e0087 */
[----:B------:R-:W-:Y:S04]  /*1e610*/  STL [R1+0xa4], R134 ;  /* 0x0000a48601007387 */ /* 0x000fe80000100800 */
[----:B------:R-:W-:Y:S04]  /*1e620*/  STL [R1+0xac], R128 ;  /* 0x0000ac8001007387 */ /* 0x000fe80000100800 */
[----:B------:R1:W-:Y:S02]  /*1e630*/  STL [R1+0xa0], R0 ;  /* 0x0000a00001007387 */ /* 0x0003e40000100800 */
[----:B-1----:R-:W-:-:S02]  /*1e640*/  IMAD.MOV.U32 R0, RZ, RZ, R129 ;  /* 0x000000ffff007224 */ /* 0x002fc400078e0081 */
[----:B---3--:R-:W-:Y:S04]  /*1e650*/  STL [R1+0xb4], R130 ;  /* 0x0000b48201007387 */ /* 0x008fe80000100800 */
[----:B------:R1:W-:Y:S04]  /*1e660*/  STL [R1+0xa8], R0 ;  /* 0x0000a80001007387 */ /* 0x0003e80000100800 */
[----:B------:R-:W2:Y:S01]  /*1e670*/  LDL.64 R128, [R1+0x750] ;  /* 0x0007500001807983 */ /* 0x000ea20000100a00 */
[----:B-1----:R-:W-:-:S05]  /*1e680*/  IMAD.MOV.U32 R0, RZ, RZ, R131 ;  /* 0x000000ffff007224 */ /* 0x002fca00078e0083 */
[----:B------:R1:W-:Y:S04]  /*1e690*/  STL [R1+0xb0], R0 ;  /* 0x0000b00001007387 */ /* 0x0003e80000100800 */
[----:B------:R3:W-:Y:S04]  /*1e6a0*/  STL [R1+0xbc], R172 ;  /* 0x0000bcac01007387 */ /* 0x0007e80000100800 */
[----:B------:R-:W4:Y:S01]  /*1e6b0*/  LDL.64 R130, [R1+0x740] ;  /* 0x0007400001827983 */ /* 0x000f220000100a00 */
        /* <DEDUP_REMOVED lines=13> */
[----:B------:R1:W-:Y:S02]  /*1e790*/  STL [R1+0xd0], R0 ;  /* 0x0000d00001007387 */ /* 0x0003e40000100800 */
[----:B-1----:R-:W-:Y:S02]  /*1e7a0*/  IMAD.MOV.U32 R0, RZ, RZ, R77 ;  /* 0x000000ffff007224 */ /* 0x002fe400078e004d */
[----:B------:R-:W3:Y:S04]  /*1e7b0*/  LDL.LU.64 R76, [R1+0x340] ;  /* 0x00034000014c7983 */ /* 0x000ee80000300a00 */
[----:B------:R2:W-:Y:S02]  /*1e7c0*/  STL [R1+0xd8], R0 ;  /* 0x0000d80001007387 */ /* 0x0005e40000100800 */
[----:B--2---:R-:W-:-:S02]  /*1e7d0*/  IMAD.MOV.U32 R0, RZ, RZ, R175 ;  /* 0x000000ffff007224 */ /* 0x004fc400078e00af */
        /* <DEDUP_REMOVED lines=8> */
[----:B----4-:R-:W-:Y:S04]  /*1e860*/  STL [R1+0xfc], R72 ;  /* 0x0000fc4801007387 */ /* 0x010fe80000100800 */
[----:B------:R1:W-:Y:S04]  /*1e870*/  STL [R1+0xf0], R0 ;  /* 0x0000f00001007387 */ /* 0x0003e80000100800 */
[----:B------:R-:W3:Y:S01]  /*1e880*/  LDL.LU.64 R76, [R1+0x398] ;  /* 0x00039800014c7983 */ /* 0x000ee20000300a00 */
[----:B-1----:R-:W-:-:S03]  /*1e890*/  IMAD.MOV.U32 R0, RZ, RZ, R73 ;  /* 0x000000ffff007224 */ /* 0x002fc600078e0049 */
[----:B--2---:R-:W-:Y:S04]  /*1e8a0*/  STL [R1+0x104], R74 ;  /* 0x0001044a01007387 */ /* 0x004fe80000100800 */
[----:B------:R1:W-:Y:S04]  /*1e8b0*/  STL [R1+0xf8], R0 ;  /* 0x0000f80001007387 */ /* 0x0003e80000100800 */
[----:B------:R-:W2:Y:S01]  /*1e8c0*/  LDL.LU.64 R174, [R1+0x370] ;  /* 0x0003700001ae7983 */ /* 0x000ea20000300a00 */
[----:B-1----:R-:W-:-:S05]  /*1e8d0*/  IMAD.MOV.U32 R0, RZ, RZ, R75 ;  /* 0x000000ffff007224 */ /* 0x002fca00078e004b */
[----:B------:R1:W-:Y:S04]  /*1e8e0*/  STL [R1+0x100], R0 ;  /* 0x0001000001007387 */ /* 0x0003e80000100800 */
[----:B------:R4:W-:Y:S04]  /*1e8f0*/  STL [R1+0x10c], R78 ;  /* 0x00010c4e01007387 */ /* 0x0009e80000100800 */
[----:B------:R-:W3:Y:S01]  /*1e900*/  LDL.LU.64 R74, [R1+0x3b0] ;  /* 0x0003b000014a7983 */ /* 0x000ee20000300a00 */
[----:B-1----:R-:W-:-:S03]  /*1e910*/  IMAD.MOV.U32 R0, RZ, RZ, R79 ;  /* 0x000000ffff007224 */ /* 0x002fc600078e004f */
[----:B------:R-:W3:Y:S04]  /*1e920*/  LDL.LU.64 R72, [R1+0x120] ;  /* 0x0001200001487983 */ /* 0x000ee80000300a00 */
[----:B------:R1:W-:Y:S04]  /*1e930*/  STL [R1+0x108], R0 ;  /* 0x0001080001007387 */ /* 0x0003e80000100800 */
[----:B--2---:R2:W-:Y:S04]  /*1e940*/  STL [R1+0x114], R174 ;  /* 0x000114ae01007387 */ /* 0x0045e80000100800 */
[----:B----4-:R-:W4:Y:S01]  /*1e950*/  LDL.LU.64 R78, [R1+0x788] ;  /* 0x00078800014e7983 */ /* 0x010f220000300a00 */
[----:B-1----:R-:W-:-:S05]  /*1e960*/  IMAD.MOV.U32 R0, RZ, RZ, R175 ;  /* 0x000000ffff007224 */ /* 0x002fca00078e00af */
[----:B------:R3:W-:Y:S04]  /*1e970*/  STL [R1+0x110], R0 ;  /* 0x0001100001007387 */ /* 0x0007e80000100800 */
[----:B--2---:R-:W2:Y:S01]  /*1e980*/  LDL.LU.64 R174, [R1+0x3c0] ;  /* 0x0003c00001ae7983 */ /* 0x004ea20000300a00 */
[----:B---3--:R-:W-:-:S03]  /*1e990*/  IMAD.MOV.U32 R0, RZ, RZ, R73 ;  /* 0x000000ffff007224 */ /* 0x008fc600078e0049 */
[----:B------:R1:W-:Y:S02]  /*1e9a0*/  STL [R1+0x11c], R72 ;  /* 0x00011c4801007387 */ /* 0x0003e40000100800 */
[----:B-1----:R-:W-:Y:S02]  /*1e9b0*/  IMAD.MOV.U32 R72, RZ, RZ, R80 ;  /* 0x000000ffff487224 */ /* 0x002fe400078e0050 */
[----:B------:R-:W-:Y:S02]  /*1e9c0*/  IMAD.MOV.U32 R73, RZ, RZ, R81 ;  /* 0x000000ffff497224 */ /* 0x000fe400078e0051 */
[----:B------:R-:W-:Y:S02]  /*1e9d0*/  IMAD.MOV.U32 R80, RZ, RZ, R54 ;  /* 0x000000ffff507224 */ /* 0x000fe400078e0036 */
[----:B------:R-:W-:Y:S02]  /*1e9e0*/  IMAD.MOV.U32 R81, RZ, RZ, R55 ;  /* 0x000000ffff517224 */ /* 0x000fe400078e0037 */
[----:B------:R-:W-:-:S02]  /*1e9f0*/  IMAD.MOV.U32 R54, RZ, RZ, R40 ;  /* 0x000000ffff367224 */ /* 0x000fc400078e0028 */
[----:B------:R-:W-:Y:S02]  /*1ea00*/  IMAD.MOV.U32 R55, RZ, RZ, R41 ;  /* 0x000000ffff377224 */ /* 0x000fe400078e0029 */
[----:B------:R-:W-:Y:S02]  /*1ea10*/  IMAD.MOV.U32 R40, RZ, RZ, R94 ;  /* 0x000000ffff287224 */ /* 0x000fe400078e005e */
[----:B------:R-:W-:Y:S01]  /*1ea20*/  IMAD.MOV.U32 R41, RZ, RZ, R95 ;  /* 0x000000ffff297224 */ /* 0x000fe200078e005f */
[----:B----4-:R-:W-:Y:S04]  /*1ea30*/  STL [R1+0x124], R78 ;  /* 0x0001244e01007387 */ /* 0x010fe80000100800 */
[----:B------:R1:W-:Y:S04]  /*1ea40*/  STL [R1+0x118], R0 ;  /* 0x0001180001007387 */ /* 0x0003e80000100800 */
[----:B------:R-:W-:Y:S01]  /*1ea50*/  STL [R1+0x12c], R130 ;  /* 0x00012c8201007387 */ /* 0x000fe20000100800 */
[----:B-1----:R-:W-:-:S05]  /*1ea60*/  IMAD.MOV.U32 R0, RZ, RZ, R79 ;  /* 0x000000ffff007224 */ /* 0x002fca00078e004f */
[----:B------:R1:W-:Y:S04]  /*1ea70*/  STL [R1+0x120], R0 ;  /* 0x0001200001007387 */ /* 0x0003e80000100800 */
[----:B------:R-:W3:Y:S04]  /*1ea80*/  LDL.LU.64 R94, [R1+0x358] ;  /* 0x00035800015e7983 */ /* 0x000ee80000300a00 */
[----:B------:R-:W4:Y:S01]  /*1ea90*/  LDL.LU.64 R172, [R1+0x140] ;  /* 0x0001400001ac7983 */ /* 0x000f220000300a00 */
[----:B-1----:R-:W-:Y:S02]  /*1eaa0*/  IMAD.MOV.U32 R0, RZ, RZ, R131 ;  /* 0x000000ffff007224 */ /* 0x002fe400078e0083 */
[----:B------:R-:W-:-:S02]  /*1eab0*/  IMAD.MOV.U32 R78, RZ, RZ, R82 ;  /* 0x000000ffff4e7224 */ /* 0x000fc400078e0052 */
[----:B------:R-:W-:Y:S02]  /*1eac0*/  IMAD.MOV.U32 R79, RZ, RZ, R83 ;  /* 0x000000ffff4f7224 */ /* 0x000fe400078e0053 */
[----:B------:R-:W2:Y:S04]  /*1ead0*/  LDL.LU.64 R82, [R1+0x3d0] ;  /* 0x0003d00001527983 */ /* 0x000ea80000300a00 */
[----:B------:R-:W-:Y:S04]  /*1eae0*/  STL [R1+0x134], R76 ;  /* 0x0001344c01007387 */ /* 0x000fe80000100800 */
[----:B------:R1:W-:Y:S02]  /*1eaf0*/  STL [R1+0x128], R0 ;  /* 0x0001280001007387 */ /* 0x0003e40000100800 */
[----:B-1----:R-:W-:-:S05]  /*1eb00*/  IMAD.MOV.U32 R0, RZ, RZ, R77 ;  /* 0x000000ffff007224 */ /* 0x002fca00078e004d */
[----:B------:R1:W-:Y:S04]  /*1eb10*/  STL [R1+0x130], R0 ;  /* 0x0001300001007387 */ /* 0x0003e80000100800 */
[----:B----4-:R-:W-:Y:S01]  /*1eb20*/  STL [R1+0x13c], R172 ;  /* 0x00013cac01007387 */ /* 0x010fe20000100800 */
[----:B-1----:R-:W-:-:S03]  /*1eb30*/  IMAD.MOV.U32 R0, RZ, RZ, R173 ;  /* 0x000000ffff007224 */ /* 0x002fc600078e00ad */
[----:B------:R-:W4:Y:S04]  /*1eb40*/  LDL.LU.64 R76, [R1+0x3b8] ;  /* 0x0003b800014c7983 */ /* 0x000f280000300a00 */
[----:B------:R1:W-:Y:S04]  /*1eb50*/  STL [R1+0x138], R0 ;  /* 0x0001380001007387 */ /* 0x0003e80000100800 */
[----:B------:R2:W-:Y:S01]  /*1eb60*/  STL [R1+0x144], R74 ;  /* 0x0001444a01007387 */ /* 0x0005e20000100800 */
[----:B-1----:R-:W-:-:S03]  /*1eb70*/  IMAD.MOV.U32 R0, RZ, RZ, R75 ;  /* 0x000000ffff007224 */ /* 0x002fc600078e004b */
[----:B--2---:R-:W2:Y:S04]  /*1eb80*/  LDL.LU.64 R74, [R1+0x3c8] ;  /* 0x0003c800014a7983 */ /* 0x004ea80000300a00 */
[----:B------:R4:W-:Y:S02]  /*1eb90*/  STL [R1+0x140], R0 ;  /* 0x0001400001007387 */ /* 0x0009e40000100800 */
[----:B----4-:R-:W-:Y:S02]  /*1eba0*/  IMAD.MOV.U32 R0, RZ, RZ, R77 ;  /* 0x000000ffff007224 */ /* 0x010fe400078e004d */
[----:B------:R1:W-:Y:S04]  /*1ebb0*/  STL [R1+0x14c], R76 ;  /* 0x00014c4c01007387 */ /* 0x0003e80000100800 */
[----:B------:R4:W-:Y:S04]  /*1ebc0*/  STL [R1+0x148], R0 ;  /* 0x0001480001007387 */ /* 0x0009e80000100800 */
[----:B------:R-:W-:Y:S01]  /*1ebd0*/  STL [R1+0x154], R174 ;  /* 0x000154ae01007387 */ /* 0x000fe20000100800 */
[----:B-1----:R-:W-:-:S02]  /*1ebe0*/  IMAD.MOV.U32 R76, RZ, RZ, R80 ;  /* 0x000000ffff4c7224 */ /* 0x002fc400078e0050 */
[----:B----4-:R-:W-:Y:S02]  /*1ebf0*/  IMAD.MOV.U32 R0, RZ, RZ, R175 ;  /* 0x000000ffff007224 */ /* 0x010fe400078e00af */
[----:B------:R-:W-:Y:S02]  /*1ec00*/  IMAD.MOV.U32 R77, RZ, RZ, R81 ;  /* 0x000000ffff4d7224 */ /* 0x000fe400078e0051 */
[----:B------:R-:W4:Y:S04]  /*1ec10*/  LDL.LU.64 R80, [R1+0x3a0] ;  /* 0x0003a00001507983 */ /* 0x000f280000300a00 */
[----:B--2---:R-:W-:Y:S04]  /*1ec20*/  STL [R1+0x15c], R74 ;  /* 0x00015c4a01007387 */ /* 0x004fe80000100800 */
[----:B------:R1:W-:Y:S04]  /*1ec30*/  STL [R1+0x150], R0 ;  /* 0x0001500001007387 */ /* 0x0003e80000100800 */
[----:B------:R-:W-:Y:S01]  /*1ec40*/  STL [R1+0x164], R82 ;  /* 0x0001645201007387 */ /* 0x000fe20000100800 */
[----:B-1----:R-:W-:-:S05]  /*1ec50*/  IMAD.MOV.U32 R0, RZ, RZ, R75 ;  /* 0x000000ffff007224 */ /* 0x002fca00078e004b */
[----:B------:R1:W-:Y:S02]  /*1ec60*/  STL [R1+0x158], R0 ;  /* 0x0001580001007387 */ /* 0x0003e40000100800 */
[----:B-1----:R-:W-:-:S05]  /*1ec70*/  IMAD.MOV.U32 R0, RZ, RZ, R83 ;  /* 0x000000ffff007224 */ /* 0x002fca00078e0053 */
[----:B------:R1:W-:Y:S04]  /*1ec80*/  STL [R1+0x160], R0 ;  /* 0x0001600001007387 */ /* 0x0003e80000100800 */
[----:B------:R2:W-:Y:S04]  /*1ec90*/  STL [R1+0x16c], R78 ;  /* 0x00016c4e01007387 */ /* 0x0005e80000100800 */
[----:B------:R-:W3:Y:S01]  /*1eca0*/  LDL.LU.64 R82, [R1+0x380] ;  /* 0x0003800001527983 */ /* 0x000ee20000300a00 */
[----:B-1----:R-:W-:Y:S02]  /*1ecb0*/  IMAD.MOV.U32 R0, RZ, RZ, R79 ;  /* 0x000000ffff007224 */ /* 0x002fe400078e004f */
[----:B------:R-:W-:Y:S01]  /*1ecc0*/  IMAD.MOV.U32 R74, RZ, RZ, R76 ;  /* 0x000000ffff4a7224 */ /* 0x000fe200078e004c */
[----:B--2---:R-:W2:Y:S01]  /*1ecd0*/  LDL.LU.64 R78, [R1+0x3a8] ;  /* 0x0003a800014e7983 */ /* 0x004ea20000300a00 */
[----:B------:R-:W-:-:S02]  /*1ece0*/  IMAD.MOV.U32 R75, RZ, RZ, R77 ;  /* 0x000000ffff4b7224 */ /* 0x000fc400078e004d */
[----:B------:R-:W-:Y:S02]  /*1ecf0*/  IMAD.MOV.U32 R76, RZ, RZ, R52 ;  /* 0x000000ffff4c7224 */ /* 0x000fe400078e0034 */
[----:B------:R-:W-:Y:S02]  /*1ed00*/  IMAD.MOV.U32 R77, RZ, RZ, R53 ;  /* 0x000000ffff4d7224 */ /* 0x000fe400078e0035 */
[----:B------:R-:W-:Y:S02]  /*1ed10*/  IMAD.MOV.U32 R52, RZ, RZ, R42 ;  /* 0x000000ffff347224 */ /* 0x000fe400078e002a */
[----:B------:R-:W-:Y:S02]  /*1ed20*/  IMAD.MOV.U32 R53, RZ, RZ, R43 ;  /* 0x000000ffff357224 */ /* 0x000fe400078e002b */
[----:B------:R-:W-:Y:S02]  /*1ed30*/  IMAD.MOV.U32 R42, RZ, RZ, R84 ;  /* 0x000000ffff2a7224 */ /* 0x000fe400078e0054 */
[----:B------:R-:W-:Y:S01]  /*1ed40*/  IMAD.MOV.U32 R43, RZ, RZ, R85 ;  /* 0x000000ffff2b7224 */ /* 0x000fe200078e0055 */
[----:B------:R1:W-:Y:S01]  /*1ed50*/  STL [R1+0x168], R0 ;  /* 0x0001680001007387 */ /* 0x0003e20000100800 */
[----:B------:R-:W-:-:S02]  /*1ed60*/  IMAD.MOV.U32 R84, RZ, RZ, R86 ;  /* 0x000000ffff547224 */ /* 0x000fc400078e0056 */
[----:B------:R-:W-:Y:S02]  /*1ed70*/  IMAD.MOV.U32 R85, RZ, RZ, R87 ;  /* 0x000000ffff557224 */ /* 0x000fe400078e0057 */
[----:B------:R-:W-:Y:S02]  /*1ed80*/  IMAD.MOV.U32 R86, RZ, RZ, R36 ;  /* 0x000000ffff567224 */ /* 0x000fe400078e0024 */
[----:B------:R-:W-:Y:S02]  /*1ed90*/  IMAD.MOV.U32 R87, RZ, RZ, R37 ;  /* 0x000000ffff577224 */ /* 0x000fe400078e0025 */
[----:B------:R-:W-:Y:S02]  /*1eda0*/  IMAD.MOV.U32 R36, RZ, RZ, R38 ;  /* 0x000000ffff247224 */ /* 0x000fe400078e0026 */
[----:B------:R-:W-:Y:S02]  /*1edb0*/  IMAD.MOV.U32 R37, RZ, RZ, R39 ;  /* 0x000000ffff257224 */ /* 0x000fe400078e0027 */
[----:B-1----:R-:W-:Y:S01]  /*1edc0*/  IMAD.MOV.U32 R0, RZ, RZ, R73 ;  /* 0x000000ffff007224 */ /* 0x002fe200078e0049 */
[----:B------:R-:W-:Y:S01]  /*1edd0*/  STL [R1+0x174], R72 ;  /* 0x0001744801007387 */ /* 0x000fe20000100800 */
[----:B------:R-:W-:-:S02]  /*1ede0*/  IMAD.MOV.U32 R38, RZ, RZ, R180 ;  /* 0x000000ffff267224 */ /* 0x000fc400078e00b4 */
[----:B------:R-:W-:Y:S02]  /*1edf0*/  IMAD.MOV.U32 R39, RZ, RZ, R181 ;  /* 0x000000ffff277224 */ /* 0x000fe400078e00b5 */
[----:B------:R-:W-:Y:S02]  /*1ee00*/  IMAD.MOV.U32 R180, RZ, RZ, R16 ;  /* 0x000000ffffb47224 */ /* 0x000fe400078e0010 */
[----:B------:R-:W-:Y:S02]  /*1ee10*/  IMAD.MOV.U32 R181, RZ, RZ, R17 ;  /* 0x000000ffffb57224 */ /* 0x000fe400078e0011 */
[----:B------:R-:W3:Y:S04]  /*1ee20*/  LDL.LU.64 R16, [R1+0x390] ;  /* 0x0003900001107983 */ /* 0x000ee80000300a00 */
[----:B------:R1:W-:Y:S04]  /*1ee30*/  STL [R1+0x170], R0 ;  /* 0x0001700001007387 */ /* 0x0003e80000100800 */
[----:B------:R1:W-:Y:S02]  /*1ee40*/  STL [R1+0x17c], R74 ;  /* 0x00017c4a01007387 */ /* 0x0003e40000100800 */
[----:B-1----:R-:W-:-:S02]  /*1ee50*/  IMAD.MOV.U32 R0, RZ, RZ, R75 ;  /* 0x000000ffff007224 */ /* 0x002fc400078e004b */
[----:B------:R-:W3:Y:S04]  /*1ee60*/  LDL.LU.64 R74, [R1+0x388] ;  /* 0x00038800014a7983 */ /* 0x000ee80000300a00 */
[----:B------:R2:W-:Y:S02]  /*1ee70*/  STL [R1+0x178], R0 ;  /* 0x0001780001007387 */ /* 0x0005e40000100800 */
[----:B--2---:R-:W-:Y:S02]  /*1ee80*/  IMAD.MOV.U32 R0, RZ, RZ, R79 ;  /* 0x000000ffff007224 */ /* 0x004fe400078e004f */
[----:B------:R-:W-:Y:S04]  /*1ee90*/  STL [R1+0x184], R78 ;  /* 0x0001844e01007387 */ /* 0x000fe80000100800 */
[----:B----4-:R-:W-:Y:S04]  /*1eea0*/  STL [R1+0x18c], R80 ;  /* 0x00018c5001007387 */ /* 0x010fe80000100800 */
[----:B------:R1:W-:Y:S02]  /*1eeb0*/  STL [R1+0x180], R0 ;  /* 0x0001800001007387 */ /* 0x0003e40000100800 */
[----:B-1----:R-:W-:-:S05]  /*1eec0*/  IMAD.MOV.U32 R0, RZ, RZ, R81 ;  /* 0x000000ffff007224 */ /* 0x002fca00078e0051 */
[----:B------:R1:W-:Y:S01]  /*1eed0*/  STL [R1+0x188], R0 ;  /* 0x0001880001007387 */ /* 0x0003e20000100800 */
[----:B---3--:R-:W-:Y:S02]  /*1eee0*/  IMAD.MOV.U32 R78, RZ, RZ, R94 ;  /* 0x000000ffff4e7224 */ /* 0x008fe400078e005e */
[----:B------:R-:W-:Y:S02]  /*1eef0*/  IMAD.MOV.U32 R79, RZ, RZ, R95 ;  /* 0x000000ffff4f7224 */ /* 0x000fe400078e005f */
[----:B-1----:R-:W-:Y:S01]  /*1ef00*/  IMAD.MOV.U32 R0, RZ, RZ, R17 ;  /* 0x000000ffff007224 */ /* 0x002fe200078e0011 */
[----:B------:R1:W-:Y:S04]  /*1ef10*/  STL [R1+0x194], R16 ;  /* 0x0001941001007387 */ /* 0x0003e80000100800 */
[----:B------:R-:W-:Y:S04]  /*1ef20*/  STL [R1+0x19c], R74 ;  /* 0x00019c4a01007387 */ /* 0x000fe80000100800 */
[----:B------:R2:W-:Y:S04]  /*1ef30*/  STL [R1+0x190], R0 ;  /* 0x0001900001007387 */ /* 0x0005e80000100800 */
[----:B-1----:R-:W3:Y:S04]  /*1ef40*/  LDL.LU.64 R16, [R1+0x2b0] ;  /* 0x0002b00001107983 */ /* 0x002ee80000300a00 */
[----:B------:R-:W4:Y:S01]  /*1ef50*/  LDL.LU.64 R94, [R1+0x2f8] ;  /* 0x0002f800015e7983 */ /* 0x000f220000300a00 */
[----:B--2---:R-:W-:-:S03]  /*1ef60*/  IMAD.MOV.U32 R0, RZ, RZ, R75 ;  /* 0x000000ffff007224 */ /* 0x004fc600078e004b */
[----:B------:R-:W2:Y:S04]  /*1ef70*/  LDL.LU.64 R80, [R1+0x320] ;  /* 0x0003200001507983 */ /* 0x000ea80000300a00 */
[----:B------:R1:W-:Y:S04]  /*1ef80*/  STL [R1+0x198], R0 ;  /* 0x0001980001007387 */ /* 0x0003e80000100800 */
[----:B------:R1:W-:Y:S02]  /*1ef90*/  STL [R1+0x1a4], R82 ;  /* 0x0001a45201007387 */ /* 0x0003e40000100800 */
[----:B-1----:R-:W-:-:S02]  /*1efa0*/  IMAD.MOV.U32 R0, RZ, RZ, R83 ;  /* 0x000000ffff007224 */ /* 0x002fc400078e0053 */
[----:B------:R-:W-:Y:S04]  /*1efb0*/  STL [R1+0x1ac], R40 ;  /* 0x0001ac2801007387 */ /* 0x000fe80000100800 */
[----:B------:R1:W-:Y:S01]  /*1efc0*/  STL [R1+0x1a0], R0 ;  /* 0x0001a00001007387 */ /* 0x0003e20000100800 */
[----:B------:R-:W-:Y:S02]  /*1efd0*/  IMAD.MOV.U32 R82, RZ, RZ, R54 ;  /* 0x000000ffff527224 */ /* 0x000fe400078e0036 */
[----:B------:R-:W-:Y:S02]  /*1efe0*/  IMAD.MOV.U32 R83, RZ, RZ, R55 ;  /* 0x000000ffff537224 */ /* 0x000fe400078e0037 */
[----:B------:R-:W2:Y:S01]  /*1eff0*/  LDL.LU.64 R54, [R1+0x338] ;  /* 0x0003380001367983 */ /* 0x000ea20000300a00 */
[----:B-1----:R-:W-:-:S03]  /*1f000*/  IMAD.MOV.U32 R0, RZ, RZ, R41 ;  /* 0x000000ffff007224 */ /* 0x002fc600078e0029 */
[----:B------:R-:W-:Y:S04]  /*1f010*/  STL [R1+0x1b4], R78 ;  /* 0x0001b44e01007387 */ /* 0x000fe80000100800 */
[----:B------:R1:W-:Y:S04]  /*1f020*/  STL [R1+0x1a8], R0 ;  /* 0x0001a80001007387 */ /* 0x0003e80000100800 */
[----:B------:R-:W4:Y:S01]  /*1f030*/  LDL.LU.64 R40, [R1+0x328] ;  /* 0x0003280001287983 */ /* 0x000f220000300a00 */
[----:B-1----:R-:W-:Y:S02]  /*1f040*/  IMAD.MOV.U32 R0, RZ, RZ, R79 ;  /* 0x000000ffff007224 */ /* 0x002fe400078e004f */
[----:B------:R-:W-:-:S02]  /*1f050*/  IMAD.MOV.U32 R78, RZ, RZ, R52 ;  /* 0x000000ffff4e7224 */ /* 0x000fc400078e0034 */
[----:B------:R-:W-:Y:S01]  /*1f060*/  IMAD.MOV.U32 R79, RZ, RZ, R53 ;  /* 0x000000ffff4f7224 */ /* 0x000fe200078e0035 */
[----:B------:R1:W-:Y:S04]  /*1f070*/  STL [R1+0x1b0], R0 ;  /* 0x0001b00001007387 */ /* 0x0003e80000100800 */
[----:B------:R2:W-:Y:S04]  /*1f080*/  STL [R1+0x1bc], R76 ;  /* 0x0001bc4c01007387 */ /* 0x0005e80000100800 */
[----:B------:R-:W4:Y:S01]  /*1f090*/  LDL.LU.64 R52, [R1+0x310] ;  /* 0x0003100001347983 */ /* 0x000f220000300a00 */
[----:B-1----:R-:W-:-:S05]  /*1f0a0*/  IMAD.MOV.U32 R0, RZ, RZ, R77 ;  /* 0x000000ffff007224 */ /* 0x002fca00078e004d */
[----:B------:R1:W-:Y:S04]  /*1f0b0*/  STL [R1+0x1b8], R0 ;  /* 0x0001b80001007387 */ /* 0x0003e80000100800 */
[----:B--2---:R3:W-:Y:S04]  /*1f0c0*/  STL [R1+0x1c4], R54 ;  /* 0x0001c43601007387 */ /* 0x0047e80000100800 */
[----:B------:R-:W2:Y:S01]  /*1f0d0*/  LDL.LU.64 R76, [R1+0x308] ;  /* 0x00030800014c7983 */ /* 0x000ea20000300a00 */
[----:B-1----:R-:W-:-:S05]  /*1f0e0*/  IMAD.MOV.U32 R0, RZ, RZ, R55 ;  /* 0x000000ffff007224 */ /* 0x002fca00078e0037 */
[----:B------:R1:W-:Y:S01]  /*1f0f0*/  STL [R1+0x1c0], R0 ;  /* 0x0001c00001007387 */ /* 0x0003e20000100800 */
[----:B---3--:R-:W-:Y:S02]  /*1f100*/  IMAD.MOV.U32 R54, RZ, RZ, R16 ;  /* 0x000000ffff367224 */ /* 0x008fe400078e0010 */
[----:B------:R-:W-:Y:S01]  /*1f110*/  IMAD.MOV.U32 R55, RZ, RZ, R17 ;  /* 0x000000ffff377224 */ /* 0x000fe200078e0011 */
[----:B----4-:R3:W-:Y:S04]  /*1f120*/  STL [R1+0x1cc], R40 ;  /* 0x0001cc2801007387 */ /* 0x0107e80000100800 */
[----:B------:R-:W4:Y:S01]  /*1f130*/  LDL.LU.64 R16, [R1+0x2c0] ;  /* 0x0002c00001107983 */ /* 0x000f220000300a00 */
[----:B-1----:R-:W-:-:S05]  /*1f140*/  IMAD.MOV.U32 R0, RZ, RZ, R41 ;  /* 0x000000ffff007224 */ /* 0x002fca00078e0029 */
[----:B------:R1:W-:Y:S01]  /*1f150*/  STL [R1+0x1c8], R0 ;  /* 0x0001c80001007387 */ /* 0x0003e20000100800 */
[----:B---3--:R-:W-:Y:S02]  /*1f160*/  IMAD.MOV.U32 R40, RZ, RZ, R42 ;  /* 0x000000ffff287224 */ /* 0x008fe400078e002a */
[----:B------:R-:W-:Y:S02]  /*1f170*/  IMAD.MOV.U32 R41, RZ, RZ, R43 ;  /* 0x000000ffff297224 */ /* 0x000fe400078e002b */
[----:B------:R-:W-:Y:S02]  /*1f180*/  IMAD.MOV.U32 R42, RZ, RZ, R84 ;  /* 0x000000ffff2a7224 */ /* 0x000fe400078e0054 */
[----:B------:R-:W-:Y:S02]  /*1f190*/  IMAD.MOV.U32 R43, RZ, RZ, R85 ;  /* 0x000000ffff2b7224 */ /* 0x000fe400078e0055 */
[----:B------:R-:W-:Y:S02]  /*1f1a0*/  IMAD.MOV.U32 R84, RZ, RZ, R36 ;  /* 0x000000ffff547224 */ /* 0x000fe400078e0024 */
[----:B------:R-:W-:-:S02]  /*1f1b0*/  IMAD.MOV.U32 R85, RZ, RZ, R37 ;  /* 0x000000ffff557224 */ /* 0x000fc400078e0025 */
[----:B-1----:R-:W-:Y:S02]  /*1f1c0*/  IMAD.MOV.U32 R0, RZ, RZ, R81 ;  /* 0x000000ffff007224 */ /* 0x002fe400078e0051 */
[----:B------:R-:W-:Y:S02]  /*1f1d0*/  IMAD.MOV.U32 R36, RZ, RZ, R38 ;  /* 0x000000ffff247224 */ /* 0x000fe400078e0026 */
[----:B------:R-:W-:Y:S02]  /*1f1e0*/  IMAD.MOV.U32 R37, RZ, RZ, R39 ;  /* 0x000000ffff257224 */ /* 0x000fe400078e0027 */
[----:B------:R-:W3:Y:S04]  /*1f1f0*/  LDL.LU.64 R38, [R1+0x2d0] ;  /* 0x0002d00001267983 */ /* 0x000ee80000300a00 */
[----:B------:R1:W-:Y:S04]  /*1f200*/  STL [R1+0x1d4], R80 ;  /* 0x0001d45001007387 */ /* 0x0003e80000100800 */
[----:B------:R-:W-:Y:S04]  /*1f210*/  STL [R1+0x1dc], R52 ;  /* 0x0001dc3401007387 */ /* 0x000fe80000100800 */
[----:B------:R1:W-:Y:S02]  /*1f220*/  STL [R1+0x1d0], R0 ;  /* 0x0001d00001007387 */ /* 0x0003e40000100800 */
[----:B-1----:R-:W-:-:S02]  /*1f230*/  IMAD.MOV.U32 R80, RZ, RZ, R82 ;  /* 0x000000ffff507224 */ /* 0x002fc400078e0052 */
[----:B------:R-:W-:Y:S02]  /*1f240*/  IMAD.MOV.U32 R81, RZ, RZ, R83 ;  /* 0x000000ffff517224 */ /* 0x000fe400078e0053 */
[----:B------:R-:W3:Y:S01]  /*1f250*/  LDL.LU.64 R82, [R1+0x2e0] ;  /* 0x0002e00001527983 */ /* 0x000ee20000300a00 */
[----:B------:R-:W-:Y:S02]  /*1f260*/  IMAD.MOV.U32 R0, RZ, RZ, R53 ;  /* 0x000000ffff007224 */ /* 0x000fe400078e0035 */
[----:B------:R-:W-:Y:S02]  /*1f270*/  IMAD.MOV.U32 R52, RZ, RZ, R54 ;  /* 0x000000ffff347224 */ /* 0x000fe400078e0036 */
[----:B------:R-:W-:Y:S01]  /*1f280*/  IMAD.MOV.U32 R53, RZ, RZ, R55 ;  /* 0x000000ffff357224 */ /* 0x000fe200078e0037 */
[----:B------:R1:W-:Y:S04]  /*1f290*/  STL [R1+0x1d8], R0 ;  /* 0x0001d80001007387 */ /* 0x0003e80000100800 */
[----:B--2---:R-:W-:Y:S01]  /*1f2a0*/  STL [R1+0x1e4], R76 ;  /* 0x0001e44c01007387 */ /* 0x004fe20000100800 */
[----:B-1----:R-:W-:-:S03]  /*1f2b0*/  IMAD.MOV.U32 R0, RZ, RZ, R77 ;  /* 0x000000ffff007224 */ /* 0x002fc600078e004d */
[----:B------:R-:W2:Y:S04]  /*1f2c0*/  LDL.LU.64 R54, [R1+0x2d8] ;  /* 0x0002d80001367983 */ /* 0x000ea80000300a00 */
[----:B------:R-:W-:Y:S04]  /*1f2d0*/  STL [R1+0x1ec], R78 ;  /* 0x0001ec4e01007387 */ /* 0x000fe80000100800 */
[----:B------:R1:W-:Y:S02]  /*1f2e0*/  STL [R1+0x1e0], R0 ;  /* 0x0001e00001007387 */ /* 0x0003e40000100800 */
[----:B-1----:R-:W-:-:S05]  /*1f2f0*/  IMAD.MOV.U32 R0, RZ, RZ, R79 ;  /* 0x000000ffff007224 */ /* 0x002fca00078e004f */
[----:B------:R1:W-:Y:S04]  /*1f300*/  STL [R1+0x1e8], R0 ;  /* 0x0001e80001007387 */ /* 0x0003e80000100800 */
[----:B------:R4:W-:Y:S01]  /*1f310*/  STL [R1+0x1f4], R94 ;  /* 0x0001f45e01007387 */ /* 0x0009e20000100800 */
[----:B-1----:R-:W-:-:S03]  /*1f320*/  IMAD.MOV.U32 R0, RZ, RZ, R95 ;  /* 0x000000ffff007224 */ /* 0x002fc600078e005f */
[----:B----4-:R-:W4:Y:S04]  /*1f330*/  LDL.LU.64 R94, [R1+0x2b8] ;  /* 0x0002b800015e7983 */ /* 0x010f280000300a00 */
[----:B------:R1:W-:Y:S04]  /*1f340*/  STL [R1+0x1f0], R0 ;  /* 0x0001f00001007387 */ /* 0x0003e80000100800 */
[----:B------:R-:W-:Y:S01]  /*1f350*/  STL [R1+0x1fc], R80 ;  /* 0x0001fc5001007387 */ /* 0x000fe20000100800 */
[----:B-1----:R-:W-:-:S03]  /*1f360*/  IMAD.MOV.U32 R0, RZ, RZ, R81 ;  /* 0x000000ffff007224 */ /* 0x002fc600078e0051 */
[----:B---3--:R-:W-:Y:S04]  /*1f370*/  STL [R1+0x204], R82 ;  /* 0x0002045201007387 */ /* 0x008fe80000100800 */
[----:B------:R1:W-:Y:S02]  /*1f380*/  STL [R1+0x1f8], R0 ;  /* 0x0001f80001007387 */ /* 0x0003e40000100800 */
[----:B-1----:R-:W-:-:S05]  /*1f390*/  IMAD.MOV.U32 R0, RZ, RZ, R83 ;  /* 0x000000ffff007224 */ /* 0x002fca00078e0053 */
[----:B------:R2:W-:Y:S01]  /*1f3a0*/  STL [R1+0x200], R0 ;  /* 0x0002000001007387 */ /* 0x0005e20000100800 */
[----:B------:R-:W-:Y:S02]  /*1f3b0*/  IMAD.MOV.U32 R82, RZ, RZ, R40 ;  /* 0x000000ffff527224 */ /* 0x000fe400078e0028 */
[----:B------:R-:W-:Y:S02]  /*1f3c0*/  IMAD.MOV.U32 R83, RZ, RZ, R41 ;  /* 0x000000ffff537224 */ /* 0x000fe400078e0029 */
[----:B------:R-:W-:Y:S02]  /*1f3d0*/  IMAD.MOV.U32 R80, RZ, RZ, R52 ;  /* 0x000000ffff507224 */ /* 0x000fe400078e0034 */
[----:B------:R-:W-:Y:S02]  /*1f3e0*/  IMAD.MOV.U32 R81, RZ, RZ, R53 ;  /* 0x000000ffff517224 */ /* 0x000fe400078e0035 */
[----:B------:R-:W-:Y:S02]  /*1f3f0*/  IMAD.MOV.U32 R40, RZ, RZ, R84 ;  /* 0x000000ffff287224 */ /* 0x000fe400078e0054 */
[----:B------:R-:W-:-:S02]  /*1f400*/  IMAD.MOV.U32 R41, RZ, RZ, R85 ;  /* 0x000000ffff297224 */ /* 0x000fc400078e0055 */
        /* <DEDUP_REMOVED lines=14> */
[----:B--2---:R-:W-:Y:S01]  /*1f4f0*/  IMAD.MOV.U32 R0, RZ, RZ, R55 ;  /* 0x000000ffff007224 */ /* 0x004fe200078e0037 */
[----:B------:R-:W-:Y:S04]  /*1f500*/  STL [R1+0x20c], R54 ;  /* 0x00020c3601007387 */ /* 0x000fe80000100800 */
[----:B------:R-:W-:Y:S04]  /*1f510*/  STL [R1+0x214], R38 ;  /* 0x0002142601007387 */ /* 0x000fe80000100800 */
[----:B------:R1:W-:Y:S02]  /*1f520*/  STL [R1+0x208], R0 ;  /* 0x0002080001007387 */ /* 0x0003e40000100800 */
[----:B-1----:R-:W-:-:S05]  /*1f530*/  IMAD.MOV.U32 R0, RZ, RZ, R39 ;  /* 0x000000ffff007224 */ /* 0x002fca00078e0027 */
[----:B------:R1:W-:Y:S01]  /*1f540*/  STL [R1+0x210], R0 ;  /* 0x0002100001007387 */ /* 0x0003e20000100800 */
[----:B------:R-:W-:-:S03]  /*1f550*/  IMAD.MOV.U32 R38, RZ, RZ, R124 ;  /* 0x000000ffff267224 */ /* 0x000fc600078e007c */
[----:B------:R2:W-:Y:S01]  /*1f560*/  STL [R1+0x21c], R16 ;  /* 0x00021c1001007387 */ /* 0x0005e20000100800 */
[----:B-1----:R-:W-:Y:S02]  /*1f570*/  IMAD.MOV.U32 R0, RZ, RZ, R17 ;  /* 0x000000ffff007224 */ /* 0x002fe400078e0011 */
[----:B------:R-:W-:Y:S01]  /*1f580*/  IMAD.MOV.U32 R39, RZ, RZ, R125 ;  /* 0x000000ffff277224 */ /* 0x000fe200078e007d */
[----:B----4-:R-:W-:Y:S04]  /*1f590*/  STL [R1+0x224], R94 ;  /* 0x0002245e01007387 */ /* 0x010fe80000100800 */
[----:B------:R1:W-:Y:S04]  /*1f5a0*/  STL [R1+0x218], R0 ;  /* 0x0002180001007387 */ /* 0x0003e80000100800 */
[----:B--2---:R-:W2:Y:S04]  /*1f5b0*/  LDL.LU.64 R16, [R1+0x768] ;  /* 0x0007680001107983 */ /* 0x004ea80000300a00 */
[----:B------:R-:W3:Y:S01]  /*1f5c0*/  LDL.LU.64 R124, [R1+0x400] ;  /* 0x00040000017c7983 */ /* 0x000ee20000300a00 */
[----:B-1----:R-:W-:-:S03]  /*1f5d0*/  IMAD.MOV.U32 R0, RZ, RZ, R95 ;  /* 0x000000ffff007224 */ /* 0x002fc600078e005f */
[----:B------:R-:W4:Y:S04]  /*1f5e0*/  LDL.LU.64 R24, [R1+0x500] ;  /* 0x0005000001187983 */ /* 0x000f280000300a00 */
[----:B------:R-:W2:Y:S04]  /*1f5f0*/  LDL.LU.64 R26, [R1+0x4c0] ;  /* 0x0004c000011a7983 */ /* 0x000ea80000300a00 */
[----:B------:R-:W-:Y:S04]  /*1f600*/  STL [R1+0x22c], R80 ;  /* 0x00022c5001007387 */ /* 0x000fe80000100800 */
[----:B------:R1:W-:Y:S04]  /*1f610*/  STL [R1+0x220], R0 ;  /* 0x0002200001007387 */ /* 0x0003e80000100800 */
[----:B------:R-:W2:Y:S04]  /*1f620*/  LDL.LU.64 R94, [R1+0x430] ;  /* 0x00043000015e7983 */ /* 0x000ea80000300a00 */
[----:B------:R-:W2:Y:S01]  /*1f630*/  LDL.LU.64 R54, [R1+0x290] ;  /* 0x0002900001367983 */ /* 0x000ea20000300a00 */
[----:B-1----:R-:W-:-:S03]  /*1f640*/  IMAD.MOV.U32 R0, RZ, RZ, R81 ;  /* 0x000000ffff007224 */ /* 0x002fc600078e0051 */
[----:B------:R-:W3:Y:S04]  /*1f650*/  LDL.LU.64 R78, [R1+0x288] ;  /* 0x00028800014e7983 */ /* 0x000ee80000300a00 */
[----:B------:R1:W-:Y:S04]  /*1f660*/  STL [R1+0x228], R0 ;  /* 0x0002280001007387 */ /* 0x0003e80000100800 */
[----:B------:R1:W-:Y:S02]  /*1f670*/  STL [R1+0x234], R82 ;  /* 0x0002345201007387 */ /* 0x0003e40000100800 */
[----:B-1----:R-:W-:-:S05]  /*1f680*/  IMAD.MOV.U32 R0, RZ, RZ, R83 ;  /* 0x000000ffff007224 */ /* 0x002fca00078e0053 */
[----:B------:R1:W-:Y:S04]  /*1f690*/  STL [R1+0x230], R0 ;  /* 0x0002300001007387 */ /* 0x0003e80000100800 */
[----:B------:R-:W4:Y:S04]  /*1f6a0*/  LDL.LU.64 R82, [R1+0x278] ;  /* 0x0002780001527983 */ /* 0x000f280000300a00 */
[----:B------:R-:W-:Y:S01]  /*1f6b0*/  STL [R1+0x23c], R52 ;  /* 0x00023c3401007387 */ /* 0x000fe20000100800 */
[----:B-1----:R-:W-:-:S03]  /*1f6c0*/  IMAD.MOV.U32 R0, RZ, RZ, R53 ;  /* 0x000000ffff007224 */ /* 0x002fc600078e0035 */
[----:B------:R-:W4:Y:S04]  /*1f6d0*/  LDL.LU.64 R80, [R1+0x270] ;  /* 0x0002700001507983 */ /* 0x000f280000300a00 */
[----:B------:R1:W-:Y:S04]  /*1f6e0*/  STL [R1+0x238], R0 ;  /* 0x0002380001007387 */ /* 0x0003e80000100800 */
[----:B--2---:R2:W-:Y:S01]  /*1f6f0*/  STL [R1+0x244], R54 ;  /* 0x0002443601007387 */ /* 0x0045e20000100800 */
[----:B-1----:R-:W-:-:S03]  /*1f700*/  IMAD.MOV.U32 R0, RZ, RZ, R55 ;  /* 0x000000ffff007224 */ /* 0x002fc600078e0037 */
[----:B--2---:R-:W2:Y:S04]  /*1f710*/  LDL.LU.64 R54, [R1+0x268] ;  /* 0x0002680001367983 */ /* 0x004ea80000300a00 */
[----:B------:R1:W-:Y:S04]  /*1f720*/  STL [R1+0x240], R0 ;  /* 0x0002400001007387 */ /* 0x0003e80000100800 */
[----:B---3--:R-:W-:Y:S04]  /*1f730*/  STL [R1+0x24c], R78 ;  /* 0x00024c4e01007387 */ /* 0x008fe80000100800 */
[----:B------:R-:W3:Y:S01]  /*1f740*/  LDL.LU.64 R52, [R1+0x418] ;  /* 0x0004180001347983 */ /* 0x000ee20000300a00 */
[----:B-1----:R-:W-:-:S05]  /*1f750*/  IMAD.MOV.U32 R0, RZ, RZ, R79 ;  /* 0x000000ffff007224 */ /* 0x002fca00078e004f */
[----:B------:R1:W-:Y:S04]  /*1f760*/  STL [R1+0x248], R0 ;  /* 0x0002480001007387 */ /* 0x0003e80000100800 */
[----:B----4-:R4:W-:Y:S01]  /*1f770*/  STL [R1+0x254], R82 ;  /* 0x0002545201007387 */ /* 0x0109e20000100800 */
[----:B-1----:R-:W-:-:S05]  /*1f780*/  IMAD.MOV.U32 R0, RZ, RZ, R83 ;  /* 0x000000ffff007224 */ /* 0x002fca00078e0053 */
[----:B------:R1:W-:Y:S04]  /*1f790*/  STL [R1+0x250], R0 ;  /* 0x0002500001007387 */ /* 0x0003e80000100800 */
[----:B------:R-:W-:Y:S04]  /*1f7a0*/  STL [R1+0x25c], R80 ;  /* 0x00025c5001007387 */ /* 0x000fe80000100800 */
[----:B----4-:R-:W4:Y:S01]  /*1f7b0*/  LDL.LU.64 R82, [R1+0x408] ;  /* 0x0004080001527983 */ /* 0x010f220000300a00 */
[----:B-1----:R-:W-:-:S05]  /*1f7c0*/  IMAD.MOV.U32 R0, RZ, RZ, R81 ;  /* 0x000000ffff007224 */ /* 0x002fca00078e0051 */
[----:B------:R2:W-:Y:S02]  /*1f7d0*/  STL [R1+0x258], R0 ;  /* 0x0002580001007387 */ /* 0x0005e40000100800 */
[----:B--2---:R-:W-:Y:S02]  /*1f7e0*/  IMAD.MOV.U32 R0, RZ, RZ, R55 ;  /* 0x000000ffff007224 */ /* 0x004fe400078e0037 */
[----:B------:R1:W-:Y:S04]  /*1f7f0*/  STL [R1+0x264], R54 ;  /* 0x0002643601007387 */ /* 0x0003e80000100800 */
[----:B------:R2:W-:Y:S01]  /*1f800*/  STL [R1+0x260], R0 ;  /* 0x0002600001007387 */ /* 0x0005e20000100800 */
[----:B-1----:R-:W-:Y:S02]  /*1f810*/  IMAD.MOV.U32 R54, RZ, RZ, R40 ;  /* 0x000000ffff367224 */ /* 0x002fe400078e0028 */
[----:B------:R-:W-:-:S02]  /*1f820*/  IMAD.MOV.U32 R55, RZ, RZ, R41 ;  /* 0x000000ffff377224 */ /* 0x000fc400078e0029 */
[----:B------:R-:W-:Y:S02]  /*1f830*/  IMAD.MOV.U32 R40, RZ, RZ, R42 ;  /* 0x000000ffff287224 */ /* 0x000fe400078e002a */
[----:B------:R-:W-:Y:S02]  /*1f840*/  IMAD.MOV.U32 R41, RZ, RZ, R43 ;  /* 0x000000ffff297224 */ /* 0x000fe400078e002b */
[----:B------:R-:W3:Y:S01]  /*1f850*/  LDL.LU.64 R42, [R1+0x410] ;  /* 0x00041000012a7983 */ /* 0x000ee20000300a00 */
[----:B--2---:R-:W-:-:S03]  /*1f860*/  IMAD.MOV.U32 R0, RZ, RZ, R87 ;  /* 0x000000ffff007224 */ /* 0x004fc600078e0057 */
[----:B------:R1:W-:Y:S04]  /*1f870*/  STL [R1+0x26c], R86 ;  /* 0x00026c5601007387 */ /* 0x0003e80000100800 */
[----:B------:R2:W-:Y:S01]  /*1f880*/  STL [R1+0x268], R0 ;  /* 0x0002680001007387 */ /* 0x0005e20000100800 */
[----:B-1----:R-:W-:Y:S02]  /*1f890*/  IMAD.MOV.U32 R86, RZ, RZ, R38 ;  /* 0x000000ffff567224 */ /* 0x002fe400078e0026 */
[----:B------:R-:W-:Y:S02]  /*1f8a0*/  IMAD.MOV.U32 R87, RZ, RZ, R39 ;  /* 0x000000ffff577224 */ /* 0x000fe400078e0027 */
[----:B--2---:R-:W-:Y:S02]  /*1f8b0*/  IMAD.MOV.U32 R0, RZ, RZ, R37 ;  /* 0x000000ffff007224 */ /* 0x004fe400078e0025 */
[----:B------:R-:W-:-:S02]  /*1f8c0*/  IMAD.MOV.U32 R38, RZ, RZ, R180 ;  /* 0x000000ffff267224 */ /* 0x000fc400078e00b4 */
[----:B------:R-:W-:Y:S02]  /*1f8d0*/  IMAD.MOV.U32 R39, RZ, RZ, R181 ;  /* 0x000000ffff277224 */ /* 0x000fe400078e00b5 */
[----:B------:R-:W-:Y:S02]  /*1f8e0*/  IMAD.MOV.U32 R180, RZ, RZ, R182 ;  /* 0x000000ffffb47224 */ /* 0x000fe400078e00b6 */
[----:B------:R-:W-:Y:S02]  /*1f8f0*/  IMAD.MOV.U32 R181, RZ, RZ, R183 ;  /* 0x000000ffffb57224 */ /* 0x000fe400078e00b7 */
[----:B------:R-:W2:Y:S04]  /*1f900*/  LDL.LU.64 R182, [R1+0x420] ;  /* 0x0004200001b67983 */ /* 0x000ea80000300a00 */
[----:B------:R1:W-:Y:S04]  /*1f910*/  STL [R1+0x274], R36 ;  /* 0x0002742401007387 */ /* 0x0003e80000100800 */
[----:B------:R4:W-:Y:S04]  /*1f920*/  STL [R1+0x270], R0 ;  /* 0x0002700001007387 */ /* 0x0009e80000100800 */
[----:B------:R4:W-:Y:S04]  /*1f930*/  STL [R1+0x27c], R124 ;  /* 0x00027c7c01007387 */ /* 0x0009e80000100800 */
[----:B-1----:R-:W2:Y:S01]  /*1f940*/  LDL.LU.64 R36, [R1+0x428] ;  /* 0x0004280001247983 */ /* 0x002ea20000300a00 */
[----:B----4-:R-:W-:-:S05]  /*1f950*/  IMAD.MOV.U32 R0, RZ, RZ, R125 ;  /* 0x000000ffff007224 */ /* 0x010fca00078e007d */
[----:B------:R1:W-:Y:S01]  /*1f960*/  STL [R1+0x278], R0 ;  /* 0x0002780001007387 */ /* 0x0003e20000100800 */
[----:B------:R-:W-:Y:S02]  /*1f970*/  IMAD.MOV.U32 R124, RZ, RZ, R94 ;  /* 0x000000ffff7c7224 */ /* 0x000fe400078e005e */
[----:B------:R-:W-:Y:S01]  /*1f980*/  IMAD.MOV.U32 R125, RZ, RZ, R95 ;  /* 0x000000ffff7d7224 */ /* 0x000fe200078e005f */
[----:B------:R-:W-:Y:S04]  /*1f990*/  STL [R1+0x284], R82 ;  /* 0x0002845201007387 */ /* 0x000fe80000100800 */
[----:B------:R-:W4:Y:S01]  /*1f9a0*/  LDL.LU.64 R94, [R1+0x448] ;  /* 0x00044800015e7983 */ /* 0x000f220000300a00 */
[----:B-1----:R-:W-:-:S05]  /*1f9b0*/  IMAD.MOV.U32 R0, RZ, RZ, R83 ;  /* 0x000000ffff007224 */ /* 0x002fca00078e0053 */
[----:B------:R3:W-:Y:S02]  /*1f9c0*/  STL [R1+0x280], R0 ;  /* 0x0002800001007387 */ /* 0x0007e40000100800 */
[----:B---3--:R-:W-:Y:S02]  /*1f9d0*/  IMAD.MOV.U32 R0, RZ, RZ, R43 ;  /* 0x000000ffff007224 */ /* 0x008fe400078e002b */
[----:B------:R1:W-:Y:S04]  /*1f9e0*/  STL [R1+0x28c], R42 ;  /* 0x00028c2a01007387 */ /* 0x0003e80000100800 */
[----:B------:R3:W-:Y:S04]  /*1f9f0*/  STL [R1+0x288], R0 ;  /* 0x0002880001007387 */ /* 0x0007e80000100800 */
[----:B------:R-:W-:Y:S01]  /*1fa00*/  STL [R1+0x294], R52 ;  /* 0x0002943401007387 */ /* 0x000fe20000100800 */
[----:B-1----:R-:W-:-:S02]  /*1fa10*/  IMAD.MOV.U32 R42, RZ, RZ, R84 ;  /* 0x000000ffff2a7224 */ /* 0x002fc400078e0054 */
[----:B------:R-:W-:Y:S02]  /*1fa20*/  IMAD.MOV.U32 R43, RZ, RZ, R85 ;  /* 0x000000ffff2b7224 */ /* 0x000fe400078e0055 */
[----:B---3--:R-:W-:Y:S02]  /*1fa30*/  IMAD.MOV.U32 R0, RZ, RZ, R53 ;  /* 0x000000ffff007224 */ /* 0x008fe400078e0035 */
[----:B------:R-:W-:Y:S02]  /*1fa40*/  IMAD.MOV.U32 R84, RZ, RZ, R86 ;  /* 0x000000ffff547224 */ /* 0x000fe400078e0056 */
[----:B------:R-:W-:Y:S02]  /*1fa50*/  IMAD.MOV.U32 R85, RZ, RZ, R87 ;  /* 0x000000ffff557224 */ /* 0x000fe400078e0057 */
[----:B------:R-:W-:Y:S02]  /*1fa60*/  IMAD.MOV.U32 R86, RZ, RZ, R38 ;  /* 0x000000ffff567224 */ /* 0x000fe400078e0026 */
[----:B------:R-:W-:-:S02]  /*1fa70*/  IMAD.MOV.U32 R87, RZ, RZ, R39 ;  /* 0x000000ffff577224 */ /* 0x000fc400078e0027 */
[----:B------:R-:W-:Y:S02]  /*1fa80*/  IMAD.MOV.U32 R38, RZ, RZ, R180 ;  /* 0x000000ffff267224 */ /* 0x000fe400078e00b4 */
[----:B------:R-:W-:Y:S02]  /*1fa90*/  IMAD.MOV.U32 R39, RZ, RZ, R181 ;  /* 0x000000ffff277224 */ /* 0x000fe400078e00b5 */
[----:B------:R-:W3:Y:S04]  /*1faa0*/  LDL.LU.64 R180, [R1+0x450] ;  /* 0x0004500001b47983 */ /* 0x000ee80000300a00 */
[----:B------:R1:W-:Y:S04]  /*1fab0*/  STL [R1+0x290], R0 ;  /* 0x0002900001007387 */ /* 0x0003e80000100800 */
[----:B--2---:R2:W-:Y:S01]  /*1fac0*/  STL [R1+0x29c], R182 ;  /* 0x00029cb601007387 */ /* 0x0045e20000100800 */
[----:B-1----:R-:W-:-:S03]  /*1fad0*/  IMAD.MOV.U32 R0, RZ, RZ, R183 ;  /* 0x000000ffff007224 */ /* 0x002fc600078e00b7 */
[----:B------:R-:W-:Y:S04]  /*1fae0*/  STL [R1+0x2a4], R36 ;  /* 0x0002a42401007387 */ /* 0x000fe80000100800 */
[----:B------:R1:W-:Y:S04]  /*1faf0*/  STL [R1+0x298], R0 ;  /* 0x0002980001007387 */ /* 0x0003e80000100800 */
[----:B--2---:R-:W2:Y:S01]  /*1fb00*/  LDL.LU.64 R182, [R1+0x458] ;  /* 0x0004580001b67983 */ /* 0x004ea20000300a00 */
[----:B-1----:R-:W-:-:S03]  /*1fb10*/  IMAD.MOV.U32 R0, RZ, RZ, R37 ;  /* 0x000000ffff007224 */ /* 0x002fc600078e0025 */
[----:B------:R-:W-:Y:S04]  /*1fb20*/  STL [R1+0x2ac], R124 ;  /* 0x0002ac7c01007387 */ /* 0x000fe80000100800 */
[----:B------:R1:W-:Y:S04]  /*1fb30*/  STL [R1+0x2a0], R0 ;  /* 0x0002a00001007387 */ /* 0x0003e80000100800 */
[----:B------:R-:W2:Y:S01]  /*1fb40*/  LDL.LU.64 R36, [R1+0x460] ;  /* 0x0004600001247983 */ /* 0x000ea20000300a00 */
[----:B-1----:R-:W-:-:S05]  /*1fb50*/  IMAD.MOV.U32 R0, RZ, RZ, R125 ;  /* 0x000000ffff007224 */ /* 0x002fca00078e007d */
[----:B------:R1:W-:Y:S04]  /*1fb60*/  STL [R1+0x2a8], R0 ;  /* 0x0002a80001007387 */ /* 0x0003e80000100800 */
[----:B------:R-:W-:Y:S04]  /*1fb70*/  STL [R1+0x2b4], R54 ;  /* 0x0002b43601007387 */ /* 0x000fe80000100800 */
[----:B------:R-:W2:Y:S01]  /*1fb80*/  LDL.LU.64 R124, [R1+0x468] ;  /* 0x00046800017c7983 */ /* 0x000ea20000300a00 */
[----:B-1----:R-:W-:-:S03]  /*1fb90*/  IMAD.MOV.U32 R0, RZ, RZ, R55 ;  /* 0x000000ffff007224 */ /* 0x002fc600078e0037 */
[----:B------:R-:W-:Y:S04]  /*1fba0*/  STL [R1+0x2bc], R40 ;  /* 0x0002bc2801007387 */ /* 0x000fe80000100800 */
[----:B------:R1:W-:Y:S02]  /*1fbb0*/  STL [R1+0x2b0], R0 ;  /* 0x0002b00001007387 */ /* 0x0003e40000100800 */
[----:B-1----:R-:W-:-:S05]  /*1fbc0*/  IMAD.MOV.U32 R0, RZ, RZ, R41 ;  /* 0x000000ffff007224 */ /* 0x002fca00078e0029 */
[----:B------:R1:W-:Y:S04]  /*1fbd0*/  STL [R1+0x2b8], R0 ;  /* 0x0002b80001007387 */ /* 0x0003e80000100800 */
[----:B----4-:R4:W-:Y:S01]  /*1fbe0*/  STL [R1+0x2c4], R94 ;  /* 0x0002c45e01007387 */ /* 0x0109e20000100800 */
[----:B-1----:R-:W-:-:S05]  /*1fbf0*/  IMAD.MOV.U32 R0, RZ, RZ, R95 ;  /* 0x000000ffff007224 */ /* 0x002fca00078e005f */
[----:B------:R1:W-:Y:S01]  /*1fc00*/  STL [R1+0x2c0], R0 ;  /* 0x0002c00001007387 */ /* 0x0003e20000100800 */
[----:B----4-:R-:W-:Y:S02]  /*1fc10*/  IMAD.MOV.U32 R94, RZ, RZ, R24 ;  /* 0x000000ffff5e7224 */ /* 0x010fe400078e0018 */
[----:B------:R-:W-:Y:S02]  /*1fc20*/  IMAD.MOV.U32 R95, RZ, RZ, R25 ;  /* 0x000000ffff5f7224 */ /* 0x000fe400078e0019 */
[----:B------:R-:W-:Y:S02]  /*1fc30*/  IMAD.MOV.U32 R24, RZ, RZ, R26 ;  /* 0x000000ffff187224 */ /* 0x000fe400078e001a */
[----:B------:R-:W-:Y:S01]  /*1fc40*/  IMAD.MOV.U32 R25, RZ, RZ, R27 ;  /* 0x000000ffff197224 */ /* 0x000fe200078e001b */
[----:B---3--:R3:W-:Y:S01]  /*1fc50*/  STL [R1+0x2cc], R180 ;  /* 0x0002ccb401007387 */ /* 0x0087e20000100800 */
[----:B-1----:R-:W-:-:S03]  /*1fc60*/  IMAD.MOV.U32 R0, RZ, RZ, R181 ;  /* 0x000000ffff007224 */ /* 0x002fc600078e00b5 */
[----:B------:R-:W4:Y:S04]  /*1fc70*/  LDL.LU.64 R26, [R1+0x488] ;  /* 0x00048800011a7983 */ /* 0x000f280000300a00 */
[----:B--2---:R-:W-:Y:S04]  /*1fc80*/  STL [R1+0x2d4], R182 ;  /* 0x0002d4b601007387 */ /* 0x004fe80000100800 */
[----:B------:R1:W-:Y:S04]  /*1fc90*/  STL [R1+0x2c8], R0 ;  /* 0x0002c80001007387 */ /* 0x0003e80000100800 */
[----:B---3--:R-:W2:Y:S01]  /*1fca0*/  LDL.LU.64 R180, [R1+0x490] ;  /* 0x0004900001b47983 */ /* 0x008ea20000300a00 */
[----:B-1----:R-:W-:-:S03]  /*1fcb0*/  IMAD.MOV.U32 R0, RZ, RZ, R183 ;  /* 0x000000ffff007224 */ /* 0x002fc600078e00b7 */
[----:B------:R-:W4:Y:S04]  /*1fcc0*/  LDL.LU.64 R182, [R1+0x498] ;  /* 0x0004980001b67983 */ /* 0x000f280000300a00 */
[----:B------:R1:W-:Y:S04]  /*1fcd0*/  STL [R1+0x2d0], R0 ;  /* 0x0002d00001007387 */ /* 0x0003e80000100800 */
[----:B------:R1:W-:Y:S02]  /*1fce0*/  STL [R1+0x2dc], R36 ;  /* 0x0002dc2401007387 */ /* 0x0003e40000100800 */
[----:B-1----:R-:W-:-:S02]  /*1fcf0*/  IMAD.MOV.U32 R0, RZ, RZ, R37 ;  /* 0x000000ffff007224 */ /* 0x002fc400078e0025 */
[----:B------:R-:W-:Y:S04]  /*1fd00*/  STL [R1+0x2e4], R124 ;  /* 0x0002e47c01007387 */ /* 0x000fe80000100800 */
[----:B------:R1:W-:Y:S04]  /*1fd10*/  STL [R1+0x2d8], R0 ;  /* 0x0002d80001007387 */ /* 0x0003e80000100800 */
[----:B------:R-:W4:Y:S01]  /*1fd20*/  LDL.LU.64 R36, [R1+0x4a0] ;  /* 0x0004a00001247983 */ /* 0x000f220000300a00 */
[----:B-1----:R-:W-:-:S03]  /*1fd30*/  IMAD.MOV.U32 R0, RZ, RZ, R125 ;  /* 0x000000ffff007224 */ /* 0x002fc600078e007d */
[----:B------:R-:W4:Y:S04]  /*1fd40*/  LDL.LU.64 R124, [R1+0x4a8] ;  /* 0x0004a800017c7983 */ /* 0x000f280000300a00 */
[----:B------:R1:W-:Y:S04]  /*1fd50*/  STL [R1+0x2e0], R0 ;  /* 0x0002e00001007387 */ /* 0x0003e80000100800 */
[----:B------:R-:W-:Y:S01]  /*1fd60*/  STL [R1+0x2ec], R42 ;  /* 0x0002ec2a01007387 */ /* 0x000fe20000100800 */
[----:B-1----:R-:W-:-:S05]  /*1fd70*/  IMAD.MOV.U32 R0, RZ, RZ, R43 ;  /* 0x000000ffff007224 */ /* 0x002fca00078e002b */
[----:B------:R1:W-:Y:S04]  /*1fd80*/  STL [R1+0x2e8], R0 ;  /* 0x0002e80001007387 */ /* 0x0003e80000100800 */
[----:B------:R-:W-:Y:S01]  /*1fd90*/  STL [R1+0x2f4], R84 ;  /* 0x0002f45401007387 */ /* 0x000fe20000100800 */
[----:B-1----:R-:W-:-:S05]  /*1fda0*/  IMAD.MOV.U32 R0, RZ, RZ, R85 ;  /* 0x000000ffff007224 */ /* 0x002fca00078e0055 */
[----:B------:R1:W-:Y:S04]  /*1fdb0*/  STL [R1+0x2f0], R0 ;  /* 0x0002f00001007387 */ /* 0x0003e80000100800 */
[----:B------:R1:W-:Y:S02]  /*1fdc0*/  STL [R1+0x2fc], R126 ;  /* 0x0002fc7e01007387 */ /* 0x0003e40000100800 */
[----:B-1----:R-:W-:-:S05]  /*1fdd0*/  IMAD.MOV.U32 R0, RZ, RZ, R127 ;  /* 0x000000ffff007224 */ /* 0x002fca00078e007f */
[----:B------:R1:W-:Y:S01]  /*1fde0*/  STL [R1+0x2f8], R0 ;  /* 0x0002f80001007387 */ /* 0x0003e20000100800 */
[----:B------:R-:W-:Y:S02]  /*1fdf0*/  IMAD.MOV.U32 R126, RZ, RZ, R94 ;  /* 0x000000ffff7e7224 */ /* 0x000fe400078e005e */
[----:B------:R-:W-:Y:S02]  /*1fe00*/  IMAD.MOV.U32 R127, RZ, RZ, R95 ;  /* 0x000000ffff7f7224 */ /* 0x000fe400078e005f */
[----:B------:R-:W-:Y:S02]  /*1fe10*/  IMAD.MOV.U32 R94, RZ, RZ, R24 ;  /* 0x000000ffff5e7224 */ /* 0x000fe400078e0018 */
[----:B------:R-:W-:Y:S01]  /*1fe20*/  IMAD.MOV.U32 R95, RZ, RZ, R25 ;  /* 0x000000ffff5f7224 */ /* 0x000fe200078e0019 */
[----:B----4-:R4:W-:Y:S01]  /*1fe30*/  STL [R1+0x304], R26 ;  /* 0x0003041a01007387 */ /* 0x0109e20000100800 */
[----:B-1----:R-:W-:-:S03]  /*1fe40*/  IMAD.MOV.U32 R0, RZ, RZ, R27 ;  /* 0x000000ffff007224 */ /* 0x002fc600078e001b */
[----:B------:R-:W3:Y:S04]  /*1fe50*/  LDL.LU.64 R24, [R1+0x4c8] ;  /* 0x0004c80001187983 */ /* 0x000ee80000300a00 */
[----:B------:R1:W-:Y:S04]  /*1fe60*/  STL [R1+0x300], R0 ;  /* 0x0003000001007387 */ /* 0x0003e80000100800 */
[----:B--2---:R2:W-:Y:S04]  /*1fe70*/  STL [R1+0x30c], R180 ;  /* 0x00030cb401007387 */ /* 0x0045e80000100800 */
[----:B----4-:R-:W4:Y:S01]  /*1fe80*/  LDL.LU.64 R26, [R1+0x4d0] ;  /* 0x0004d000011a7983 */ /* 0x010f220000300a00 */
[----:B-1----:R-:W-:-:S05]  /*1fe90*/  IMAD.MOV.U32 R0, RZ, RZ, R181 ;  /* 0x000000ffff007224 */ /* 0x002fca00078e00b5 */
[----:B------:R1:W-:Y:S04]  /*1fea0*/  STL [R1+0x308], R0 ;  /* 0x0003080001007387 */ /* 0x0003e80000100800 */
[----:B------:R-:W-:Y:S04]  /*1feb0*/  STL [R1+0x314], R182 ;  /* 0x000314b601007387 */ /* 0x000fe80000100800 */
[----:B--2---:R-:W2:Y:S01]  /*1fec0*/  LDL.LU.64 R180, [R1+0x4d8] ;  /* 0x0004d80001b47983 */ /* 0x004ea20000300a00 */
[----:B-1----:R-:W-:-:S05]  /*1fed0*/  IMAD.MOV.U32 R0, RZ, RZ, R183 ;  /* 0x000000ffff007224 */ /* 0x002fca00078e00b7 */
[----:B------:R1:W-:Y:S04]  /*1fee0*/  STL [R1+0x310], R0 ;  /* 0x0003100001007387 */ /* 0x0003e80000100800 */
[----:B------:R1:W-:Y:S02]  /*1fef0*/  STL [R1+0x31c], R36 ;  /* 0x00031c2401007387 */ /* 0x0003e40000100800 */
[----:B-1----:R-:W-:Y:S02]  /*1ff00*/  IMAD.MOV.U32 R0, RZ, RZ, R37 ;  /* 0x000000ffff007224 */ /* 0x002fe400078e0025 */
[----:B------:R-:W2:Y:S04]  /*1ff10*/  LDL.LU.64 R182, [R1+0x4e0] ;  /* 0x0004e00001b67983 */ /* 0x000ea80000300a00 */
[----:B------:R1:W-:Y:S04]  /*1ff20*/  STL [R1+0x318], R0 ;  /* 0x0003180001007387 */ /* 0x0003e80000100800 */
[----:B------:R1:W-:Y:S04]  /*1ff30*/  STL [R1+0x324], R124 ;  /* 0x0003247c01007387 */ /* 0x0003e80000100800 */
[----:B------:R-:W2:Y:S01]  /*1ff40*/  LDL.LU.64 R36, [R1+0x4e8] ;  /* 0x0004e80001247983 */ /* 0x000ea20000300a00 */
[----:B-1----:R-:W-:-:S05]  /*1ff50*/  IMAD.MOV.U32 R0, RZ, RZ, R125 ;  /* 0x000000ffff007224 */ /* 0x002fca00078e007d */
[----:B------:R1:W-:Y:S04]  /*1ff60*/  STL [R1+0x320], R0 ;  /* 0x0003200001007387 */ /* 0x0003e80000100800 */
[----:B------:R-:W-:Y:S04]  /*1ff70*/  STL [R1+0x32c], R86 ;  /* 0x00032c5601007387 */ /* 0x000fe80000100800 */
[----:B------:R-:W2:Y:S01]  /*1ff80*/  LDL.LU.64 R124, [R1+0x4f0] ;  /* 0x0004f000017c7983 */ /* 0x000ea20000300a00 */
[----:B-1----:R-:W-:-:S05]  /*1ff90*/  IMAD.MOV.U32 R0, RZ, RZ, R87 ;  /* 0x000000ffff007224 */ /* 0x002fca00078e0057 */
[----:B------:R1:W-:Y:S04]  /*1ffa0*/  STL [R1+0x328], R0 ;  /* 0x0003280001007387 */ /* 0x0003e80000100800 */
[----:B------:R-:W-:Y:S01]  /*1ffb0*/  STL [R1+0x334], R38 ;  /* 0x0003342601007387 */ /* 0x000fe20000100800 */
[----:B-1----:R-:W-:-:S05]  /*1ffc0*/  IMAD.MOV.U32 R0, RZ, RZ, R39 ;  /* 0x000000ffff007224 */ /* 0x002fca00078e0027 */
[----:B------:R1:W-:Y:S04]  /*1ffd0*/  STL [R1+0x330], R0 ;  /* 0x0003300001007387 */ /* 0x0003e80000100800 */
[----:B------:R1:W-:Y:S02]  /*1ffe0*/  STL [R1+0x33c], R94 ;  /* 0x00033c5e01007387 */ /* 0x0003e40000100800 */
[----:B-1----:R-:W-:Y:S02]  /*1fff0*/  IMAD.MOV.U32 R0, RZ, RZ, R95 ;  /* 0x000000ffff007224 */ /* 0x002fe400078e005f */
[----:B------:R-:W2:Y:S04]  /*20000*/  LDL.LU.64 R94, [R1+0x508] ;  /* 0x00050800015e7983 */ /* 0x000ea80000300a00 */
[----:B------:R1:W-:Y:S04]  /*20010*/  STL [R1+0x338], R0 ;  /* 0x0003380001007387 */ /* 0x0003e80000100800 */
[----:B---3--:R3:W-:Y:S01]  /*20020*/  STL [R1+0x344], R24 ;  /* 0x0003441801007387 */ /* 0x0087e20000100800 */
[----:B-1----:R-:W-:-:S03]  /*20030*/  IMAD.MOV.U32 R0, RZ, RZ, R25 ;  /* 0x000000ffff007224 */ /* 0x002fc600078e0019 */
[----:B---3--:R-:W3:Y:S04]  /*20040*/  LDL.LU.64 R24, [R1+0x510] ;  /* 0x0005100001187983 */ /* 0x008ee80000300a00 */
[----:B------:R1:W-:Y:S04]  /*20050*/  STL [R1+0x340], R0 ;  /* 0x0003400001007387 */ /* 0x0003e80000100800 */
[----:B----4-:R4:W-:Y:S01]  /*20060*/  STL [R1+0x34c], R26 ;  /* 0x00034c1a01007387 */ /* 0x0109e20000100800 */
[----:B-1----:R-:W-:-:S03]  /*20070*/  IMAD.MOV.U32 R0, RZ, RZ, R27 ;  /* 0x000000ffff007224 */ /* 0x002fc600078e001b */
[----:B----4-:R-:W4:Y:S04]  /*20080*/  LDL.LU.64 R26, [R1+0x518] ;  /* 0x00051800011a7983 */ /* 0x010f280000300a00 */
[----:B------:R1:W-:Y:S04]  /*20090*/  STL [R1+0x348], R0 ;  /* 0x0003480001007387 */ /* 0x0003e80000100800 */
[----:B--2---:R2:W-:Y:S04]  /*200a0*/  STL [R1+0x354], R180 ;  /* 0x000354b401007387 */ /* 0x0045e80000100800 */
[----:B------:R-:W4:Y:S01]  /*200b0*/  LDL.LU.64 R38, [R1+0x520] ;  /* 0x0005200001267983 */ /* 0x000f220000300a00 */
[----:B-1----:R-:W-:-:S05]  /*200c0*/  IMAD.MOV.U32 R0, RZ, RZ, R181 ;  /* 0x000000ffff007224 */ /* 0x002fca00078e00b5 */
[----:B------:R1:W-:Y:S04]  /*200d0*/  STL [R1+0x350], R0 ;  /* 0x0003500001007387 */ /* 0x0003e80000100800 */
[----:B------:R2:W-:Y:S04]  /*200e0*/  STL [R1+0x35c], R182 ;  /* 0x00035cb601007387 */ /* 0x0005e80000100800 */
[----:B--2---:R-:W4:Y:S01]  /*200f0*/  LDL.LU.64 R180, [R1+0x528] ;  /* 0x0005280001b47983 */ /* 0x004f220000300a00 */
[----:B-1----:R-:W-:-:S05]  /*20100*/  IMAD.MOV.U32 R0, RZ, RZ, R183 ;  /* 0x000000ffff007224 */ /* 0x002fca00078e00b7 */
[----:B------:R1:W-:Y:S04]  /*20110*/  STL [R1+0x358], R0 ;  /* 0x0003580001007387 */ /* 0x0003e80000100800 */
[----:B------:R-:W-:Y:S04]  /*20120*/  STL [R1+0x364], R36 ;  /* 0x0003642401007387 */ /* 0x000fe80000100800 */
[----:B------:R-:W4:Y:S01]  /*20130*/  LDL.LU.64 R182, [R1+0x530] ;  /* 0x0005300001b67983 */ /* 0x000f220000300a00 */
[----:B-1----:R-:W-:-:S05]  /*20140*/  IMAD.MOV.U32 R0, RZ, RZ, R37 ;  /* 0x000000ffff007224 */ /* 0x002fca00078e0025 */
[----:B------:R1:W-:Y:S04]  /*20150*/  STL [R1+0x360], R0 ;  /* 0x0003600001007387 */ /* 0x0003e80000100800 */
[----:B------:R-:W-:Y:S01]  /*20160*/  STL [R1+0x36c], R124 ;  /* 0x00036c7c01007387 */ /* 0x000fe20000100800 */
[----:B-1----:R-:W-:-:S03]  /*20170*/  IMAD.MOV.U32 R0, RZ, RZ, R125 ;  /* 0x000000ffff007224 */ /* 0x002fc600078e007d */
[----:B------:R-:W-:Y:S04]  /*20180*/  STL [R1+0x374], R92 ;  /* 0x0003745c01007387 */ /* 0x000fe80000100800 */
[----:B------:R1:W-:Y:S04]  /*20190*/  STL [R1+0x368], R0 ;  /* 0x0003680001007387 */ /* 0x0003e80000100800 */
[----:B------:R-:W-:Y:S01]  /*201a0*/  STL [R1+0x37c], R126 ;  /* 0x00037c7e01007387 */ /* 0x000fe20000100800 */
[----:B-1----:R-:W-:-:S05]  /*201b0*/  IMAD.MOV.U32 R0, RZ, RZ, R93 ;  /* 0x000000ffff007224 */ /* 0x002fca00078e005d */
[----:B------:R1:W-:Y:S04]  /*201c0*/  STL [R1+0x370], R0 ;  /* 0x0003700001007387 */ /* 0x0003e80000100800 */
[----:B------:R-:W4:Y:S01]  /*201d0*/  LDL.LU.64 R92, [R1+0x770] ;  /* 0x00077000015c7983 */ /* 0x000f220000300a00 */
[----:B-1----:R-:W-:-:S03]  /*201e0*/  IMAD.MOV.U32 R0, RZ, RZ, R127 ;  /* 0x000000ffff007224 */ /* 0x002fc600078e007f */
[----:B------:R-:W-:Y:S04]  /*201f0*/  STL [R1+0x384], R94 ;  /* 0x0003845e01007387 */ /* 0x000fe80000100800 */
[----:B------:R1:W-:Y:S04]  /*20200*/  STL [R1+0x378], R0 ;  /* 0x0003780001007387 */ /* 0x0003e80000100800 */
[----:B------:R-:W4:Y:S01]  /*20210*/  LDL.LU.64 R124, [R1+0x778] ;  /* 0x00077800017c7983 */ /* 0x000f220000300a00 */
[----:B-1----:R-:W-:-:S03]  /*20220*/  IMAD.MOV.U32 R0, RZ, RZ, R95 ;  /* 0x000000ffff007224 */ /* 0x002fc600078e005f */
[----:B------:R-:W4:Y:S04]  /*20230*/  LDL.LU.64 R94, [R1+0x780] ;  /* 0x00078000015e7983 */ /* 0x000f280000300a00 */
[----:B------:R3:W-:Y:S02]  /*20240*/  STL [R1+0x380], R0 ;  /* 0x0003800001007387 */ /* 0x0007e40000100800 */
[----:B---3--:R-:W-:Y:S02]  /*20250*/  IMAD.MOV.U32 R0, RZ, RZ, R25 ;  /* 0x000000ffff007224 */ /* 0x008fe400078e0019 */
[----:B------:R1:W-:Y:S04]  /*20260*/  STL [R1+0x38c], R24 ;  /* 0x00038c1801007387 */ /* 0x0003e80000100800 */
[----:B------:R3:W-:Y:S04]  /*20270*/  STL [R1+0x388], R0 ;  /* 0x0003880001007387 */ /* 0x0007e80000100800 */
[----:B----4-:R4:W-:Y:S04]  /*20280*/  STL [R1+0x394], R26 ;  /* 0x0003941a01007387 */ /* 0x0109e80000100800 */
[----:B-1----:R-:W2:Y:S01]  /*20290*/  LDL.LU.64 R24, [R1+0x790] ;  /* 0x0007900001187983 */ /* 0x002ea20000300a00 */
[----:B---3--:R-:W-:-:S03]  /*202a0*/  IMAD.MOV.U32 R0, RZ, RZ, R27 ;  /* 0x000000ffff007224 */ /* 0x008fc600078e001b */
[----:B------:R-:W3:Y:S04]  /*202b0*/  LDL.LU.64 R126, [R1+0x798] ;  /* 0x00079800017e7983 */ /* 0x000ee80000300a00 */
[----:B------:R1:W-:Y:S01]  /*202c0*/  STL [R1+0x390], R0 ;  /* 0x0003900001007387 */ /* 0x0003e20000100800 */
[----:B----4-:R-:W-:Y:S02]  /*202d0*/  IMAD.MOV.U32 R26, RZ, RZ, R20 ;  /* 0x000000ffff1a7224 */ /* 0x010fe400078e0014 */
[----:B------:R-:W-:Y:S01]  /*202e0*/  IMAD.MOV.U32 R27, RZ, RZ, R21 ;  /* 0x000000ffff1b7224 */ /* 0x000fe200078e0015 */
        /* <DEDUP_REMOVED lines=10> */
[----:B------:R1:W-:Y:S02]  /*20390*/  STL [R1+0x3a8], R0 ;  /* 0x0003a80001007387 */ /* 0x0003e40000100800 */
[----:B-1----:R-:W-:Y:S02]  /*203a0*/  IMAD.MOV.U32 R0, RZ, RZ, R7 ;  /* 0x000000ffff007224 */ /* 0x002fe400078e0007 */
[----:B------:R-:W4:Y:S04]  /*203b0*/  LDL.LU.64 R6, [R1+0x7b8] ;  /* 0x0007b80001067983 */ /* 0x000f280000300a00 */
[----:B------:R1:W-:Y:S04]  /*203c0*/  STL [R1+0x3b0], R0 ;  /* 0x0003b00001007387 */ /* 0x0003e80000100800 */
[----:B------:R1:W-:Y:S02]  /*203d0*/  STL [R1+0x3bc], R16 ;  /* 0x0003bc1001007387 */ /* 0x0003e40000100800 */
[----:B-1----:R-:W-:-:S02]  /*203e0*/  IMAD.MOV.U32 R0, RZ, RZ, R17 ;  /* 0x000000ffff007224 */ /* 0x002fc400078e0011 */
        /* <DEDUP_REMOVED lines=14> */
[----:B--2---:R2:W-:Y:S01]  /*204d0*/  STL [R1+0x3dc], R24 ;  /* 0x0003dc1801007387 */ /* 0x0045e20000100800 */
[----:B-1----:R-:W-:-:S03]  /*204e0*/  IMAD.MOV.U32 R0, RZ, RZ, R25 ;  /* 0x000000ffff007224 */ /* 0x002fc600078e0019 */
[----:B--2---:R-:W2:Y:S04]  /*204f0*/  LDL.LU.64 R24, [R1+0x7e0] ;  /* 0x0007e00001187983 */ /* 0x004ea80000300a00 */
[----:B------:R1:W-:Y:S04]  /*20500*/  STL [R1+0x3d8], R0 ;  /* 0x0003d80001007387 */ /* 0x0003e80000100800 */
[----:B---3--:R-:W-:Y:S01]  /*20510*/  STL [R1+0x3e4], R126 ;  /* 0x0003e47e01007387 */ /* 0x008fe20000100800 */
[----:B-1----:R-:W-:-:S03]  /*20520*/  IMAD.MOV.U32 R0, RZ, RZ, R127 ;  /* 0x000000ffff007224 */ /* 0x002fc600078e007f */
[----:B----4-:R-:W-:Y:S04]  /*20530*/  STL [R1+0x3ec], R20 ;  /* 0x0003ec1401007387 */ /* 0x010fe80000100800 */
[----:B------:R1:W-:Y:S04]  /*20540*/  STL [R1+0x3e0], R0 ;  /* 0x0003e00001007387 */ /* 0x0003e80000100800 */
[----:B------:R-:W-:Y:S01]  /*20550*/  STL [R1+0x3f4], R22 ;  /* 0x0003f41601007387 */ /* 0x000fe20000100800 */
[----:B-1----:R-:W-:-:S05]  /*20560*/  IMAD.MOV.U32 R0, RZ, RZ, R21 ;  /* 0x000000ffff007224 */ /* 0x002fca00078e0015 */
[----:B------:R1:W-:Y:S04]  /*20570*/  STL [R1+0x3e8], R0 ;  /* 0x0003e80001007387 */ /* 0x0003e80000100800 */
[----:B------:R-:W3:Y:S01]  /*20580*/  LDL.LU.64 R20, [R1+0x7f8] ;  /* 0x0007f80001147983 */ /* 0x000ee20000300a00 */
[----:B-1----:R-:W-:-:S03]  /*20590*/  IMAD.MOV.U32 R0, RZ, RZ, R23 ;  /* 0x000000ffff007224 */ /* 0x002fc600078e0017 */
[----:B------:R-:W-:Y:S04]  /*205a0*/  STL [R1+0x3fc], R66 ;  /* 0x0003fc4201007387 */ /* 0x000fe80000100800 */
[----:B------:R1:W-:Y:S01]  /*205b0*/  STL [R1+0x3f0], R0 ;  /* 0x0003f00001007387 */ /* 0x0003e20000100800 */
[----:B------:R-:W-:-:S03]  /*205c0*/  IMAD.MOV.U32 R126, RZ, RZ, R64 ;  /* 0x000000ffff7e7224 */ /* 0x000fc600078e0040 */
[----:B------:R-:W3:Y:S01]  /*205d0*/  LDL.LU.64 R22, [R1+0x800] ;  /* 0x0008000001167983 */ /* 0x000ee20000300a00 */
[----:B------:R-:W-:-:S03]  /*205e0*/  IMAD.MOV.U32 R127, RZ, RZ, R65 ;  /* 0x000000ffff7f7224 */ /* 0x000fc600078e0041 */
[----:B------:R-:W3:Y:S01]  /*205f0*/  LDL.LU.64 R64, [R1+0x808] ;  /* 0x0008080001407983 */ /* 0x000ee20000300a00 */
[----:B-1----:R-:W-:-:S05]  /*20600*/  IMAD.MOV.U32 R0, RZ, RZ, R67 ;  /* 0x000000ffff007224 */ /* 0x002fca00078e0043 */
[----:B------:R1:W-:Y:S04]  /*20610*/  STL [R1+0x3f8], R0 ;  /* 0x0003f80001007387 */ /* 0x0003e80000100800 */
[----:B------:R1:W-:Y:S02]  /*20620*/  STL [R1+0x404], R6 ;  /* 0x0004040601007387 */ /* 0x0003e40000100800 */
[----:B-1----:R-:W-:Y:S02]  /*20630*/  IMAD.MOV.U32 R0, RZ, RZ, R7 ;  /* 0x000000ffff007224 */ /* 0x002fe400078e0007 */
[----:B------:R-:W3:Y:S04]  /*20640*/  LDL.LU.64 R6, [R1+0x810] ;  /* 0x0008100001067983 */ /* 0x000ee80000300a00 */
[----:B------:R1:W-:Y:S04]  /*20650*/  STL [R1+0x400], R0 ;  /* 0x0004000001007387 */ /* 0x0003e80000100800 */
[----:B------:R1:W-:Y:S02]  /*20660*/  STL [R1+0x40c], R16 ;  /* 0x00040c1001007387 */ /* 0x0003e40000100800 */
[----:B-1----:R-:W-:-:S02]  /*20670*/  IMAD.MOV.U32 R0, RZ, RZ, R17 ;  /* 0x000000ffff007224 */ /* 0x002fc400078e0011 */
[----:B------:R-:W3:Y:S04]  /*20680*/  LDL.LU.64 R16, [R1+0x818] ;  /* 0x0008180001107983 */ /* 0x000ee80000300a00 */
[----:B------:R1:W-:Y:S04]  /*20690*/  STL [R1+0x408], R0 ;  /* 0x0004080001007387 */ /* 0x0003e80000100800 */
[----:B------:R1:W-:Y:S04]  /*206a0*/  STL [R1+0x414], R92 ;  /* 0x0004145c01007387 */ /* 0x0003e80000100800 */
[----:B------:R-:W3:Y:S01]  /*206b0*/  LDL.LU.64 R66, [R1+0x820] ;  /* 0x0008200001427983 */ /* 0x000ee20000300a00 */
[----:B-1----:R-:W-:-:S03]  /*206c0*/  IMAD.MOV.U32 R0, RZ, RZ, R93 ;  /* 0x000000ffff007224 */ /* 0x002fc600078e005d */
[----:B------:R-:W3:Y:S04]  /*206d0*/  LDL.LU.64 R92, [R1+0x828] ;  /* 0x00082800015c7983 */ /* 0x000ee80000300a00 */
[----:B------:R1:W-:Y:S04]  /*206e0*/  STL [R1+0x410], R0 ;  /* 0x0004100001007387 */ /* 0x0003e80000100800 */
[----:B------:R-:W-:Y:S01]  /*206f0*/  STL [R1+0x41c], R124 ;  /* 0x00041c7c01007387 */ /* 0x000fe20000100800 */
[----:B-1----:R-:W-:-:S05]  /*20700*/  IMAD.MOV.U32 R0, RZ, RZ, R125 ;  /* 0x000000ffff007224 */ /* 0x002fca00078e007d */
[----:B------:R1:W-:Y:S04]  /*20710*/  STL [R1+0x418], R0 ;  /* 0x0004180001007387 */ /* 0x0003e80000100800 */
[----:B------:R1:W-:Y:S02]  /*20720*/  STL [R1+0x424], R94 ;  /* 0x0004245e01007387 */ /* 0x0003e40000100800 */
[----:B-1----:R-:W-:Y:S02]  /*20730*/  IMAD.MOV.U32 R0, RZ, RZ, R95 ;  /* 0x000000ffff007224 */ /* 0x002fe400078e005f */
[----:B------:R-:W3:Y:S04]  /*20740*/  LDL.LU.64 R94, [R1+0x838] ;  /* 0x00083800015e7983 */ /* 0x000ee80000300a00 */
[----:B------:R2:W-:Y:S02]  /*20750*/  STL [R1+0x420], R0 ;  /* 0x0004200001007387 */ /* 0x0005e40000100800 */
[----:B--2---:R-:W-:-:S02]  /*20760*/  IMAD.MOV.U32 R0, RZ, RZ, R25 ;  /* 0x000000ffff007224 */ /* 0x004fc400078e0019 */
[----:B------:R1:W-:Y:S04]  /*20770*/  STL [R1+0x42c], R24 ;  /* 0x00042c1801007387 */ /* 0x0003e80000100800 */
[----:B------:R-:W-:Y:S04]  /*20780*/  STL [R1+0x434], R26 ;  /* 0x0004341a01007387 */ /* 0x000fe80000100800 */
[----:B------:R2:W-:Y:S04]  /*20790*/  STL [R1+0x428], R0 ;  /* 0x0004280001007387 */ /* 0x0005e80000100800 */
[----:B-1----:R-:W4:Y:S01]  /*207a0*/  LDL.LU.64 R24, [R1+0x840] ;  /* 0x0008400001187983 */ /* 0x002f220000300a00 */
[----:B--2---:R-:W-:-:S03]  /*207b0*/  IMAD.MOV.U32 R0, RZ, RZ, R27 ;  /* 0x000000ffff007224 */ /* 0x004fc600078e001b */
[----:B------:R-:W-:Y:S04]  /*207c0*/  STL [R1+0x43c], R126 ;  /* 0x00043c7e01007387 */ /* 0x000fe80000100800 */
[----:B------:R1:W-:Y:S04]  /*207d0*/  STL [R1+0x430], R0 ;  /* 0x0004300001007387 */ /* 0x0003e80000100800 */
[----:B------:R-:W2:Y:S01]  /*207e0*/  LDL.LU.64 R26, [R1+0x848] ;  /* 0x00084800011a7983 */ /* 0x000ea20000300a00 */
[----:B-1----:R-:W-:-:S03]  /*207f0*/  IMAD.MOV.U32 R0, RZ, RZ, R127 ;  /* 0x000000ffff007224 */ /* 0x002fc600078e007f */
[----:B---3--:R-:W-:Y:S04]  /*20800*/  STL [R1+0x444], R20 ;  /* 0x0004441401007387 */ /* 0x008fe80000100800 */
[----:B------:R1:W-:Y:S02]  /*20810*/  STL [R1+0x438], R0 ;  /* 0x0004380001007387 */ /* 0x0003e40000100800 */
[----:B-1----:R-:W-:Y:S02]  /*20820*/  IMAD.MOV.U32 R0, RZ, RZ, R21 ;  /* 0x000000ffff007224 */ /* 0x002fe400078e0015 */
[----:B------:R-:W3:Y:S04]  /*20830*/  LDL.LU.64 R20, [R1+0x850] ;  /* 0x0008500001147983 */ /* 0x000ee80000300a00 */
[----:B------:R1:W-:Y:S04]  /*20840*/  STL [R1+0x440], R0 ;  /* 0x0004400001007387 */ /* 0x0003e80000100800 */
[----:B------:R1:W-:Y:S02]  /*20850*/  STL [R1+0x44c], R22 ;  /* 0x00044c1601007387 */ /* 0x0003e40000100800 */
[----:B-1----:R-:W-:-:S02]  /*20860*/  IMAD.MOV.U32 R0, RZ, RZ, R23 ;  /* 0x000000ffff007224 */ /* 0x002fc400078e0017 */
[----:B------:R-:W-:Y:S04]  /*20870*/  STL [R1+0x454], R64 ;  /* 0x0004544001007387 */ /* 0x000fe80000100800 */
[----:B------:R1:W-:Y:S04]  /*20880*/  STL [R1+0x448], R0 ;  /* 0x0004480001007387 */ /* 0x0003e80000100800 */
[----:B------:R-:W3:Y:S01]  /*20890*/  LDL.LU.64 R22, [R1+0x858] ;  /* 0x0008580001167983 */ /* 0x000ee20000300a00 */
[----:B-1----:R-:W-:-:S03]  /*208a0*/  IMAD.MOV.U32 R0, RZ, RZ, R65 ;  /* 0x000000ffff007224 */ /* 0x002fc600078e0041 */
[----:B------:R-:W-:Y:S04]  /*208b0*/  STL [R1+0x45c], R6 ;  /* 0x00045c0601007387 */ /* 0x000fe80000100800 */
        /* <DEDUP_REMOVED lines=11> */
[----:B------:R1:W-:Y:S04]  /*20970*/  STL [R1+0x468], R0 ;  /* 0x0004680001007387 */ /* 0x0003e80000100800 */
[----:B------:R-:W-:Y:S01]  /*20980*/  STL [R1+0x47c], R4 ;  /* 0x00047c0401007387 */ /* 0x000fe20000100800 */
[----:B-1----:R-:W-:-:S05]  /*20990*/  IMAD.MOV.U32 R0, RZ, RZ, R93 ;  /* 0x000000ffff007224 */ /* 0x002fca00078e005d */
[----:B------:R1:W-:Y:S04]  /*209a0*/  STL [R1+0x470], R0 ;  /* 0x0004700001007387 */ /* 0x0003e80000100800 */
[----:B------:R-:W3:Y:S01]  /*209b0*/  LDL.LU.64 R182, [R1+0x878] ;  /* 0x0008780001b67983 */ /* 0x000ee20000300a00 */
[----:B-1----:R-:W-:-:S03]  /*209c0*/  IMAD.MOV.U32 R0, RZ, RZ, R5 ;  /* 0x000000ffff007224 */ /* 0x002fc600078e0005 */
[----:B------:R-:W-:Y:S04]  /*209d0*/  STL [R1+0x484], R94 ;  /* 0x0004845e01007387 */ /* 0x000fe80000100800 */
[----:B------:R1:W-:Y:S04]  /*209e0*/  STL [R1+0x478], R0 ;  /* 0x0004780001007387 */ /* 0x0003e80000100800 */
[----:B------:R-:W3:Y:S04]  /*209f0*/  LDL.LU.64 R4, [R1+0x880] ;  /* 0x0008800001047983 */ /* 0x000ee80000300a00 */
[----:B------:R-:W3:Y:S01]  /*20a00*/  LDL.LU.64 R124, [R1+0x888] ;  /* 0x00088800017c7983 */ /* 0x000ee20000300a00 */
[----:B-1----:R-:W-:-:S05]  /*20a10*/  IMAD.MOV.U32 R0, RZ, RZ, R95 ;  /* 0x000000ffff007224 */ /* 0x002fca00078e005f */
[----:B------:R1:W-:Y:S04]  /*20a20*/  STL [R1+0x480], R0 ;  /* 0x0004800001007387 */ /* 0x0003e80000100800 */
[----:B----4-:R-:W-:Y:S01]  /*20a30*/  STL [R1+0x48c], R24 ;  /* 0x00048c1801007387 */ /* 0x010fe20000100800 */
[----:B-1----:R-:W-:-:S03]  /*20a40*/  IMAD.MOV.U32 R0, RZ, RZ, R25 ;  /* 0x000000ffff007224 */ /* 0x002fc600078e0019 */
[----:B------:R-:W4:Y:S04]  /*20a50*/  LDL.LU.64 R126, [R1+0x890] ;  /* 0x00089000017e7983 */ /* 0x000f280000300a00 */
[----:B------:R1:W-:Y:S04]  /*20a60*/  STL [R1+0x488], R0 ;  /* 0x0004880001007387 */ /* 0x0003e80000100800 */
[----:B--2---:R-:W-:Y:S04]  /*20a70*/  STL [R1+0x494], R26 ;  /* 0x0004941a01007387 */ /* 0x004fe80000100800 */
[----:B------:R-:W2:Y:S01]  /*20a80*/  LDL.LU.64 R64, [R1+0x898] ;  /* 0x0008980001407983 */ /* 0x000ea20000300a00 */
[----:B-1----:R-:W-:-:S03]  /*20a90*/  IMAD.MOV.U32 R0, RZ, RZ, R27 ;  /* 0x000000ffff007224 */ /* 0x002fc600078e001b */
[----:B------:R-:W2:Y:S04]  /*20aa0*/  LDL.LU.64 R66, [R1+0x8a0] ;  /* 0x0008a00001427983 */ /* 0x000ea80000300a00 */
[----:B------:R1:W-:Y:S04]  /*20ab0*/  STL [R1+0x490], R0 ;  /* 0x0004900001007387 */ /* 0x0003e80000100800 */
[----:B---3--:R-:W-:Y:S04]  /*20ac0*/  STL [R1+0x49c], R20 ;  /* 0x00049c1401007387 */ /* 0x008fe80000100800 */
[----:B------:R-:W3:Y:S01]  /*20ad0*/  LDL.LU.64 R92, [R1+0x8a8] ;  /* 0x0008a800015c7983 */ /* 0x000ee20000300a00 */
[----:B-1----:R-:W-:-:S03]  /*20ae0*/  IMAD.MOV.U32 R0, RZ, RZ, R21 ;  /* 0x000000ffff007224 */ /* 0x002fc600078e0015 */
[----:B------:R-:W3:Y:S04]  /*20af0*/  LDL.LU.64 R94, [R1+0x8b0] ;  /* 0x0008b000015e7983 */ /* 0x000ee80000300a00 */
[----:B------:R1:W-:Y:S04]  /*20b00*/  STL [R1+0x498], R0 ;  /* 0x0004980001007387 */ /* 0x0003e80000100800 */
[----:B------:R-:W-:Y:S04]  /*20b10*/  STL [R1+0x4a4], R22 ;  /* 0x0004a41601007387 */ /* 0x000fe80000100800 */
[----:B------:R-:W3:Y:S01]  /*20b20*/  LDL.LU.64 R24, [R1+0x8b8] ;  /* 0x0008b80001187983 */ /* 0x000ee20000300a00 */
[----:B-1----:R-:W-:-:S03]  /*20b30*/  IMAD.MOV.U32 R0, RZ, RZ, R23 ;  /* 0x000000ffff007224 */ /* 0x002fc600078e0017 */
[----:B------:R-:W3:Y:S04]  /*20b40*/  LDL.LU.64 R26, [R1+0x8c0] ;  /* 0x0008c000011a7983 */ /* 0x000ee80000300a00 */
[----:B------:R1:W-:Y:S04]  /*20b50*/  STL [R1+0x4a0], R0 ;  /* 0x0004a00001007387 */ /* 0x0003e80000100800 */
[----:B------:R1:W-:Y:S04]  /*20b60*/  STL [R1+0x4ac], R6 ;  /* 0x0004ac0601007387 */ /* 0x0003e80000100800 */
[----:B------:R-:W3:Y:S01]  /*20b70*/  LDL.LU.64 R20, [R1+0x8c8] ;  /* 0x0008c80001147983 */ /* 0x000ee20000300a00 */
[----:B-1----:R-:W-:-:S03]  /*20b80*/  IMAD.MOV.U32 R0, RZ, RZ, R7 ;  /* 0x000000ffff007224 */ /* 0x002fc600078e0007 */
        /* <DEDUP_REMOVED lines=19> */
[----:B-1----:R-:W-:Y:S01]  /*20cc0*/  IMAD.MOV.U32 R0, RZ, RZ, R125 ;  /* 0x000000ffff007224 */ /* 0x002fe200078e007d */
[----:B------:R-:W-:Y:S01]  /*20cd0*/  USHF.R.S32.HI UR6, URZ, 0x1f, UR4 ;  /* 0x0000001f3f067899 */ /* 0x000fe20008011404 */
[----:B------:R-:W-:Y:S01]  /*20ce0*/  CS2R R100, SRZ ;  /* 0x0000000000647805 */ /* 0x000fe2000001ff00 */
[----:B----4-:R-:W-:Y:S04]  /*20cf0*/  STL [R1+0x4dc], R126 ;  /* 0x0004dc7e01007387 */ /* 0x010fe80000100800 */
[----:B------:R1:W-:Y:S02]  /*20d00*/  STL [R1+0x4d0], R0 ;  /* 0x0004d00001007387 */ /* 0x0003e40000100800 */
[----:B-1----:R-:W-:-:S02]  /*20d10*/  IMAD.MOV.U32 R0, RZ, RZ, R127 ;  /* 0x000000ffff007224 */ /* 0x002fc400078e007f */
[----:B--2---:R-:W-:Y:S04]  /*20d20*/  STL [R1+0x4e4], R64 ;  /* 0x0004e44001007387 */ /* 0x004fe80000100800 */
[----:B------:R1:W-:Y:S04]  /*20d30*/  STL [R1+0x4d8], R0 ;  /* 0x0004d80001007387 */ /* 0x0003e80000100800 */
[----:B------:R-:W-:Y:S01]  /*20d40*/  STL [R1+0x4ec], R66 ;  /* 0x0004ec4201007387 */ /* 0x000fe20000100800 */
[----:B-1----:R-:W-:-:S05]  /*20d50*/  IMAD.MOV.U32 R0, RZ, RZ, R65 ;  /* 0x000000ffff007224 */ /* 0x002fca00078e0041 */
[----:B------:R1:W-:Y:S02]  /*20d60*/  STL [R1+0x4e0], R0 ;  /* 0x0004e00001007387 */ /* 0x0003e40000100800 */
[----:B-1----:R-:W-:Y:S02]  /*20d70*/  IMAD.MOV.U32 R0, RZ, RZ, R67 ;  /* 0x000000ffff007224 */ /* 0x002fe400078e0043 */
[----:B---3--:R-:W-:Y:S04]  /*20d80*/  STL [R1+0x4f4], R92 ;  /* 0x0004f45c01007387 */ /* 0x008fe80000100800 */
[----:B------:R1:W-:Y:S04]  /*20d90*/  STL [R1+0x4e8], R0 ;  /* 0x0004e80001007387 */ /* 0x0003e80000100800 */
[----:B------:R-:W-:Y:S01]  /*20da0*/  STL [R1+0x4fc], R94 ;  /* 0x0004fc5e01007387 */ /* 0x000fe20000100800 */
[----:B-1----:R-:W-:-:S05]  /*20db0*/  IMAD.MOV.U32 R0, RZ, RZ, R93 ;  /* 0x000000ffff007224 */ /* 0x002fca00078e005d */
        /* <DEDUP_REMOVED lines=12> */
[----:B------:R1:W-:Y:S02]  /*20e80*/  STL [R1+0x510], R0 ;  /* 0x0005100001007387 */ /* 0x0003e40000100800 */
[----:B-1----:R-:W-:Y:S02]  /*20e90*/  IMAD.MOV.U32 R0, RZ, RZ, R7 ;  /* 0x000000ffff007224 */ /* 0x002fe400078e0007 */
[----:B------:R-:W1:Y:S01]  /*20ea0*/  S2R R7, SR_TID.X ;  /* 0x0000000000077919 */ /* 0x000e620000002100 */
[----:B------:R-:W-:-:S03]  /*20eb0*/  IMAD.MOV.U32 R2, RZ, RZ, R17 ;  /* 0x000000ffff027224 */ /* 0x000fc600078e0011 */
[----:B------:R2:W-:Y:S04]  /*20ec0*/  STL [R1+0x518], R0 ;  /* 0x0005180001007387 */ /* 0x0005e80000100800 */
[----:B------:R-:W-:Y:S01]  /*20ed0*/  STL [R1+0x524], R22 ;  /* 0x0005241601007387 */ /* 0x000fe20000100800 */
[----:B------:R-:W-:Y:S02]  /*20ee0*/  IMAD.MOV.U32 R3, RZ, RZ, R19 ;  /* 0x000000ffff037224 */ /* 0x000fe400078e0013 */
[----:B--2---:R-:W-:Y:S01]  /*20ef0*/  IMAD.MOV.U32 R0, RZ, RZ, R23 ;  /* 0x000000ffff007224 */ /* 0x004fe200078e0017 */
[----:B------:R-:W-:Y:S04]  /*20f00*/  STL [R1+0x52c], R16 ;  /* 0x00052c1001007387 */ /* 0x000fe80000100800 */
[----:B------:R1:W-:Y:S04]  /*20f10*/  STL [R1+0x520], R0 ;  /* 0x0005200001007387 */ /* 0x0003e80000100800 */
[----:B------:R-:W-:Y:S04]  /*20f20*/  STL [R1+0x534], R18 ;  /* 0x0005341201007387 */ /* 0x000fe80000100800 */
[----:B------:R-:W-:Y:S01]  /*20f30*/  STL [R1+0x528], R2 ;  /* 0x0005280201007387 */ /* 0x000fe20000100800 */
[----:B-1----:R-:W-:-:S03]  /*20f40*/  LOP3.LUT R0, R7, 0x7, RZ, 0xc0, !PT ;  /* 0x0000000707007812 */ /* 0x002fc600078ec0ff */
[----:B------:R1:W-:Y:S02]  /*20f50*/  STL [R1+0x530], R3 ;  /* 0x0005300301007387 */ /* 0x0003e40000100800 */
[----:B------:R-:W-:Y:S02]  /*20f60*/  IMAD R0, R0, 0x210, RZ ;  /* 0x0000021000007824 */ /* 0x000fe400078e02ff */
[----:B------:R2:W-:Y:S01]  /*20f70*/  STL [R1+0x53c], R4 ;  /* 0x00053c0401007387 */ /* 0x0005e20000100800 */
[----:B-1----:R-:W-:Y:S01]  /*20f80*/  IMAD.SHL.U32 R3, R7, 0x2, RZ ;  /* 0x0000000207037824 */ /* 0x002fe200078e00ff */
[----:B------:R-:W-:Y:S01]  /*20f90*/  SHF.R.S32.HI R2, RZ, 0x1f, R201 ;  /* 0x0000001fff027819 */ /* 0x000fe200000114c9 */
[----:B--2---:R-:W-:-:S03]  /*20fa0*/  IMAD.MOV.U32 R4, RZ, RZ, R5 ;  /* 0x000000ffff047224 */ /* 0x004fc600078e0005 */
[----:B------:R-:W-:Y:S02]  /*20fb0*/  LOP3.LUT R0, R0, 0x30, R3, 0x78, !PT ;  /* 0x0000003000007812 */ /* 0x000fe400078e7803 */
[----:B------:R1:W-:Y:S01]  /*20fc0*/  STL [R1+0x538], R4 ;  /* 0x0005380401007387 */ /* 0x0003e20000100800 */
[----:B------:R-:W-:Y:S01]  /*20fd0*/  LEA.HI R2, R2, R201, RZ, 0x7 ;  /* 0x000000c902027211 */ /* 0x000fe200078f38ff */
[----:B-1----:R-:W-:-:S03]  /*20fe0*/  IMAD.SHL.U32 R4, R7, 0x80, RZ ;  /* 0x0000008007047824 */ /* 0x002fc600078e00ff */
[----:B------:R-:W-:Y:S02]  /*20ff0*/  SHF.R.S32.HI R10, RZ, 0x7, R2 ;  /* 0x00000007ff0a7819 */ /* 0x000fe40000011402 */
[----:B------:R-:W-:-:S04]  /*21000*/  LOP3.LUT R8, R0, 0x1000, R4, 0xf8, !PT ;  /* 0x0000100000087812 */ /* 0x000fc800078ef804 */
[----:B------:R-:W-:Y:S01]  /*21010*/  LOP3.LUT R2, R8, 0x40, RZ, 0x3c, !PT ;  /* 0x0000004008027812 */ /* 0x000fe200078e3cff */
[----:B------:R1:W-:Y:S01]  /*21020*/  STL [R1+0x740], R8 ;  /* 0x0007400801007387 */ /* 0x0003e20000100800 */
[----:B------:R-:W-:-:S03]  /*21030*/  SHF.R.S32.HI R3, RZ, 0x1f, R198 ;  /* 0x0000001fff037819 */ /* 0x000fc600000114c6 */
[----:B------:R1:W-:Y:S01]  /*21040*/  STL [R1+0x74c], R2 ;  /* 0x00074c0201007387 */ /* 0x0003e20000100800 */
[----:B------:R-:W-:Y:S02]  /*21050*/  SHF.L.U64.HI R0, R198, 0x2, R3 ;  /* 0x00000002c6007819 */ /* 0x000fe40000010203 */
[----:B------:R-:W-:-:S05]  /*21060*/  LOP3.LUT R3, R7, 0x3, RZ, 0xc0, !PT ;  /* 0x0000000307037812 */ /* 0x000fca00078ec0ff */
[----:B------:R-:W-:Y:S01]  /*21070*/  IMAD R3, R3, 0x220, RZ ;  /* 0x0000022003037824 */ /* 0x000fe200078e02ff */
[----:B------:R-:W-:-:S04]  /*21080*/  CS2R R102, SRZ ;  /* 0x0000000000667805 */ /* 0x000fc8000001ff00 */
[----:B------:R-:W-:Y:S01]  /*21090*/  LOP3.LUT R9, R3, 0x5c, R7, 0x78, !PT ;  /* 0x0000005c03097812 */ /* 0x000fe200078e7807 */
[----:B------:R-:W-:Y:S01]  /*210a0*/  IMAD.SHL.U32 R198, R198, 0x4, RZ ;  /* 0x00000004c6c67824 */ /* 0x000fe200078e00ff */
[----:B------:R-:W-:Y:S01]  /*210b0*/  CS2R R104, SRZ ;  /* 0x0000000000687805 */ /* 0x000fe2000001ff00 */
[----:B------:R-:W-:Y:S01]  /*210c0*/  IMAD.MOV.U32 R201, RZ, RZ, RZ ;  /* 0x000000ffffc97224 */ /* 0x000fe200078e00ff */
        /* <DEDUP_REMOVED lines=61> */
[----:B------:R-:W-:-:S02]  /*214a0*/  IADD3 R10, R10, -0x4, RZ ;  /* 0xfffffffc0a0a7810 */ /* 0x000fc40007ffe0ff */
[----:B------:R-:W-:Y:S01]  /*214b0*/  LOP3.LUT R3, R9, 0x20, RZ, 0x3c, !PT ;  /* 0x0000002009037812 */ /* 0x000fe200078e3cff */
[----:B------:R-:W-:Y:S02]  /*214c0*/  USHF.L.U32 UR7, UR4, 0x2, URZ ;  /* 0x0000000204077899 */ /* 0x000fe4000800063f */
[----:B------:R-:W-:Y:S02]  /*214d0*/  USHF.L.U64.HI UR6, UR4, 0x2, UR6 ;  /* 0x0000000204067899 */ /* 0x000fe40008010206 */
[----:B------:R-:W-:Y:S02]  /*214e0*/  UMOV UR5, 0x3 ;  /* 0x0000000300057882 */ /* 0x000fe40000000000 */
[----:B-1----:R-:W-:Y:S02]  /*214f0*/  UMOV UR4, 0xffffffff ;  /* 0xffffffff00047882 */ /* 0x002fe40000000000 */
.L_x_1:
[----:B------:R-:W2:Y:S01]  /*21500*/  LDL R8, [R1+0x740] ;  /* 0x0007400001087983 */ /* 0x000ea20000100800 */
[----:B------:R-:W-:Y:S01]  /*21510*/  UIADD3 UR4, UR4, 0x1, URZ ;  /* 0x0000000104047890 */ /* 0x000fe2000fffe03f */
[----:B------:R-:W-:-:S04]  /*21520*/  DEPBAR.LE SB0, 0x6 ;  /* 0x000081800000791a */ /* 0x000fc80000000000 */
[----:B------:R-:W3:Y:S01]  /*21530*/  LDL R192, [R1+0x74c] ;  /* 0x00074c0001c07983 */ /* 0x000ee20000100800 */
[----:B------:R-:W-:-:S03]  /*21540*/  UISETP.GT.AND UP0, UPT, UR4, 0x3, UPT ;  /* 0x000000030400788c */ /* 0x000fc6000bf04270 */
[----:B------:R-:W1:Y:S01]  /*21550*/  S2R R10, SR_TID.X ;  /* 0x00000000000a7919 */ /* 0x000e620000002100 */
[----:B------:R-:W-:-:S06]  /*21560*/  USEL UR4, UR4, URZ, !UP0 ;  /* 0x0000003f04047287 */ /* 0x000fcc000c000000 */
[----:B------:R-:W-:Y:S02]  /*21570*/  IMAD.U32 R2, RZ, RZ, UR4 ;  /* 0x00000004ff027e24 */ /* 0x000fe4000f8e00ff */
[----:B------:R-:W-:Y:S01]  /*21580*/  IMAD.U32 R196, RZ, RZ, UR4 ;  /* 0x00000004ffc47e24 */ /* 0x000fe2000f8e00ff */
[C---:B-1----:R-:W-:Y:S02]  /*21590*/  LOP3.LUT R3, R10.reuse, 0x3, RZ, 0xc0, !PT ;  /* 0x000000030a037812 */ /* 0x042fe400078ec0ff */
[----:B------:R-:W-:-:S03]  /*215a0*/  LOP3.LUT R9, R10, 0x3, RZ, 0xc0, !PT ;  /* 0x000000030a097812 */ /* 0x000fc600078ec0ff */
[----:B------:R-:W-:Y:S02]  /*215b0*/  IMAD R3, R3, 0x220, RZ ;  /* 0x0000022003037824 */ /* 0x000fe400078e02ff */
[----:B------:R-:W-:-:S03]  /*215c0*/  IMAD R9, R9, 0x220, RZ ;  /* 0x0000022009097824 */ /* 0x000fc600078e02ff */
[--C-:B------:R-:W-:Y:S02]  /*215d0*/  LOP3.LUT R3, R3, 0x5c, R10.reuse, 0x78, !PT ;  /* 0x0000005c03037812 */ /* 0x100fe400078e780a */
[----:B------:R-:W-:-:S03]  /*215e0*/  LOP3.LUT R9, R9, 0x5c, R10, 0x78, !PT ;  /* 0x0000005c09097812 */ /* 0x000fc600078e780a */
[----:B------:R-:W-:Y:S01]  /*215f0*/  IMAD R2, R2, 0x10000, R3 ;  /* 0x0001000002027824 */ /* 0x000fe200078e0203 */
[----:B------:R-:W-:Y:S01]  /*21600*/  BAR.SYNC.DEFER_BLOCKING 0x0 ;  /* 0x0000000000007b1d */ /* 0x000fe20000010000 */
[----:B------:R-:W-:Y:S01]  /*21610*/  LOP3.LUT R9, R9, 0x20, RZ, 0x3c, !PT ;  /* 0x0000002009097812 */ /* 0x000fe200078e3cff */
[----:B------:R-:W-:-:S04]  /*21620*/  IMAD.U32 R3, RZ, RZ, UR4 ;  /* 0x00000004ff037e24 */ /* 0x000fc8000f8e00ff */
[----:B------:R-:W-:Y:S01]  /*21630*/  IMAD R3, R3, 0x10000, R9 ;  /* 0x0001000003037824 */ /* 0x000fe200078e0209 */
[----:B------:R-:W-:Y:S04]  /*21640*/  LDS R12, [R2+0x180] ;  /* 0x00018000020c7984 */ /* 0x000fe80000000800 */
[----:B------:R-:W-:Y:S04]  /*21650*/  LDS R14, [R2+0x980] ;  /* 0x00098000020e7984 */ /* 0x000fe80000000800 */
[----:B------:R-:W-:Y:S04]  /*21660*/  LDS R13, [R3+0x180] ;  /* 0x00018000030d7984 */ /* 0x000fe80000000800 */
[----:B------:R-:W-:Y:S04]  /*21670*/  LDS R15, [R3+0x980] ;  /* 0x00098000030f7984 */ /* 0x000fe80000000800 */
[----:B------:R-:W-:Y:S04]  /*21680*/  LDS R120, [R2] ;  /* 0x0000000002787984 */ /* 0x000fe80000000800 */
[----:B------:R-:W-:Y:S04]  /*21690*/  LDS R122, [R2+0x800] ;  /* 0x00080000027a7984 */ /* 0x000fe80000000800 */
[----:B------:R-:W-:Y:S04]  /*216a0*/  LDS R121, [R3] ;  /* 0x0000000003797984 */ /* 0x000fe80000000800 */
[----:B------:R-:W-:Y:S04]  /*216b0*/  LDS R123, [R3+0x800] ;  /* 0x00080000037b7984 */ /* 0x000fe80000000800 */
[----:B------:R-:W-:Y:S04]  /*216c0*/  LDS R112, [R2+0x80] ;  /* 0x0000800002707984 */ /* 0x000fe80000000800 */
[----:B------:R-:W-:Y:S04]  /*216d0*/  LDS R114, [R2+0x880] ;  /* 0x0008800002727984 */ /* 0x000fe80000000800 */
[----:B------:R-:W-:Y:S04]  /*216e0*/  LDS R113, [R3+0x80] ;  /* 0x0000800003717984 */ /* 0x000fe80000000800 */
[----:B------:R-:W-:Y:S04]  /*216f0*/  LDS R115, [R3+0x880] ;  /* 0x0008800003737984 */ /* 0x000fe80000000800 */
[----:B------:R-:W-:Y:S04]  /*21700*/  LDS R96, [R2+0x100] ;  /* 0x0001000002607984 */ /* 0x000fe80000000800 */
[----:B------:R-:W-:Y:S04]  /*21710*/  LDS R98, [R2+0x900] ;  /* 0x0009000002627984 */ /* 0x000fe80000000800 */
[----:B------:R-:W-:Y:S04]  /*21720*/  LDS R97, [R3+0x100] ;  /* 0x0001000003617984 */ /* 0x000fe80000000800 */
[----:B------:R-:W-:Y:S01]  /*21730*/  LDS R99, [R3+0x900] ;  /* 0x0009000003637984 */ /* 0x000fe20000000800 */
[----:B------:R-:W-:-:S02]  /*21740*/  IMAD.U32 R197, RZ, RZ, UR4 ;  /* 0x00000004ffc57e24 */ /* 0x000fc4000f8e00ff */
[----:B--2---:R-:W-:-:S05]  /*21750*/  IMAD R196, R196, 0x10000, R8 ;  /* 0x00010000c4c47824 */ /* 0x004fca00078e0208 */
[----:B------:R-:W1:Y:S04]  /*21760*/  LDSM.16.M88.4 R32, [R196+0x44000] ;  /* 0x04400000c420783b */ /* 0x000e680000000200 */
[----:B------:R-:W2:Y:S04]  /*21770*/  LDSM.16.M88.4 R8, [R196+0x40000] ;  /* 0x04000000c408783b */ /* 0x000ea80000000200 */
[----:B------:R-:W4:Y:S04]  /*21780*/  LDSM.16.M88.4 R28, [R196+0x42000] ;  /* 0x04200000c41c783b */ /* 0x000f280000000200 */
[----:B------:R-:W5:Y:S04]  /*21790*/  LDSM.16.M88.4 R68, [R196+0x46000] ;  /* 0x04600000c444783b */ /* 0x000f680000000200 */
[----:B------:R-:W-:Y:S04]  /*217a0*/  LDSM.16.M88.4 R60, [R196+0x4a000] ;  /* 0x04a00000c43c783b */ /* 0x000fe80000000200 */
[----:B------:R-:W-:Y:S04]  /*217b0*/  LDSM.16.M88.4 R56, [R196+0x4c000] ;  /* 0x04c00000c438783b */ /* 0x000fe80000000200 */
[----:B------:R-:W-:Y:S01]  /*217c0*/  LDSM.16.M88.4 R44, [R196+0x4e000] ;  /* 0x04e00000c42c783b */ /* 0x000fe20000000200 */
[C---:B-1----:R-:W-:Y:S03]  /*217d0*/  HMMA.1688.F32.TF32 R176, R12.reuse, R32, R64 ;  /* 0x000000200cb0723c */ /* 0x042fe60000081040 */
[----:B------:R-:W1:Y:S05]  /*217e0*/  LDSM.16.M88.4 R64, [R196+0x48000] ;  /* 0x04800000c440783b */ /* 0x000e6a0000000200 */
[-C--:B--2---:R-:W-:Y:S08]  /*217f0*/  HMMA.1688.F32.TF32 R184, R12, R8.reuse, R180 ;  /* 0x000000080cb8723c */ /* 0x084ff000000810b4 */
[-C--:B------:R-:W-:Y:S08]  /*21800*/  HMMA.1688.F32.TF32 R100, R120, R8.reuse, R100 ;  /* 0x000000087864723c */ /* 0x080ff00000081064 */
[-C--:B------:R-:W-:Y:S08]  /*21810*/  HMMA.1688.F32.TF32 R156, R112, R8.reuse, R156 ;  /* 0x00000008709c723c */ /* 0x080ff0000008109c */
[----:B------:R-:W-:Y:S01]  /*21820*/  HMMA.1688.F32.TF32 R48, R96, R8, R172 ;  /* 0x000000086030723c */ /* 0x000fe200000810ac */
[----:B---3--:R-:W-:Y:S01]  /*21830*/  IMAD R197, R197, 0x10000, R192 ;  /* 0x00010000c5c57824 */ /* 0x008fe200078e02c0 */
[----:B------:R-:W-:Y:S04]  /*21840*/  LDS R8, [R2+0x2180] ;  /* 0x0021800002087984 */ /* 0x000fe80000000800 */
[----:B------:R-:W-:Y:S02]  /*21850*/  LDS R9, [R3+0x2180] ;  /* 0x0021800003097984 */ /* 0x000fe40000000800 */
[-C--:B----4-:R-:W-:Y:S08]  /*21860*/  HMMA.1688.F32.TF32 R104, R120, R28.reuse, R104 ;  /* 0x0000001c7868723c */ /* 0x090ff00000081068 */
[-C--:B------:R-:W-:Y:S08]  /*21870*/  HMMA.1688.F32.TF32 R152, R112, R28.reuse, R152 ;  /* 0x0000001c7098723c */ /* 0x080ff00000081098 */
[-C--:B------:R-:W-:Y:S08]  /*21880*/  HMMA.1688.F32.TF32 R72, R96, R28.reuse, R72 ;  /* 0x0000001c6048723c */ /* 0x080ff00000081048 */
[----:B------:R-:W-:Y:S08]  /*21890*/  HMMA.1688.F32.TF32 R180, R12, R28, R124 ;  /* 0x0000001c0cb4723c */ /* 0x000ff0000008107c */
[-C--:B------:R-:W-:Y:S08]  /*218a0*/  HMMA.1688.F32.TF32 R108, R120, R32.reuse, R108 ;  /* 0x00000020786c723c */ /* 0x080ff0000008106c */
[-C--:B------:R-:W-:Y:S08]  /*218b0*/  HMMA.1688.F32.TF32 R148, R112, R32.reuse, R148 ;  /* 0x000000207094723c */ /* 0x080ff00000081094 */
[----:B------:R-:W-:Y:S08]  /*218c0*/  HMMA.1688.F32.TF32 R76, R96, R32, R76 ;  /* 0x00000020604c723c */ /* 0x000ff0000008104c */
[C---:B-----5:R-:W-:Y:S08]  /*218d0*/  HMMA.1688.F32.TF32 R88, R120.reuse, R68, R88 ;  /* 0x000000447858723c */ /* 0x060ff00000081058 */
[C---:B-1----:R-:W-:Y:S08]  /*218e0*/  HMMA.1688.F32.TF32 R116, R120.reuse, R64, R116 ;  /* 0x000000407874723c */ /* 0x042ff00000081074 */
[C---:B------:R-:W-:Y:S08]  /*218f0*/  HMMA.1688.F32.TF32 R168, R120.reuse, R60, R168 ;  /* 0x0000003c78a8723c */ /* 0x040ff000000810a8 */
[C---:B------:R-:W-:Y:S08]  /*21900*/  HMMA.1688.F32.TF32 R164, R120.reuse, R56, R164 ;  /* 0x0000003878a4723c */ /* 0x040ff000000810a4 */
[----:B------:R-:W-:Y:S01]  /*21910*/  HMMA.1688.F32.TF32 R160, R120, R44, R160 ;  /* 0x0000002c78a0723c */ /* 0x000fe200000810a0 */
[----:B------:R-:W-:Y:S04]  /*21920*/  LDS R120, [R2+0x1000] ;  /* 0x0010000002787984 */ /* 0x000fe80000000800 */
[----:B------:R-:W-:Y:S03]  /*21930*/  LDS R122, [R2+0x1800] ;  /* 0x00180000027a7984 */ /* 0x000fe60000000800 */
[C---:B------:R-:W-:Y:S01]  /*21940*/  HMMA.1688.F32.TF32 R144, R112.reuse, R68, R144 ;  /* 0x000000447090723c */ /* 0x040fe20000081090 */
[----:B------:R-:W-:Y:S04]  /*21950*/  LDS R121, [R3+0x1000] ;  /* 0x0010000003797984 */ /* 0x000fe80000000800 */
[----:B------:R-:W1:Y:S03]  /*21960*/  LDS R123, [R3+0x1800] ;  /* 0x00180000037b7984 */ /* 0x000e660000000800 */
[C---:B------:R-:W-:Y:S08]  /*21970*/  HMMA.1688.F32.TF32 R140, R112.reuse, R64, R140 ;  /* 0x00000040708c723c */ /* 0x040ff0000008108c */
[C---:B------:R-:W-:Y:S08]  /*21980*/  HMMA.1688.F32.TF32 R136, R112.reuse, R60, R136 ;  /* 0x0000003c7088723c */ /* 0x040ff00000081088 */
[C---:B------:R-:W-:Y:S08]  /*21990*/  HMMA.1688.F32.TF32 R132, R112.reuse, R56, R132 ;  /* 0x000000387084723c */ /* 0x040ff00000081084 */
[----:B------:R-:W-:Y:S01]  /*219a0*/  HMMA.1688.F32.TF32 R128, R112, R44, R128 ;  /* 0x0000002c7080723c */ /* 0x000fe20000081080 */
[----:B------:R-:W-:Y:S04]  /*219b0*/  LDS R112, [R2+0x1100] ;  /* 0x0011000002707984 */ /* 0x000fe80000000800 */
[----:B------:R-:W-:Y:S03]  /*219c0*/  LDS R114, [R2+0x1900] ;  /* 0x0019000002727984 */ /* 0x000fe60000000800 */
[C---:B------:R-:W-:Y:S01]  /*219d0*/  HMMA.1688.F32.TF32 R80, R96.reuse, R68, R80 ;  /* 0x000000446050723c */ /* 0x040fe20000081050 */
[----:B------:R-:W-:Y:S04]  /*219e0*/  LDS R113, [R3+0x1100] ;  /* 0x0011000003717984 */ /* 0x000fe80000000800 */
[----:B------:R-:W-:Y:S03]  /*219f0*/  LDS R115, [R3+0x1900] ;  /* 0x0019000003737984 */ /* 0x000fe60000000800 */
        /* <DEDUP_REMOVED lines=8> */
[----:B------:R-:W2:Y:S03]  /*21a80*/  LDS R99, [R3+0x1880] ;  /* 0x0018800003637984 */ /* 0x000ea60000000800 */
[C---:B------:R-:W-:Y:S08]  /*21a90*/  HMMA.1688.F32.TF32 R24, R12.reuse, R64, R24 ;  /* 0x000000400c18723c */ /* 0x040ff00000081018 */
[C---:B------:R-:W-:Y:S08]  /*21aa0*/  HMMA.1688.F32.TF32 R20, R12.reuse, R60, R20 ;  /* 0x0000003c0c14723c */ /* 0x040ff00000081014 */
[C---:B------:R-:W-:Y:S08]  /*21ab0*/  HMMA.1688.F32.TF32 R16, R12.reuse, R56, R16 ;  /* 0x000000380c10723c */ /* 0x040ff00000081010 */
[----:B------:R-:W-:Y:S01]  /*21ac0*/  HMMA.1688.F32.TF32 R4, R12, R44, R4 ;  /* 0x0000002c0c04723c */ /* 0x000fe20000081004 */
[----:B------:R-:W-:Y:S04]  /*21ad0*/  LDS R12, [R2+0x1180] ;  /* 0x00118000020c7984 */ /* 0x000fe80000000800 */
[----:B------:R-:W-:Y:S04]  /*21ae0*/  LDS R14, [R2+0x1980] ;  /* 0x00198000020e7984 */ /* 0x000fe80000000800 */
[----:B------:R-:W-:Y:S04]  /*21af0*/  LDS R13, [R3+0x1180] ;  /* 0x00118000030d7984 */ /* 0x000fe80000000800 */
[----:B------:R-:W3:Y:S01]  /*21b00*/  LDS R15, [R3+0x1980] ;  /* 0x00198000030f7984 */ /* 0x000ee20000000800 */
[C---:B-1----:R-:W-:Y:S08]  /*21b10*/  HMMA.1688.F32.TF32 R100, R120.reuse, R10, R100 ;  /* 0x0000000a7864723c */ /* 0x042ff00000081064 */
[C---:B------:R-:W-:Y:S08]  /*21b20*/  HMMA.1688.F32.TF32 R104, R120.reuse, R30, R104 ;  /* 0x0000001e7868723c */ /* 0x040ff00000081068 */
[C---:B------:R-:W-:Y:S08]  /*21b30*/  HMMA.1688.F32.TF32 R108, R120.reuse, R34, R108 ;  /* 0x00000022786c723c */ /* 0x040ff0000008106c */
[C---:B------:R-:W-:Y:S01]  /*21b40*/  HMMA.1688.F32.TF32 R172, R120.reuse, R70, R88 ;  /* 0x0000004678ac723c */ /* 0x040fe20000081058 */
[----:B------:R-:W-:Y:S07]  /*21b50*/  LDSM.16.M88.4 R88, [R197+0x40000] ;  /* 0x04000000c558783b */ /* 0x000fee0000000200 */
[C---:B------:R-:W-:Y:S08]  /*21b60*/  HMMA.1688.F32.TF32 R116, R120.reuse, R66, R116 ;  /* 0x000000427874723c */ /* 0x040ff00000081074 */
[C---:B------:R-:W-:Y:S08]  /*21b70*/  HMMA.1688.F32.TF32 R168, R120.reuse, R62, R168 ;  /* 0x0000003e78a8723c */ /* 0x040ff000000810a8 */
[C---:B------:R-:W-:Y:S08]  /*21b80*/  HMMA.1688.F32.TF32 R164, R120.reuse, R58, R164 ;  /* 0x0000003a78a4723c */ /* 0x040ff000000810a4 */
[----:B------:R-:W-:Y:S08]  /*21b90*/  HMMA.1688.F32.TF32 R160, R120, R46, R160 ;  /* 0x0000002e78a0723c */ /* 0x000ff000000810a0 */
[C---:B--2---:R-:W-:Y:S08]  /*21ba0*/  HMMA.1688.F32.TF32 R156, R96.reuse, R10, R156 ;  /* 0x0000000a609c723c */ /* 0x044ff0000008109c */
[C---:B------:R-:W-:Y:S08]  /*21bb0*/  HMMA.1688.F32.TF32 R152, R96.reuse, R30, R152 ;  /* 0x0000001e6098723c */ /* 0x040ff00000081098 */
[C---:B------:R-:W-:Y:S08]  /*21bc0*/  HMMA.1688.F32.TF32 R148, R96.reuse, R34, R148 ;  /* 0x000000226094723c */ /* 0x040ff00000081094 */
[C---:B------:R-:W-:Y:S08]  /*21bd0*/  HMMA.1688.F32.TF32 R144, R96.reuse, R70, R144 ;  /* 0x000000466090723c */ /* 0x040ff00000081090 */
[C---:B------:R-:W-:Y:S08]  /*21be0*/  HMMA.1688.F32.TF32 R140, R96.reuse, R66, R140 ;  /* 0x00000042608c723c */ /* 0x040ff0000008108c */
[C---:B------:R-:W-:Y:S08]  /*21bf0*/  HMMA.1688.F32.TF32 R136, R96.reuse, R62, R136 ;  /* 0x0000003e6088723c */ /* 0x040ff00000081088 */
[C---:B------:R-:W-:Y:S08]  /*21c00*/  HMMA.1688.F32.TF32 R132, R96.reuse, R58, R132 ;  /* 0x0000003a6084723c */ /* 0x040ff00000081084 */
[----:B------:R-:W-:Y:S08]  /*21c10*/  HMMA.1688.F32.TF32 R128, R96, R46, R128 ;  /* 0x0000002e6080723c */ /* 0x000ff00000081080 */
[-C--:B------:R-:W-:Y:S08]  /*21c20*/  HMMA.1688.F32.TF32 R124, R112, R10.reuse, R48 ;  /* 0x0000000a707c723c */ /* 0x080ff00000081030 */
[----:B---3--:R-:W-:Y:S01]  /*21c30*/  HMMA.1688.F32.TF32 R188, R12, R10, R184 ;  /* 0x0000000a0cbc723c */ /* 0x008fe200000810b8 */
[----:B------:R-:W-:Y:S04]  /*21c40*/  LDS R10, [R2+0x2980] ;  /* 0x00298000020a7984 */ /* 0x000fe80000000800 */
[----:B------:R-:W-:Y:S03]  /*21c50*/  LDS R11, [R3+0x2980] ;  /* 0x00298000030b7984 */ /* 0x000fe60000000800 */
[C---:B------:R-:W-:Y:S01]  /*21c60*/  HMMA.1688.F32.TF32 R120, R112.reuse, R30, R72 ;  /* 0x0000001e7078723c */ /* 0x040fe20000081048 */
        /* <DEDUP_REMOVED lines=17> */
[----:B------:R-:W-:Y:S08]  /*21d80*/  HMMA.1688.F32.TF32 R36, R112, R46, R36 ;  /* 0x0000002e7024723c */ /* 0x000ff00000081024 */
[C---:B------:R-:W-:Y:S01]  /*21d90*/  HMMA.1688.F32.TF32 R184, R12.reuse, R30, R180 ;  /* 0x0000001e0cb8723c */ /* 0x040fe200000810b4 */
[----:B------:R-:W1:Y:S07]  /*21da0*/  LDSM.16.M88.4 R28, [R197+0x44000] ;  /* 0x04400000c51c783b */ /* 0x000e6e0000000200 */
[C---:B------:R-:W-:Y:S01]  /*21db0*/  HMMA.1688.F32.TF32 R112, R12.reuse, R34, R176 ;  /* 0x000000220c70723c */ /* 0x040fe200000810b0 */
[----:B------:R-:W2:Y:S07]  /*21dc0*/  LDSM.16.M88.4 R32, [R197+0x42000] ;  /* 0x04200000c520783b */ /* 0x000eae0000000200 */
[C---:B------:R-:W-:Y:S08]  /*21dd0*/  HMMA.1688.F32.TF32 R68, R12.reuse, R70, R92 ;  /* 0x000000460c44723c */ /* 0x040ff0000008105c */
[C---:B------:R-:W-:Y:S01]  /*21de0*/  HMMA.1688.F32.TF32 R64, R12.reuse, R66, R24 ;  /* 0x000000420c40723c */ /* 0x040fe20000081018 */
[----:B------:R-:W3:Y:S07]  /*21df0*/  LDSM.16.M88.4 R24, [R197+0x46000] ;  /* 0x04600000c518783b */ /* 0x000eee0000000200 */
[C---:B------:R-:W-:Y:S01]  /*21e00*/  HMMA.1688.F32.TF32 R60, R12.reuse, R62, R20 ;  /* 0x0000003e0c3c723c */ /* 0x040fe20000081014 */
[----:B------:R-:W4:Y:S07]  /*21e10*/  LDSM.16.M88.4 R20, [R197+0x48000] ;  /* 0x04800000c514783b */ /* 0x000f2e0000000200 */
[C---:B------:R-:W-:Y:S01]  /*21e20*/  HMMA.1688.F32.TF32 R56, R12.reuse, R58, R16 ;  /* 0x0000003a0c38723c */ /* 0x040fe20000081010 */
[----:B------:R-:W5:Y:S07]  /*21e30*/  LDSM.16.M88.4 R16, [R197+0x4a000] ;  /* 0x04a00000c510783b */ /* 0x000f6e0000000200 */
[----:B------:R-:W-:Y:S01]  /*21e40*/  HMMA.1688.F32.TF32 R44, R12, R46, R4 ;  /* 0x0000002e0c2c723c */ /* 0x000fe20000081004 */
[----:B------:R-:W2:Y:S04]  /*21e50*/  LDSM.16.M88.4 R12, [R197+0x4c000] ;  /* 0x04c00000c50c783b */ /* 0x000ea80000000200 */
[----:B------:R-:W2:Y:S03]  /*21e60*/  LDSM.16.M88.4 R4, [R197+0x4e000] ;  /* 0x04e00000c504783b */ /* 0x000ea60000000200 */
[----:B-1----:R-:W-:Y:S08]  /*21e70*/  HMMA.1688.F32.TF32 R92, R8, R28, R112 ;  /* 0x0000001c085c723c */ /* 0x002ff00000081070 */
[-C--:B------:R-:W-:Y:S08]  /*21e80*/  HMMA.1688.F32.TF32 R100, R80, R88.reuse, R100 ;  /* 0x000000585064723c */ /* 0x080ff00000081064 */
[-C--:B------:R-:W-:Y:S08]  /*21e90*/  HMMA.1688.F32.TF32 R156, R76, R88.reuse, R156 ;  /* 0x000000584c9c723c */ /* 0x080ff0000008109c */
[-C--:B------:R-:W-:Y:S08]  /*21ea0*/  HMMA.1688.F32.TF32 R124, R72, R88.reuse, R124 ;  /* 0x00000058487c723c */ /* 0x080ff0000008107c */
[----:B------:R-:W-:Y:S08]  /*21eb0*/  HMMA.1688.F32.TF32 R180, R8, R88, R188 ;  /* 0x0000005808b4723c */ /* 0x000ff000000810bc */
[-C--:B--2---:R-:W-:Y:S08]  /*21ec0*/  HMMA.1688.F32.TF32 R104, R80, R32.reuse, R104 ;  /* 0x000000205068723c */ /* 0x084ff00000081068 */
[-C--:B------:R-:W-:Y:S08]  /*21ed0*/  HMMA.1688.F32.TF32 R152, R76, R32.reuse, R152 ;  /* 0x000000204c98723c */ /* 0x080ff00000081098 */
[-C--:B------:R-:W-:Y:S08]  /*21ee0*/  HMMA.1688.F32.TF32 R120, R72, R32.reuse, R120 ;  /* 0x000000204878723c */ /* 0x080ff00000081078 */
[----:B------:R-:W-:Y:S01]  /*21ef0*/  HMMA.1688.F32.TF32 R176, R8, R32, R184 ;  /* 0x0000002008b0723c */ /* 0x000fe200000810b8 */
[----:B------:R-:W-:Y:S04]  /*21f00*/  LDS R184, [R2+0xb080] ;  /* 0x00b0800002b87984 */ /* 0x000fe80000000800 */
[----:B------:R-:W-:Y:S03]  /*21f10*/  LDS R186, [R2+0xb880] ;  /* 0x00b8800002ba7984 */ /* 0x000fe60000000800 */
[-C--:B------:R-:W-:Y:S01]  /*21f20*/  HMMA.1688.F32.TF32 R108, R80, R28.reuse, R108 ;  /* 0x0000001c506c723c */ /* 0x080fe2000008106c */
[----:B------:R-:W-:Y:S04]  /*21f30*/  LDS R185, [R3+0xb080] ;  /* 0x00b0800003b97984 */ /* 0x000fe80000000800 */
[----:B------:R-:W-:Y:S03]  /*21f40*/  LDS R187, [R3+0xb880] ;  /* 0x00b8800003bb7984 */ /* 0x000fe60000000800 */
[-C--:B------:R-:W-:Y:S08]  /*21f50*/  HMMA.1688.F32.TF32 R148, R76, R28.reuse, R148 ;  /* 0x0000001c4c94723c */ /* 0x080ff00000081094 */
[----:B------:R-:W-:Y:S08]  /*21f60*/  HMMA.1688.F32.TF32 R96, R72, R28, R96 ;  /* 0x0000001c4860723c */ /* 0x000ff00000081060 */
[C---:B---3--:R-:W-:Y:S01]  /*21f70*/  HMMA.1688.F32.TF32 R112, R80.reuse, R24, R172 ;  /* 0x000000185070723c */ /* 0x048fe200000810ac */
[----:B------:R-:W-:Y:S04]  /*21f80*/  LDS R172, [R2+0x5080] ;  /* 0x0050800002ac7984 */ /* 0x000fe80000000800 */
[----:B------:R-:W-:Y:S03]  /*21f90*/  LDS R174, [R2+0x5880] ;  /* 0x0058800002ae7984 */ /* 0x000fe60000000800 */
[C---:B----4-:R-:W-:Y:S01]  /*21fa0*/  HMMA.1688.F32.TF32 R116, R80.reuse, R20, R116 ;  /* 0x000000145074723c */ /* 0x050fe20000081074 */
[----:B------:R-:W-:Y:S04]  /*21fb0*/  LDS R173, [R3+0x5080] ;  /* 0x0050800003ad7984 */ /* 0x000fe80000000800 */
[----:B------:R-:W-:Y:S03]  /*21fc0*/  LDS R175, [R3+0x5880] ;  /* 0x0058800003af7984 */ /* 0x000fe60000000800 */
[C---:B-----5:R-:W-:Y:S08]  /*21fd0*/  HMMA.1688.F32.TF32 R168, R80.reuse, R16, R168 ;  /* 0x0000001050a8723c */ /* 0x060ff000000810a8 */
        /* <DEDUP_REMOVED lines=24> */
[----:B------:R-:W3:Y:S03]  /*22160*/  LDS R75, [R3+0x3900] ;  /* 0x00390000034b7984 */ /* 0x000ee60000000800 */
[C---:B------:R-:W-:Y:S08]  /*22170*/  HMMA.1688.F32.TF32 R64, R8.reuse, R20, R64 ;  /* 0x000000140840723c */ /* 0x040ff00000081040 */
[C---:B------:R-:W-:Y:S08]  /*22180*/  HMMA.1688.F32.TF32 R60, R8.reuse, R16, R60 ;  /* 0x00000010083c723c */ /* 0x040ff0000008103c */
[C---:B------:R-:W-:Y:S08]  /*22190*/  HMMA.1688.F32.TF32 R56, R8.reuse, R12, R56 ;  /* 0x0000000c0838723c */ /* 0x040ff00000081038 */
[----:B------:R-:W-:Y:S01]  /*221a0*/  HMMA.1688.F32.TF32 R8, R8, R4, R44 ;  /* 0x000000040808723c */ /* 0x000fe2000008102c */
[----:B------:R-:W-:Y:S04]  /*221b0*/  LDS R44, [R2+0x3180] ;  /* 0x00318000022c7984 */ /* 0x000fe80000000800 */
[----:B------:R-:W-:Y:S04]  /*221c0*/  LDS R46, [R2+0x3980] ;  /* 0x00398000022e7984 */ /* 0x000fe80000000800 */
[----:B------:R-:W-:Y:S04]  /*221d0*/  LDS R45, [R3+0x3180] ;  /* 0x00318000032d7984 */ /* 0x000fe80000000800 */
[----:B------:R-:W4:Y:S01]  /*221e0*/  LDS R47, [R3+0x3980] ;  /* 0x00398000032f7984 */ /* 0x000f220000000800 */
[C---:B-1----:R-:W-:Y:S08]  /*221f0*/  HMMA.1688.F32.TF32 R100, R80.reuse, R90, R100 ;  /* 0x0000005a5064723c */ /* 0x042ff00000081064 */
[C---:B------:R-:W-:Y:S08]  /*22200*/  HMMA.1688.F32.TF32 R104, R80.reuse, R34, R104 ;  /* 0x000000225068723c */ /* 0x040ff00000081068 */
[C---:B------:R-:W-:Y:S08]  /*22210*/  HMMA.1688.F32.TF32 R108, R80.reuse, R30, R108 ;  /* 0x0000001e506c723c */ /* 0x040ff0000008106c */
[C---:B------:R-:W-:Y:S08]  /*22220*/  HMMA.1688.F32.TF32 R112, R80.reuse, R26, R112 ;  /* 0x0000001a5070723c */ /* 0x040ff00000081070 */
[C---:B------:R-:W-:Y:S08]  /*22230*/  HMMA.1688.F32.TF32 R116, R80.reuse, R22, R116 ;  /* 0x000000165074723c */ /* 0x040ff00000081074 */
[C---:B------:R-:W-:Y:S08]  /*22240*/  HMMA.1688.F32.TF32 R168, R80.reuse, R18, R168 ;  /* 0x0000001250a8723c */ /* 0x040ff000000810a8 */
[C---:B------:R-:W-:Y:S08]  /*22250*/  HMMA.1688.F32.TF32 R164, R80.reuse, R14, R164 ;  /* 0x0000000e50a4723c */ /* 0x040ff000000810a4 */
[----:B------:R-:W-:Y:S01]  /*22260*/  HMMA.1688.F32.TF32 R160, R80, R6, R160 ;  /* 0x0000000650a0723c */ /* 0x000fe200000810a0 */
[----:B------:R-:W-:Y:S07]  /*22270*/  LDSM.16.M88.4 R80, [R196+0x4e080] ;  /* 0x04e08000c450783b */ /* 0x000fee0000000200 */
[C---:B--2---:R-:W-:Y:S08]  /*22280*/  HMMA.1688.F32.TF32 R156, R76.reuse, R90, R156 ;  /* 0x0000005a4c9c723c */ /* 0x044ff0000008109c */
        /* <DEDUP_REMOVED lines=8> */
[C---:B---3--:R-:W-:Y:S08]  /*22310*/  HMMA.1688.F32.TF32 R124, R72.reuse, R90, R124 ;  /* 0x0000005a487c723c */ /* 0x048ff0000008107c */
        /* <DEDUP_REMOVED lines=8> */
[C---:B----4-:R-:W-:Y:S08]  /*223a0*/  HMMA.1688.F32.TF32 R88, R44.reuse, R90, R180 ;  /* 0x0000005a2c58723c */ /* 0x050ff000000810b4 */
        /* <DEDUP_REMOVED lines=10> */
[----:B------:R-:W1:Y:S04]  /*22450*/  LDSM.16.M88.4 R64, [R196+0x42080] ;  /* 0x04208000c440783b */ /* 0x000e680000000200 */
[----:B------:R-:W2:Y:S03]  /*22460*/  LDSM.16.M88.4 R68, [R196+0x44080] ;  /* 0x04408000c444783b */ /* 0x000ea60000000200 */
[C---:B------:R-:W-:Y:S01]  /*22470*/  HMMA.1688.F32.TF32 R16, R44.reuse, R18, R60 ;  /* 0x000000122c10723c */ /* 0x040fe2000008103c */
[----:B------:R-:W-:Y:S04]  /*22480*/  LDSM.16.M88.4 R60, [R196+0x4a080] ;  /* 0x04a08000c43c783b */ /* 0x000fe80000000200 */
[----:B------:R-:W-:Y:S03]  /*22490*/  LDS R177, [R3+0x5000] ;  /* 0x0050000003b17984 */ /* 0x000fe60000000800 */
[C---:B------:R-:W-:Y:S01]  /*224a0*/  HMMA.1688.F32.TF32 R12, R44.reuse, R14, R56 ;  /* 0x0000000e2c0c723c */ /* 0x040fe20000081038 */
[----:B------:R-:W3:Y:S04]  /*224b0*/  LDSM.16.M88.4 R56, [R196+0x40080] ;  /* 0x04008000c438783b */ /* 0x000ee80000000200 */
[----:B------:R-:W-:Y:S03]  /*224c0*/  LDS R179, [R3+0x5800] ;  /* 0x0058000003b37984 */ /* 0x000fe60000000800 */
[----:B------:R-:W-:Y:S01]  /*224d0*/  HMMA.1688.F32.TF32 R4, R44, R6, R8 ;  /* 0x000000062c04723c */ /* 0x000fe20000081008 */
[----:B------:R-:W4:Y:S04]  /*224e0*/  LDSM.16.M88.4 R44, [R196+0x4c080] ;  /* 0x04c08000c42c783b */ /* 0x000f280000000200 */
[----:B------:R-:W-:Y:S04]  /*224f0*/  LDS R8, [R2+0x4080] ;  /* 0x0040800002087984 */ /* 0x000fe80000000800 */
[----:B------:R-:W-:Y:S04]  /*22500*/  LDS R10, [R2+0x4880] ;  /* 0x00488000020a7984 */ /* 0x000fe80000000800 */
[----:B------:R-:W-:Y:S04]  /*22510*/  LDS R9, [R3+0x4080] ;  /* 0x0040800003097984 */ /* 0x000fe80000000800 */
[----:B------:R-:W5:Y:S01]  /*22520*/  LDS R11, [R3+0x4880] ;  /* 0x00488000030b7984 */ /* 0x000f620000000800 */
[C---:B-1----:R-:W-:Y:S08]  /*22530*/  HMMA.1688.F32.TF32 R104, R92.reuse, R64, R104 ;  /* 0x000000405c68723c */ /* 0x042ff00000081068 */
[C---:B--2---:R-:W-:Y:S08]  /*22540*/  HMMA.1688.F32.TF32 R108, R92.reuse, R68, R108 ;  /* 0x000000445c6c723c */ /* 0x044ff0000008106c */
[C---:B---3--:R-:W-:Y:S08]  /*22550*/  HMMA.1688.F32.TF32 R100, R92.reuse, R56, R100 ;  /* 0x000000385c64723c */ /* 0x048ff00000081064 */
[C---:B------:R-:W-:Y:S08]  /*22560*/  HMMA.1688.F32.TF32 R112, R92.reuse, R72, R112 ;  /* 0x000000485c70723c */ /* 0x040ff00000081070 */
[C---:B------:R-:W-:Y:S08]  /*22570*/  HMMA.1688.F32.TF32 R116, R92.reuse, R76, R116 ;  /* 0x0000004c5c74723c */ /* 0x040ff00000081074 */
[C---:B------:R-:W-:Y:S08]  /*22580*/  HMMA.1688.F32.TF32 R168, R92.reuse, R60, R168 ;  /* 0x0000003c5ca8723c */ /* 0x040ff000000810a8 */
[C---:B----4-:R-:W-:Y:S08]  /*22590*/  HMMA.1688.F32.TF32 R164, R92.reuse, R44, R164 ;  /* 0x0000002c5ca4723c */ /* 0x050ff000000810a4 */
[----:B------:R-:W-:Y:S01]  /*225a0*/  HMMA.1688.F32.TF32 R160, R92, R80, R160 ;  /* 0x000000505ca0723c */ /* 0x000fe200000810a0 */
[----:B------:R-:W-:Y:S04]  /*225b0*/  LDS R92, [R2+0x4100] ;  /* 0x00410000025c7984 */ /* 0x000fe80000000800 */
[----:B------:R-:W-:Y:S03]  /*225c0*/  LDS R94, [R2+0x4900] ;  /* 0x00490000025e7984 */ /* 0x000fe60000000800 */
[C---:B-----5:R-:W-:Y:S01]  /*225d0*/  HMMA.1688.F32.TF32 R156, R8.reuse, R56, R156 ;  /* 0x00000038089c723c */ /* 0x060fe2000008109c */
[----:B------:R-:W-:Y:S04]  /*225e0*/  LDS R93, [R3+0x4100] ;  /* 0x00410000035d7984 */ /* 0x000fe80000000800 */
[----:B------:R-:W1:Y:S03]  /*225f0*/  LDS R95, [R3+0x4900] ;  /* 0x00490000035f7984 */ /* 0x000e660000000800 */
[C---:B------:R-:W-:Y:S08]  /*22600*/  HMMA.1688.F32.TF32 R152, R8.reuse, R64, R152 ;  /* 0x000000400898723c */ /* 0x040ff00000081098 */
[C---:B------:R-:W-:Y:S08]  /*22610*/  HMMA.1688.F32.TF32 R148, R8.reuse, R68, R148 ;  /* 0x000000440894723c */ /* 0x040ff00000081094 */
[C---:B------:R-:W-:Y:S08]  /*22620*/  HMMA.1688.F32.TF32 R144, R8.reuse, R72, R144 ;  /* 0x000000480890723c */ /* 0x040ff00000081090 */
[C---:B------:R-:W-:Y:S08]  /*22630*/  HMMA.1688.F32.TF32 R140, R8.reuse, R76, R140 ;  /* 0x0000004c088c723c */ /* 0x040ff0000008108c */
[C---:B------:R-:W-:Y:S08]  /*22640*/  HMMA.1688.F32.TF32 R136, R8.reuse, R60, R136 ;  /* 0x0000003c0888723c */ /* 0x040ff00000081088 */
[C---:B------:R-:W-:Y:S08]  /*22650*/  HMMA.1688.F32.TF32 R132, R8.reuse, R44, R132 ;  /* 0x0000002c0884723c */ /* 0x040ff00000081084 */
[----:B------:R-:W-:Y:S01]  /*22660*/  HMMA.1688.F32.TF32 R128, R8, R80, R128 ;  /* 0x000000500880723c */ /* 0x000fe20000081080 */
[----:B------:R-:W-:Y:S04]  /*22670*/  LDS R8, [R2+0x4180] ;  /* 0x0041800002087984 */ /* 0x000fe80000000800 */
[----:B------:R-:W-:Y:S04]  /*22680*/  LDS R10, [R2+0x4980] ;  /* 0x00498000020a7984 */ /* 0x000fe80000000800 */
[----:B------:R-:W-:Y:S04]  /*22690*/  LDS R9, [R3+0x4180] ;  /* 0x0041800003097984 */ /* 0x000fe80000000800 */
[----:B------:R-:W2:Y:S01]  /*226a0*/  LDS R11, [R3+0x4980] ;  /* 0x00498000030b7984 */ /* 0x000ea20000000800 */
        /* <DEDUP_REMOVED lines=9> */
[----:B------:R-:W-:Y:S03]  /*22740*/  LDS R94, [R2+0x5900] ;  /* 0x00590000025e7984 */ /* 0x000fe60000000800 */
[C---:B--2---:R-:W-:Y:S01]  /*22750*/  HMMA.1688.F32.TF32 R88, R8.reuse, R56, R88 ;  /* 0x000000380858723c */ /* 0x044fe20000081058 */
        /* <DEDUP_REMOVED lines=13> */
[C---:B------:R-:W-:Y:S08]  /*22830*/  HMMA.1688.F32.TF32 R100, R176.reuse, R58, R100 ;  /* 0x0000003ab064723c */ /* 0x040ff00000081064 */
        /* <DEDUP_REMOVED lines=21> */
[C---:B-1----:R-:W-:Y:S01]  /*22990*/  HMMA.1688.F32.TF32 R124, R92.reuse, R58, R124 ;  /* 0x0000003a5c7c723c */ /* 0x042fe2000008107c */
        /* <DEDUP_REMOVED lines=24> */
[----:B------:R-:W3:Y:S04]  /*22b20*/  LDSM.16.M88.4 R24, [R197+0x44080] ;  /* 0x04408000c518783b */ /* 0x000ee80000000200 */
[----:B------:R-:W4:Y:S03]  /*22b30*/  LDSM.16.M88.4 R20, [R197+0x46080] ;  /* 0x04608000c514783b */ /* 0x000f260000000200 */
[C---:B------:R-:W-:Y:S01]  /*22b40*/  HMMA.1688.F32.TF32 R60, R8.reuse, R62, R16 ;  /* 0x0000003e083c723c */ /* 0x040fe20000081010 */
[----:B------:R-:W5:Y:S07]  /*22b50*/  LDSM.16.M88.4 R16, [R197+0x48080] ;  /* 0x04808000c510783b */ /* 0x000f6e0000000200 */
[C---:B------:R-:W-:Y:S01]  /*22b60*/  HMMA.1688.F32.TF32 R44, R8.reuse, R46, R12 ;  /* 0x0000002e082c723c */ /* 0x040fe2000008100c */
[----:B------:R-:W4:Y:S07]  /*22b70*/  LDSM.16.M88.4 R12, [R197+0x4a080] ;  /* 0x04a08000c50c783b */ /* 0x000f2e0000000200 */
[----:B------:R-:W-:Y:S01]  /*22b80*/  HMMA.1688.F32.TF32 R80, R8, R82, R4 ;  /* 0x000000520850723c */ /* 0x000fe20000081004 */
[----:B------:R-:W5:Y:S04]  /*22b90*/  LDSM.16.M88.4 R8, [R197+0x4c080] ;  /* 0x04c08000c508783b */ /* 0x000f680000000200 */
[----:B------:R-:W5:Y:S03]  /*22ba0*/  LDSM.16.M88.4 R4, [R197+0x4e080] ;  /* 0x04e08000c504783b */ /* 0x000f660000000200 */
[C---:B-1----:R-:W-:Y:S08]  /*22bb0*/  HMMA.1688.F32.TF32 R100, R92.reuse, R32, R100 ;  /* 0x000000205c64723c */ /* 0x042ff00000081064 */
[C---:B--2---:R-:W-:Y:S08]  /*22bc0*/  HMMA.1688.F32.TF32 R104, R92.reuse, R28, R104 ;  /* 0x0000001c5c68723c */ /* 0x044ff00000081068 */
[C---:B---3--:R-:W-:Y:S08]  /*22bd0*/  HMMA.1688.F32.TF32 R108, R92.reuse, R24, R108 ;  /* 0x000000185c6c723c */ /* 0x048ff0000008106c */
[C---:B----4-:R-:W-:Y:S08]  /*22be0*/  HMMA.1688.F32.TF32 R112, R92.reuse, R20, R112 ;  /* 0x000000145c70723c */ /* 0x050ff00000081070 */
[C---:B-----5:R-:W-:Y:S08]  /*22bf0*/  HMMA.1688.F32.TF32 R116, R92.reuse, R16, R116 ;  /* 0x000000105c74723c */ /* 0x060ff00000081074 */
        /* <DEDUP_REMOVED lines=81> */
[----:B------:R-:W1:Y:S04]  /*23110*/  LDSM.16.M88.4 R32, [R196+0x40100] ;  /* 0x04010000c420783b */ /* 0x000e680000000200 */
[----:B------:R-:W2:Y:S03]  /*23120*/  LDSM.16.M88.4 R28, [R196+0x42100] ;  /* 0x04210000c41c783b */ /* 0x000ea60000000200 */
[C---:B------:R-:W-:Y:S01]  /*23130*/  HMMA.1688.F32.TF32 R68, R88.reuse, R26, R68 ;  /* 0x0000001a5844723c */ /* 0x040fe20000081044 */
[----:B------:R-:W3:Y:S07]  /*23140*/  LDSM.16.M88.4 R24, [R196+0x44100] ;  /* 0x04410000c418783b */ /* 0x000eee0000000200 */
[C---:B------:R-:W-:Y:S01]  /*23150*/  HMMA.1688.F32.TF32 R72, R88.reuse, R22, R72 ;  /* 0x000000165848723c */ /* 0x040fe20000081048 */
[----:B------:R-:W4:Y:S07]  /*23160*/  LDSM.16.M88.4 R20, [R196+0x46100] ;  /* 0x04610000c414783b */ /* 0x000f2e0000000200 */
[C---:B------:R-:W-:Y:S01]  /*23170*/  HMMA.1688.F32.TF32 R76, R88.reuse, R18, R76 ;  /* 0x00000012584c723c */ /* 0x040fe2000008104c */
[----:B------:R-:W5:Y:S07]  /*23180*/  LDSM.16.M88.4 R16, [R196+0x48100] ;  /* 0x04810000c410783b */ /* 0x000f6e0000000200 */
[C---:B------:R-:W-:Y:S01]  /*23190*/  HMMA.1688.F32.TF32 R60, R88.reuse, R14, R60 ;  /* 0x0000000e583c723c */ /* 0x040fe2000008103c */
[----:B------:R-:W2:Y:S07]  /*231a0*/  LDSM.16.M88.4 R12, [R196+0x4a100] ;  /* 0x04a10000c40c783b */ /* 0x000eae0000000200 */
[C---:B------:R-:W-:Y:S01]  /*231b0*/  HMMA.1688.F32.TF32 R44, R88.reuse, R10, R44 ;  /* 0x0000000a582c723c */ /* 0x040fe2000008102c */
[----:B------:R-:W3:Y:S07]  /*231c0*/  LDSM.16.M88.4 R8, [R196+0x4c100] ;  /* 0x04c10000c408783b */ /* 0x000eee0000000200 */
[----:B------:R-:W-:Y:S01]  /*231d0*/  HMMA.1688.F32.TF32 R80, R88, R6, R80 ;  /* 0x000000065850723c */ /* 0x000fe20000081050 */
[----:B------:R-:W-:Y:S04]  /*231e0*/  LDS R88, [R2+0x8080] ;  /* 0x0080800002587984 */ /* 0x000fe80000000800 */
[----:B------:R-:W-:Y:S04]  /*231f0*/  LDS R90, [R2+0x8880] ;  /* 0x00888000025a7984 */ /* 0x000fe80000000800 */
[----:B------:R-:W-:Y:S04]  /*23200*/  LDS R89, [R3+0x8080] ;  /* 0x0080800003597984 */ /* 0x000fe80000000800 */
[----:B------:R-:W-:Y:S04]  /*23210*/  LDS R91, [R3+0x8880] ;  /* 0x00888000035b7984 */ /* 0x000fe80000000800 */
[----:B------:R-:W5:Y:S01]  /*23220*/  LDSM.16.M88.4 R4, [R196+0x4e100] ;  /* 0x04e10000c404783b */ /* 0x000f620000000200 */
        /* <DEDUP_REMOVED lines=55> */
[----:B------:R-:W-:Y:S08]  /*235a0*/  HMMA.1688.F32.TF32 R160, R176, R6, R160 ;  /* 0x00000006b0a0723c */ /* 0x000ff000000810a0 */
        /* <DEDUP_REMOVED lines=23> */
[----:B------:R-:W-:Y:S04]  /*23720*/  LDSM.16.M88.4 R32, [R197+0x40100] ;  /* 0x04010000c520783b */ /* 0x000fe80000000200 */
[----:B------:R-:W-:Y:S03]  /*23730*/  LDS R93, [R3+0xa000] ;  /* 0x00a00000035d7984 */ /* 0x000fe60000000800 */
[C---:B------:R-:W-:Y:S01]  /*23740*/  HMMA.1688.F32.TF32 R64, R88.reuse, R30, R64 ;  /* 0x0000001e5840723c */ /* 0x040fe20000081040 */
[----:B------:R-:W-:Y:S04]  /*23750*/  LDSM.16.M88.4 R28, [R197+0x42100] ;  /* 0x04210000c51c783b */ /* 0x000fe80000000200 */
[----:B------:R-:W-:Y:S03]  /*23760*/  LDS R95, [R3+0xa800] ;  /* 0x00a80000035f7984 */ /* 0x000fe60000000800 */
[C---:B------:R-:W-:Y:S01]  /*23770*/  HMMA.1688.F32.TF32 R68, R88.reuse, R26, R68 ;  /* 0x0000001a5844723c */ /* 0x040fe20000081044 */
[----:B------:R-:W-:Y:S07]  /*23780*/  LDSM.16.M88.4 R24, [R197+0x44100] ;  /* 0x04410000c518783b */ /* 0x000fee0000000200 */
        /* <DEDUP_REMOVED lines=8> */
[----:B------:R-:W-:Y:S01]  /*23810*/  HMMA.1688.F32.TF32 R80, R88, R6, R80 ;  /* 0x000000065850723c */ /* 0x000fe20000081050 */
[----:B------:R-:W-:Y:S04]  /*23820*/  LDS R88, [R2+0xa080] ;  /* 0x00a0800002587984 */ /* 0x000fe80000000800 */
[----:B------:R-:W-:Y:S04]  /*23830*/  LDS R90, [R2+0xa880] ;  /* 0x00a88000025a7984 */ /* 0x000fe80000000800 */
[----:B------:R-:W-:Y:S04]  /*23840*/  LDS R89, [R3+0xa080] ;  /* 0x00a0800003597984 */ /* 0x000fe80000000800 */
[----:B------:R-:W1:Y:S04]  /*23850*/  LDS R91, [R3+0xa880] ;  /* 0x00a88000035b7984 */ /* 0x000e680000000800 */
[----:B------:R-:W2:Y:S01]  /*23860*/  LDSM.16.M88.4 R4, [R197+0x4e100] ;  /* 0x04e10000c504783b */ /* 0x000ea20000000200 */
[C---:B-1----:R-:W-:Y:S08]  /*23870*/  HMMA.1688.F32.TF32 R156, R88.reuse, R32, R156 ;  /* 0x00000020589c723c */ /* 0x042ff0000008109c */
[C---:B------:R-:W-:Y:S08]  /*23880*/  HMMA.1688.F32.TF32 R152, R88.reuse, R28, R152 ;  /* 0x0000001c5898723c */ /* 0x040ff00000081098 */
[C---:B------:R-:W-:Y:S08]  /*23890*/  HMMA.1688.F32.TF32 R148, R88.reuse, R24, R148 ;  /* 0x000000185894723c */ /* 0x040ff00000081094 */
[C---:B------:R-:W-:Y:S08]  /*238a0*/  HMMA.1688.F32.TF32 R144, R88.reuse, R20, R144 ;  /* 0x000000145890723c */ /* 0x040ff00000081090 */
[C---:B------:R-:W-:Y:S08]  /*238b0*/  HMMA.1688.F32.TF32 R140, R88.reuse, R16, R140 ;  /* 0x00000010588c723c */ /* 0x040ff0000008108c */
[C---:B------:R-:W-:Y:S08]  /*238c0*/  HMMA.1688.F32.TF32 R136, R88.reuse, R12, R136 ;  /* 0x0000000c5888723c */ /* 0x040ff00000081088 */
[C---:B------:R-:W-:Y:S08]  /*238d0*/  HMMA.1688.F32.TF32 R132, R88.reuse, R8, R132 ;  /* 0x000000085884723c */ /* 0x040ff00000081084 */
[----:B--2---:R-:W-:Y:S01]  /*238e0*/  HMMA.1688.F32.TF32 R128, R88, R4, R128 ;  /* 0x000000045880723c */ /* 0x004fe20000081080 */
[----:B------:R-:W-:Y:S04]  /*238f0*/  LDS R88, [R2+0xa180] ;  /* 0x00a1800002587984 */ /* 0x000fe80000000800 */
[----:B------:R-:W-:Y:S04]  /*23900*/  LDS R90, [R2+0xa980] ;  /* 0x00a98000025a7984 */ /* 0x000fe80000000800 */
[----:B------:R-:W-:Y:S04]  /*23910*/  LDS R89, [R3+0xa180] ;  /* 0x00a1800003597984 */ /* 0x000fe80000000800 */
[----:B------:R-:W1:Y:S01]  /*23920*/  LDS R91, [R3+0xa980] ;  /* 0x00a98000035b7984 */ /* 0x000e620000000800 */
        /* <DEDUP_REMOVED lines=37> */
[C---:B------:R-:W-:Y:S01]  /*23b80*/  HMMA.1688.F32.TF32 R192, R88.reuse, R30, R64 ;  /* 0x0000001e58c0723c */ /* 0x040fe20000081040 */
[----:B------:R-:W-:Y:S04]  /*23b90*/  LDS R56, [R2+0xc180] ;  /* 0x00c1800002387984 */ /* 0x000fe80000000800 */
[----:B------:R-:W-:Y:S04]  /*23ba0*/  LDS R58, [R2+0xc980] ;  /* 0x00c98000023a7984 */ /* 0x000fe80000000800 */
[----:B------:R-:W-:Y:S04]  /*23bb0*/  LDS R57, [R3+0xc180] ;  /* 0x00c1800003397984 */ /* 0x000fe80000000800 */
[----:B------:R-:W-:Y:S04]  /*23bc0*/  LDS R59, [R3+0xc980] ;  /* 0x00c98000033b7984 */ /* 0x000fe80000000800 */
[----:B------:R-:W2:Y:S01]  /*23bd0*/  LDSM.16.M88.4 R64, [R196+0x44180] ;  /* 0x04418000c440783b */ /* 0x000ea20000000200 */
[----:B------:R-:W-:Y:S08]  /*23be0*/  HMMA.1688.F32.TF32 R68, R88, R26, R68 ;  /* 0x0000001a5844723c */ /* 0x000ff00000081044 */
[C---:B------:R-:W-:Y:S08]  /*23bf0*/  HMMA.1688.F32.TF32 R176, R172.reuse, R18, R116 ;  /* 0x00000012acb0723c */ /* 0x040ff00000081074 */
[C---:B------:R-:W-:Y:S08]  /*23c00*/  HMMA.1688.F32.TF32 R100, R172.reuse, R34, R100 ;  /* 0x00000022ac64723c */ /* 0x040ff00000081064 */
[C---:B------:R-:W-:Y:S08]  /*23c10*/  HMMA.1688.F32.TF32 R104, R172.reuse, R30, R104 ;  /* 0x0000001eac68723c */ /* 0x040ff00000081068 */
[C---:B------:R-:W-:Y:S08]  /*23c20*/  HMMA.1688.F32.TF32 R108, R172.reuse, R26, R108 ;  /* 0x0000001aac6c723c */ /* 0x040ff0000008106c */
[C---:B------:R-:W-:Y:S01]  /*23c30*/  HMMA.1688.F32.TF32 R180, R172.reuse, R22, R112 ;  /* 0x00000016acb4723c */ /* 0x040fe20000081070 */
[----:B------:R-:W-:Y:S04]  /*23c40*/  LDS R112, [R2+0xc080] ;  /* 0x00c0800002707984 */ /* 0x000fe80000000800 */
[----:B------:R-:W-:Y:S03]  /*23c50*/  LDS R114, [R2+0xc880] ;  /* 0x00c8800002727984 */ /* 0x000fe60000000800 */
[C---:B------:R-:W-:Y:S01]  /*23c60*/  HMMA.1688.F32.TF32 R168, R172.reuse, R14, R168 ;  /* 0x0000000eaca8723c */ /* 0x040fe200000810a8 */
[----:B------:R-:W-:Y:S04]  /*23c70*/  LDS R113, [R3+0xc080] ;  /* 0x00c0800003717984 */ /* 0x000fe80000000800 */
[----:B------:R-:W-:Y:S03]  /*23c80*/  LDS R115, [R3+0xc880] ;  /* 0x00c8800003737984 */ /* 0x000fe60000000800 */
        /* <DEDUP_REMOVED lines=9> */
[C---:B-1----:R-:W-:Y:S01]  /*23d20*/  HMMA.1688.F32.TF32 R124, R92.reuse, R34, R124 ;  /* 0x000000225c7c723c */ /* 0x042fe2000008107c */
[----:B------:R-:W-:Y:S07]  /*23d30*/  LDSM.16.M88.4 R32, [R196+0x4a180] ;  /* 0x04a18000c420783b */ /* 0x000fee0000000200 */
[C---:B------:R-:W-:Y:S01]  /*23d40*/  HMMA.1688.F32.TF32 R120, R92.reuse, R30, R120 ;  /* 0x0000001e5c78723c */ /* 0x040fe20000081078 */
[----:B------:R-:W-:Y:S07]  /*23d50*/  LDSM.16.M88.4 R28, [R196+0x40180] ;  /* 0x04018000c41c783b */ /* 0x000fee0000000200 */
[C---:B------:R-:W-:Y:S01]  /*23d60*/  HMMA.1688.F32.TF32 R116, R92.reuse, R26, R96 ;  /* 0x0000001a5c74723c */ /* 0x040fe20000081060 */
[----:B------:R-:W-:Y:S04]  /*23d70*/  LDS R96, [R2+0xc100] ;  /* 0x00c1000002607984 */ /* 0x000fe80000000800 */
[----:B------:R-:W-:Y:S03]  /*23d80*/  LDS R98, [R2+0xc900] ;  /* 0x00c9000002627984 */ /* 0x000fe60000000800 */
[C---:B------:R-:W-:Y:S01]  /*23d90*/  HMMA.1688.F32.TF32 R48, R92.reuse, R22, R48 ;  /* 0x000000165c30723c */ /* 0x040fe20000081030 */
[----:B------:R-:W-:Y:S04]  /*23da0*/  LDS R97, [R3+0xc100] ;  /* 0x00c1000003617984 */ /* 0x000fe80000000800 */
[----:B------:R-:W1:Y:S03]  /*23db0*/  LDS R99, [R3+0xc900] ;  /* 0x00c9000003637984 */ /* 0x000e660000000800 */
[C---:B------:R-:W-:Y:S01]  /*23dc0*/  HMMA.1688.F32.TF32 R52, R92.reuse, R18, R52 ;  /* 0x000000125c34723c */ /* 0x040fe20000081034 */
[----:B------:R-:W3:Y:S07]  /*23dd0*/  LDSM.16.M88.4 R24, [R196+0x42180] ;  /* 0x04218000c418783b */ /* 0x000eee0000000200 */
[C---:B------:R-:W-:Y:S08]  /*23de0*/  HMMA.1688.F32.TF32 R40, R92.reuse, R14, R40 ;  /* 0x0000000e5c28723c */ /* 0x040ff00000081028 */
[----:B------:R-:W-:Y:S08]  /*23df0*/  HMMA.1688.F32.TF32 R84, R92, R10, R84 ;  /* 0x0000000a5c54723c */ /* 0x000ff00000081054 */
[----:B------:R-:W-:Y:S08]  /*23e00*/  HMMA.1688.F32.TF32 R72, R88, R22, R72 ;  /* 0x000000165848723c */ /* 0x000ff00000081048 */
[-C--:B------:R-:W-:Y:S01]  /*23e10*/  HMMA.1688.F32.TF32 R172, R172, R6.reuse, R160 ;  /* 0x00000006acac723c */ /* 0x080fe200000810a0 */
[----:B------:R-:W-:Y:S04]  /*23e20*/  LDS R160, [R2+0xc000] ;  /* 0x00c0000002a07984 */ /* 0x000fe80000000800 */
[----:B------:R-:W-:Y:S03]  /*23e30*/  LDS R162, [R2+0xc800] ;  /* 0x00c8000002a27984 */ /* 0x000fe60000000800 */
[----:B------:R-:W-:Y:S01]  /*23e40*/  HMMA.1688.F32.TF32 R92, R92, R6, R36 ;  /* 0x000000065c5c723c */ /* 0x000fe20000081024 */
[----:B------:R-:W-:Y:S04]  /*23e50*/  LDS R161, [R3+0xc000] ;  /* 0x00c0000003a17984 */ /* 0x000fe80000000800 */
[----:B------:R-:W4:Y:S03]  /*23e60*/  LDS R163, [R3+0xc800] ;  /* 0x00c8000003a37984 */ /* 0x000f260000000800 */
[C---:B------:R-:W-:Y:S01]  /*23e70*/  HMMA.1688.F32.TF32 R20, R88.reuse, R10, R44 ;  /* 0x0000000a5814723c */ /* 0x040fe2000008102c */
[----:B------:R-:W-:Y:S07]  /*23e80*/  LDSM.16.M88.4 R44, [R196+0x48180] ;  /* 0x04818000c42c783b */ /* 0x000fee0000000200 */
[----:B------:R-:W-:Y:S01]  /*23e90*/  HMMA.1688.F32.TF32 R80, R88, R6, R80 ;  /* 0x000000065850723c */ /* 0x000fe20000081050 */
[----:B------:R-:W-:Y:S07]  /*23ea0*/  LDSM.16.M88.4 R4, [R196+0x4c180] ;  /* 0x04c18000c404783b */ /* 0x000fee0000000200 */
[----:B--2---:R-:W-:Y:S01]  /*23eb0*/  HMMA.1688.F32.TF32 R184, R56, R64, R68 ;  /* 0x0000004038b8723c */ /* 0x004fe20000081044 */
[----:B------:R-:W2:Y:S07]  /*23ec0*/  LDSM.16.M88.4 R68, [R196+0x46180] ;  /* 0x04618000c444783b */ /* 0x000eae0000000200 */
[C---:B------:R-:W-:Y:S01]  /*23ed0*/  HMMA.1688.F32.TF32 R60, R88.reuse, R14, R60 ;  /* 0x0000000e583c723c */ /* 0x040fe2000008103c */
[----:B------:R5:W2:Y:S07]  /*23ee0*/  LDSM.16.M88.4 R12, [R196+0x4e180] ;  /* 0x04e18000c40c783b */ /* 0x000aae0000000200 */
[----:B------:R-:W-:Y:S01]  /*23ef0*/  HMMA.1688.F32.TF32 R16, R88, R18, R76 ;  /* 0x000000125810723c */ /* 0x000fe2000008104c */
[----:B-----5:R-:W5:Y:S07]  /*23f00*/  LDL.LU R196, [R1+0x714] ;  /* 0x0007140001c47983 */ /* 0x020f6e0000300800 */
[C---:B-1----:R-:W-:Y:S08]  /*23f10*/  HMMA.1688.F32.TF32 R8, R96.reuse, R28, R124 ;  /* 0x0000001c6008723c */ /* 0x042ff0000008107c */
[----:B---3--:R-:W-:Y:S08]  /*23f20*/  HMMA.1688.F32.TF32 R36, R96, R24, R120 ;  /* 0x000000186024723c */ /* 0x008ff00000081078 */
[-C--:B----4-:R-:W-:Y:S08]  /*23f30*/  HMMA.1688.F32.TF32 R88, R160, R64.reuse, R108 ;  /* 0x00000040a058723c */ /* 0x090ff0000008106c */
[C---:B------:R-:W-:Y:S08]  /*23f40*/  HMMA.1688.F32.TF32 R76, R96.reuse, R64, R116 ;  /* 0x00000040604c723c */ /* 0x040ff00000081074 */
[C---:B--2---:R-:W-:Y:S08]  /*23f50*/  HMMA.1688.F32.TF32 R48, R96.reuse, R68, R48 ;  /* 0x000000446030723c */ /* 0x044ff00000081030 */
[C---:B------:R-:W-:Y:S08]  /*23f60*/  HMMA.1688.F32.TF32 R52, R96.reuse, R44, R52 ;  /* 0x0000002c6034723c */ /* 0x040ff00000081034 */
[C---:B------:R-:W-:Y:S08]  /*23f70*/  HMMA.1688.F32.TF32 R40, R96.reuse, R32, R40 ;  /* 0x000000206028723c */ /* 0x040ff00000081028 */
[C---:B------:R-:W-:Y:S08]  /*23f80*/  HMMA.1688.F32.TF32 R84, R96.reuse, R4, R84 ;  /* 0x000000046054723c */ /* 0x040ff00000081054 */
[----:B------:R-:W-:Y:S08]  /*23f90*/  HMMA.1688.F32.TF32 R96, R96, R12, R92 ;  /* 0x0000000c6060723c */ /* 0x000ff0000008105c */
[C---:B------:R-:W-:Y:S08]  /*23fa0*/  HMMA.1688.F32.TF32 R108, R56.reuse, R68, R72 ;  /* 0x00000044386c723c */ /* 0x040ff00000081048 */
[C---:B------:R-:W-:Y:S08]  /*23fb0*/  HMMA.1688.F32.TF32 R92, R56.reuse, R44, R16 ;  /* 0x0000002c385c723c */ /* 0x040ff00000081010 */
[----:B------:R-:W-:Y:S08]  /*23fc0*/  HMMA.1688.F32.TF32 R72, R56, R32, R60 ;  /* 0x000000203848723c */ /* 0x000ff0000008103c */
[-C--:B------:R-:W-:Y:S08]  /*23fd0*/  HMMA.1688.F32.TF32 R156, R112, R28.reuse, R156 ;  /* 0x0000001c709c723c */ /* 0x080ff0000008109c */
[----:B------:R-:W-:Y:S08]  /*23fe0*/  HMMA.1688.F32.TF32 R188, R56, R28, R188 ;  /* 0x0000001c38bc723c */ /* 0x000ff000000810bc */
[-C--:B------:R-:W-:Y:S08]  /*23ff0*/  HMMA.1688.F32.TF32 R152, R112, R24.reuse, R152 ;  /* 0x000000187098723c */ /* 0x080ff00000081098 */
[----:B------:R-:W-:Y:S08]  /*24000*/  HMMA.1688.F32.TF32 R192, R56, R24, R192 ;  /* 0x0000001838c0723c */ /* 0x000ff000000810c0 */
        /* <DEDUP_REMOVED lines=11> */
[----:B------:R-:W-:Y:S01]  /*240c0*/  HMMA.1688.F32.TF32 R16, R56, R12, R80 ;  /* 0x0000000c3810723c */ /* 0x000fe20000081050 */
[----:B------:R-:W-:Y:S04]  /*240d0*/  LDS R80, [R2+0xd080] ;  /* 0x00d0800002507984 */ /* 0x000fe80000000800 */
[----:B------:R-:W-:Y:S04]  /*240e0*/  LDS R82, [R2+0xd880] ;  /* 0x00d8800002527984 */ /* 0x000fe80000000800 */
[----:B------:R-:W-:Y:S04]  /*240f0*/  LDS R81, [R3+0xd080] ;  /* 0x00d0800003517984 */ /* 0x000fe80000000800 */
[----:B------:R-:W2:Y:S04]  /*24100*/  LDS R83, [R3+0xd880] ;  /* 0x00d8800003537984 */ /* 0x000ea80000000800 */
[----:B------:R-:W-:Y:S04]  /*24110*/  LDS R56, [R2+0xd100] ;  /* 0x00d1000002387984 */ /* 0x000fe80000000800 */
[----:B------:R-:W-:Y:S04]  /*24120*/  LDS R58, [R2+0xd900] ;  /* 0x00d90000023a7984 */ /* 0x000fe80000000800 */
[----:B------:R-:W-:Y:S04]  /*24130*/  LDS R57, [R3+0xd100] ;  /* 0x00d1000003397984 */ /* 0x000fe80000000800 */
[----:B------:R-:W3:Y:S04]  /*24140*/  LDS R59, [R3+0xd900] ;  /* 0x00d90000033b7984 */ /* 0x000ee80000000800 */
[----:B------:R-:W-:Y:S04]  /*24150*/  LDS R20, [R2+0xd180] ;  /* 0x00d1800002147984 */ /* 0x000fe80000000800 */
[----:B------:R-:W-:Y:S04]  /*24160*/  LDS R22, [R2+0xd980] ;  /* 0x00d9800002167984 */ /* 0x000fe80000000800 */
[----:B------:R-:W-:Y:S04]  /*24170*/  LDS R21, [R3+0xd180] ;  /* 0x00d1800003157984 */ /* 0x000fe80000000800 */
[----:B------:R-:W4:Y:S01]  /*24180*/  LDS R23, [R3+0xd980] ;  /* 0x00d9800003177984 */ /* 0x000f220000000800 */
[C---:B------:R-:W-:Y:S08]  /*24190*/  HMMA.1688.F32.TF32 R100, R160.reuse, R28, R100 ;  /* 0x0000001ca064723c */ /* 0x040ff00000081064 */
[C---:B------:R-:W-:Y:S08]  /*241a0*/  HMMA.1688.F32.TF32 R104, R160.reuse, R24, R104 ;  /* 0x00000018a068723c */ /* 0x040ff00000081068 */
[C---:B------:R-:W-:Y:S08]  /*241b0*/  HMMA.1688.F32.TF32 R120, R160.reuse, R68, R180 ;  /* 0x00000044a078723c */ /* 0x040ff000000810b4 */
[C---:B------:R-:W-:Y:S08]  /*241c0*/  HMMA.1688.F32.TF32 R116, R160.reuse, R44, R176 ;  /* 0x0000002ca074723c */ /* 0x040ff000000810b0 */
[C---:B------:R-:W-:Y:S08]  /*241d0*/  HMMA.1688.F32.TF32 R168, R160.reuse, R32, R168 ;  /* 0x00000020a0a8723c */ /* 0x040ff000000810a8 */
[C---:B------:R-:W-:Y:S08]  /*241e0*/  HMMA.1688.F32.TF32 R164, R160.reuse, R4, R164 ;  /* 0x00000004a0a4723c */ /* 0x040ff000000810a4 */
[----:B------:R-:W-:Y:S08]  /*241f0*/  HMMA.1688.F32.TF32 R160, R160, R12, R172 ;  /* 0x0000000ca0a0723c */ /* 0x000ff000000810ac */
[----:B-1----:R-:W-:Y:S08]  /*24200*/  HMMA.1688.F32.TF32 R176, R112, R66, R88 ;  /* 0x0000004270b0723c */ /* 0x002ff00000081058 */
        /* <DEDUP_REMOVED lines=8> */
[----:B---3--:R-:W-:Y:S08]  /*24290*/  HMMA.1688.F32.TF32 R124, R56, R26, R36 ;  /* 0x0000001a387c723c */ /* 0x008ff00000081024 */
[C---:B------:R-:W-:Y:S08]  /*242a0*/  HMMA.1688.F32.TF32 R100, R112.reuse, R30, R100 ;  /* 0x0000001e7064723c */ /* 0x040ff00000081064 */
[C---:B------:R-:W-:Y:S01]  /*242b0*/  HMMA.1688.F32.TF32 R88, R112.reuse, R70, R120 ;  /* 0x000000467058723c */ /* 0x040fe20000081078 */
[----:B------:R-:W-:Y:S04]  /*242c0*/  LDS R120, [R2+0xe000] ;  /* 0x00e0000002787984 */ /* 0x000fe80000000800 */
[----:B------:R-:W-:Y:S03]  /*242d0*/  LDS R122, [R2+0xe800] ;  /* 0x00e80000027a7984 */ /* 0x000fe60000000800 */
[C---:B------:R-:W-:Y:S01]  /*242e0*/  HMMA.1688.F32.TF32 R116, R112.reuse, R46, R116 ;  /* 0x0000002e7074723c */ /* 0x040fe20000081074 */
[----:B------:R-:W-:Y:S04]  /*242f0*/  LDS R121, [R3+0xe000] ;  /* 0x00e0000003797984 */ /* 0x000fe80000000800 */
[----:B------:R-:W-:Y:S03]  /*24300*/  LDS R123, [R3+0xe800] ;  /* 0x00e80000037b7984 */ /* 0x000fe60000000800 */
[C---:B------:R-:W-:Y:S08]  /*24310*/  HMMA.1688.F32.TF32 R168, R112.reuse, R34, R168 ;  /* 0x0000002270a8723c */ /* 0x040ff000000810a8 */
[----:B------:R-:W-:Y:S08]  /*24320*/  HMMA.1688.F32.TF32 R160, R112, R14, R160 ;  /* 0x0000000e70a0723c */ /* 0x000ff000000810a0 */
[C---:B------:R-:W-:Y:S01]  /*24330*/  HMMA.1688.F32.TF32 R172, R56.reuse, R30, R8 ;  /* 0x0000001e38ac723c */ /* 0x040fe20000081008 */
[----:B------:R-:W-:Y:S04]  /*24340*/  LDS R8, [R2+0xe180] ;  /* 0x00e1800002087984 */ /* 0x000fe80000000800 */
[----:B------:R-:W-:Y:S03]  /*24350*/  LDS R10, [R2+0xe980] ;  /* 0x00e98000020a7984 */ /* 0x000fe60000000800 */
[C---:B------:R-:W-:Y:S01]  /*24360*/  HMMA.1688.F32.TF32 R76, R56.reuse, R66, R76 ;  /* 0x00000042384c723c */ /* 0x040fe2000008104c */
[----:B------:R-:W-:Y:S04]  /*24370*/  LDS R9, [R3+0xe180] ;  /* 0x00e1800003097984 */ /* 0x000fe80000000800 */
[----:B------:R-:W-:Y:S03]  /*24380*/  LDS R11, [R3+0xe980] ;  /* 0x00e98000030b7984 */ /* 0x000fe60000000800 */
[C---:B------:R-:W-:Y:S01]  /*24390*/  HMMA.1688.F32.TF32 R80, R56.reuse, R70, R48 ;  /* 0x000000463850723c */ /* 0x040fe20000081030 */
[----:B------:R-:W-:Y:S07]  /*243a0*/  LDSM.16.M88.4 R48, [R197+0x40180] ;  /* 0x04018000c530783b */ /* 0x000fee0000000200 */
[C---:B------:R-:W-:Y:S08]  /*243b0*/  HMMA.1688.F32.TF32 R52, R56.reuse, R46, R52 ;  /* 0x0000002e3834723c */ /* 0x040ff00000081034 */
[C---:B------:R-:W-:Y:S08]  /*243c0*/  HMMA.1688.F32.TF32 R40, R56.reuse, R34, R40 ;  /* 0x000000223828723c */ /* 0x040ff00000081028 */
[C---:B------:R-:W-:Y:S08]  /*243d0*/  HMMA.1688.F32.TF32 R84, R56.reuse, R6, R84 ;  /* 0x000000063854723c */ /* 0x040ff00000081054 */
[----:B------:R-:W-:Y:S01]  /*243e0*/  HMMA.1688.F32.TF32 R36, R56, R14, R96 ;  /* 0x0000000e3824723c */ /* 0x000fe20000081060 */
[----:B------:R-:W-:Y:S04]  /*243f0*/  LDS R96, [R2+0xe100] ;  /* 0x00e1000002607984 */ /* 0x000fe80000000800 */
[----:B------:R-:W-:Y:S03]  /*24400*/  LDS R98, [R2+0xe900] ;  /* 0x00e9000002627984 */ /* 0x000fe60000000800 */
[----:B----4-:R-:W-:Y:S01]  /*24410*/  HMMA.1688.F32.TF32 R180, R20, R30, R188 ;  /* 0x0000001e14b4723c */ /* 0x010fe200000810bc */
[----:B------:R-:W-:Y:S04]  /*24420*/  LDS R97, [R3+0xe100] ;  /* 0x00e1000003617984 */ /* 0x000fe80000000800 */
[----:B------:R-:W-:Y:S03]  /*24430*/  LDS R99, [R3+0xe900] ;  /* 0x00e9000003637984 */ /* 0x000fe60000000800 */
[C---:B------:R-:W-:Y:S01]  /*24440*/  HMMA.1688.F32.TF32 R104, R112.reuse, R26, R104 ;  /* 0x0000001a7068723c */ /* 0x040fe20000081068 */
[----:B------:R-:W1:Y:S04]  /*24450*/  LDSM.16.M88.4 R56, [R197+0x42180] ;  /* 0x04218000c538783b */ /* 0x000e680000000200 */
[----:B------:R-:W2:Y:S03]  /*24460*/  LDL.LU R189, [R1+0x728] ;  /* 0x0007280001bd7983 */ /* 0x000ea60000300800 */
[----:B------:R-:W-:Y:S01]  /*24470*/  HMMA.1688.F32.TF32 R164, R112, R6, R164 ;  /* 0x0000000670a4723c */ /* 0x000fe200000810a4 */
[----:B------:R-:W-:Y:S04]  /*24480*/  LDS R112, [R2+0xe080] ;  /* 0x00e0800002707984 */ /* 0x000fe80000000800 */
[----:B------:R-:W-:Y:S03]  /*24490*/  LDS R114, [R2+0xe880] ;  /* 0x00e8800002727984 */ /* 0x000fe60000000800 */
[C---:B------:R-:W-:Y:S01]  /*244a0*/  HMMA.1688.F32.TF32 R192, R20.reuse, R26, R192 ;  /* 0x0000001a14c0723c */ /* 0x040fe200000810c0 */
[----:B------:R-:W-:Y:S04]  /*244b0*/  LDS R113, [R3+0xe080] ;  /* 0x00e0800003717984 */ /* 0x000fe80000000800 */
[----:B------:R-:W3:Y:S03]  /*244c0*/  LDS R115, [R3+0xe880] ;  /* 0x00e8800003737984 */ /* 0x000ee60000000800 */
[C---:B------:R-:W-:Y:S01]  /*244d0*/  HMMA.1688.F32.TF32 R64, R20.reuse, R66, R184 ;  /* 0x000000421440723c */ /* 0x040fe200000810b8 */
[----:B------:R-:W-:Y:S04]  /*244e0*/  LDSM.16.M88.4 R24, [R197+0x48180] ;  /* 0x04818000c518783b */ /* 0x000fe80000000200 */
[----:B------:R-:W4:Y:S03]  /*244f0*/  LDL.LU R190, [R1+0x730] ;  /* 0x0007300001be7983 */ /* 0x000f260000300800 */
[C---:B------:R-:W-:Y:S01]  /*24500*/  HMMA.1688.F32.TF32 R68, R20.reuse, R70, R108 ;  /* 0x000000461444723c */ /* 0x040fe2000008106c */
[----:B------:R-:W2:Y:S07]  /*24510*/  LDL.LU R191, [R1+0x708] ;  /* 0x0007080001bf7983 */ /* 0x000eae0000300800 */
[C---:B------:R-:W-:Y:S01]  /*24520*/  HMMA.1688.F32.TF32 R44, R20.reuse, R46, R92 ;  /* 0x0000002e142c723c */ /* 0x040fe2000008105c */
[----:B------:R-:W-:Y:S07]  /*24530*/  LDSM.16.M88.4 R92, [R197+0x46180] ;  /* 0x04618000c55c783b */ /* 0x000fee0000000200 */
[C---:B------:R-:W-:Y:S08]  /*24540*/  HMMA.1688.F32.TF32 R32, R20.reuse, R34, R72 ;  /* 0x000000221420723c */ /* 0x040ff00000081048 */
[C---:B------:R-:W-:Y:S01]  /*24550*/  HMMA.1688.F32.TF32 R28, R20.reuse, R6, R60 ;  /* 0x00000006141c723c */ /* 0x040fe2000008103c */
[----:B------:R-:W5:Y:S04]  /*24560*/  LDSM.16.M88.4 R60, [R197+0x44180] ;  /* 0x04418000c53c783b */ /* 0x000f680000000200 */
[----:B------:R-:W-:Y:S03]  /*24570*/  LDSM.16.M88.4 R4, [R197+0x4e180] ;  /* 0x04e18000c504783b */ /* 0x000fe60000000200 */
[----:B------:R-:W-:Y:S01]  /*24580*/  HMMA.1688.F32.TF32 R12, R20, R14, R16 ;  /* 0x0000000e140c723c */ /* 0x000fe20000081010 */
[----:B------:R-:W5:Y:S04]  /*24590*/  LDSM.16.M88.4 R20, [R197+0x4a180] ;  /* 0x04a18000c514783b */ /* 0x000f680000000200 */
[----:B------:R-:W5:Y:S03]  /*245a0*/  LDSM.16.M88.4 R16, [R197+0x4c180] ;  /* 0x04c18000c510783b */ /* 0x000f660000000200 */
[----:B-1----:R-:W-:Y:S08]  /*245b0*/  HMMA.1688.F32.TF32 R72, R96, R56, R124 ;  /* 0x000000386048723c */ /* 0x002ff0000008107c */
[-C--:B------:R-:W-:Y:S08]  /*245c0*/  HMMA.1688.F32.TF32 R100, R120, R48.reuse, R100 ;  /* 0x000000307864723c */ /* 0x080ff00000081064 */
[-C--:B---3--:R-:W-:Y:S08]  /*245d0*/  HMMA.1688.F32.TF32 R156, R112, R48.reuse, R156 ;  /* 0x00000030709c723c */ /* 0x088ff0000008109c */
[-C--:B------:R-:W-:Y:S08]  /*245e0*/  HMMA.1688.F32.TF32 R172, R96, R48.reuse, R172 ;  /* 0x0000003060ac723c */ /* 0x080ff000000810ac */
[----:B------:R-:W-:Y:S08]  /*245f0*/  HMMA.1688.F32.TF32 R180, R8, R48, R180 ;  /* 0x0000003008b4723c */ /* 0x000ff000000810b4 */
[-C--:B------:R-:W-:Y:S08]  /*24600*/  HMMA.1688.F32.TF32 R104, R120, R56.reuse, R104 ;  /* 0x000000387868723c */ /* 0x080ff00000081068 */
[-C--:B------:R-:W-:Y:S08]  /*24610*/  HMMA.1688.F32.TF32 R152, R112, R56.reuse, R152 ;  /* 0x000000387098723c */ /* 0x080ff00000081098 */
[----:B------:R-:W-:Y:S08]  /*24620*/  HMMA.1688.F32.TF32 R124, R8, R56, R192 ;  /* 0x00000038087c723c */ /* 0x000ff000000810c0 */
[C---:B-----5:R-:W-:Y:S08]  /*24630*/  HMMA.1688.F32.TF32 R108, R120.reuse, R60, R176 ;  /* 0x0000003c786c723c */ /* 0x060ff000000810b0 */
        /* <DEDUP_REMOVED lines=29> */
[----:B------:R-:W5:Y:S03]  /*24810*/  LDS R99, [R3+0xf900] ;  /* 0x00f9000003637984 */ /* 0x000f660000000800 */
        /* <DEDUP_REMOVED lines=9> */
[-C--:B-1----:R-:W-:Y:S08]  /*248b0*/  HMMA.1688.F32.TF32 R164, R120, R18.reuse, R164 ;  /* 0x0000001278a4723c */ /* 0x082ff000000810a4 */
[-C--:B---3--:R-:W-:Y:S08]  /*248c0*/  HMMA.1688.F32.TF32 R132, R112, R18.reuse, R132 ;  /* 0x000000127084723c */ /* 0x088ff00000081084 */
[----:B-----5:R-:W-:Y:S08]  /*248d0*/  HMMA.1688.F32.TF32 R84, R96, R18, R84 ;  /* 0x000000126054723c */ /* 0x020ff00000081054 */
[C---:B------:R-:W-:Y:S08]  /*248e0*/  HMMA.1688.F32.TF32 R88, R120.reuse, R94, R88 ;  /* 0x0000005e7858723c */ /* 0x040ff00000081058 */
[----:B------:R-:W-:Y:S08]  /*248f0*/  HMMA.1688.F32.TF32 R116, R120, R26, R116 ;  /* 0x0000001a7874723c */ /* 0x000ff00000081074 */
[----:B--2---:R-:W-:Y:S01]  /*24900*/  HMMA.1688.F32.TF32 R16, R12, R18, R28 ;  /* 0x000000120c10723c */ /* 0x004fe2000008101c */
[----:B------:R-:W2:Y:S04]  /*24910*/  LDL.LU R29, [R1+0x6e8] ;  /* 0x0006e800011d7983 */ /* 0x000ea80000300800 */
[----:B------:R-:W3:Y:S03]  /*24920*/  LDL.LU R28, [R1+0x6f4] ;  /* 0x0006f400011c7983 */ /* 0x000ee60000300800 */
[C---:B------:R-:W-:Y:S08]  /*24930*/  HMMA.1688.F32.TF32 R168, R120.reuse, R22, R168 ;  /* 0x0000001678a8723c */ /* 0x040ff000000810a8 */
[----:B------:R-:W-:Y:S08]  /*24940*/  HMMA.1688.F32.TF32 R160, R120, R6, R160 ;  /* 0x0000000678a0723c */ /* 0x000ff000000810a0 */
[C---:B------:R-:W-:Y:S08]  /*24950*/  HMMA.1688.F32.TF32 R144, R112.reuse, R94, R144 ;  /* 0x0000005e7090723c */ /* 0x040ff00000081090 */
[C---:B------:R-:W-:Y:S08]  /*24960*/  HMMA.1688.F32.TF32 R140, R112.reuse, R26, R140 ;  /* 0x0000001a708c723c */ /* 0x040ff0000008108c */
        /* <DEDUP_REMOVED lines=12> */
[----:B------:R-:W-:Y:S01]  /*24a30*/  HMMA.1688.F32.TF32 R4, R12, R6, R8 ;  /* 0x000000060c04723c */ /* 0x000fe20000081008 */
[----:B------:R-:W5:Y:S04]  /*24a40*/  LDL.LU R13, [R1+0x6c8] ;  /* 0x0006c800010d7983 */ /* 0x000f680000300800 */
[----:B------:R-:W5:Y:S01]  /*24a50*/  LDL.LU R11, [R1+0x6d4] ;  /* 0x0006d400010b7983 */ /* 0x000f620000300800 */
[----:B------:R-:W-:-:S05]  /*24a60*/  IMAD.MOV.U32 R188, RZ, RZ, 0x7f ;  /* 0x0000007fffbc7424 */ /* 0x000fca00078e00ff */
[----:B------:R-:W-:-:S04]  /*24a70*/  IADD3 R187, R188, c[0x0][0x180], RZ ;  /* 0x00006000bcbb7a10 */ /* 0x000fc80007ffe0ff */
[----:B------:R-:W-:-:S04]  /*24a80*/  SHF.R.S32.HI R188, RZ, 0x1f, R187 ;  /* 0x0000001fffbc7819 */ /* 0x000fc800000114bb */
[----:B------:R-:W-:Y:S01]  /*24a90*/  LEA.HI R188, R188, R187, RZ, 0x7 ;  /* 0x000000bbbcbc7211 */ /* 0x000fe200078f38ff */
[----:B------:R-:W-:-:S05]  /*24aa0*/  IMAD.MOV.U32 R187, RZ, RZ, c[0x0][0x180] ;  /* 0x00006000ffbb7624 */ /* 0x000fca00078e00ff */
[----:B------:R-:W-:Y:S02]  /*24ab0*/  IADD3 R187, R187, -0x200, RZ ;  /* 0xfffffe00bbbb7810 */ /* 0x000fe40007ffe0ff */
[----:B------:R-:W-:-:S03]  /*24ac0*/  SHF.R.S32.HI R188, RZ, 0x7, R188 ;  /* 0x00000007ffbc7819 */ /* 0x000fc600000114bc */
[----:B------:R-:W-:Y:S01]  /*24ad0*/  IMAD R2, R201, -0x80, R187 ;  /* 0xffffff80c9027824 */ /* 0x000fe200078e02bb */
[----:B------:R-:W-:-:S04]  /*24ae0*/  IADD3 R188, R188, -0x4, RZ ;  /* 0xfffffffcbcbc7810 */ /* 0x000fc80007ffe0ff */
[C---:B------:R-:W-:Y:S02]  /*24af0*/  ISETP.GT.AND P1, PT, R2.reuse, RZ, PT ;  /* 0x000000ff0200720c */ /* 0x040fe40003f24270 */
[----:B------:R-:W-:Y:S02]  /*24b00*/  ISETP.GE.AND P0, PT, R201, R188, PT ;  /* 0x000000bcc900720c */ /* 0x000fe40003f06270 */
[----:B------:R-:W-:Y:S01]  /*24b10*/  SEL R3, RZ, 0x4, !P1 ;  /* 0x00000004ff037807 */ /* 0x000fe20004800000 */
[----:B------:R-:W-:Y:S01]  /*24b20*/  UIADD3 UR5, UR5, 0x1, URZ ;  /* 0x0000000105057890 */ /* 0x000fe2000fffe03f */
[----:B------:R-:W-:Y:S02]  /*24b30*/  ISETP.GT.AND P1, PT, R2, 0x4, PT ;  /* 0x000000040200780c */ /* 0x000fe40003f24270 */
[----:B------:R-:W-:Y:S01]  /*24b40*/  SEL R3, R3, RZ, !P0 ;  /* 0x000000ff03037207 */ /* 0x000fe20004000000 */
[----:B------:R-:W-:-:S03]  /*24b50*/  UISETP.GT.AND UP0, UPT, UR5, 0x3, UPT ;  /* 0x000000030500788c */ /* 0x000fc6000bf04270 */
[----:B------:R-:W-:Y:S02]  /*24b60*/  ISETP.NE.U32.AND P2, PT, R3, RZ, PT ;  /* 0x000000ff0300720c */ /* 0x000fe40003f45070 */
[----:B------:R-:W-:Y:S01]  /*24b70*/  SEL R3, RZ, 0x4, !P1 ;  /* 0x00000004ff037807 */ /* 0x000fe20004800000 */
[----:B------:R-:W-:Y:S01]  /*24b80*/  USEL UR5, UR5, URZ, !UP0 ;  /* 0x0000003f05057287 */ /* 0x000fe2000c000000 */
[-C--:B----4-:R-:W-:Y:S02]  /*24b90*/  IADD3 R190, P3, R190, R198.reuse, RZ ;  /* 0x000000c6bebe7210 */ /* 0x090fe40007f7e0ff */
[----:B------:R-:W-:Y:S02]  /*24ba0*/  SEL R3, R3, RZ, !P0 ;  /* 0x000000ff03037207 */ /* 0x000fe40004000000 */
[----:B------:R-:W-:Y:S01]  /*24bb0*/  IADD3 R196, P4, R196, R198, RZ ;  /* 0x000000c6c4c47210 */ /* 0x000fe20007f9e0ff */
[----:B------:R-:W-:Y:S01]  /*24bc0*/  IMAD.X R189, R189, 0x1, R0, P3 ;  /* 0x00000001bdbd7824 */ /* 0x000fe200018e0600 */
[----:B------:R-:W-:Y:S01]  /*24bd0*/  ISETP.NE.U32.AND P1, PT, R3, RZ, PT ;  /* 0x000000ff0300720c */ /* 0x000fe20003f25070 */
[----:B------:R-:W-:-:S02]  /*24be0*/  IMAD.U32 R3, RZ, RZ, UR5 ;  /* 0x00000005ff037e24 */ /* 0x000fc4000f8e00ff */
[----:B------:R-:W-:Y:S01]  /*24bf0*/  IMAD.X R191, R191, 0x1, R0, P4 ;  /* 0x00000001bfbf7824 */ /* 0x000fe200020e0600 */
[----:B------:R-:W-:Y:S01]  /*24c00*/  STL [R1+0x730], R190 ;  /* 0x000730be01007387 */ /* 0x000fe20000100800 */
[----:B------:R-:W-:Y:S02]  /*24c10*/  IMAD R3, R3, 0x10000, R199 ;  /* 0x0001000003037824 */ /* 0x000fe400078e02c7 */
[----:B------:R-:W-:Y:S01]  /*24c20*/  IMAD.MOV.U32 R8, RZ, RZ, R190 ;  /* 0x000000ffff087224 */ /* 0x000fe200078e00be */
[----:B------:R-:W-:Y:S01]  /*24c30*/  STL [R1+0x714], R196 ;  /* 0x000714c401007387 */ /* 0x000fe20000100800 */
[----:B------:R-:W-:-:S03]  /*24c40*/  IMAD.MOV.U32 R9, RZ, RZ, R189 ;  /* 0x000000ffff097224 */ /* 0x000fc600078e00bd */
[----:B------:R-:W-:Y:S06]  /*24c50*/  BAR.SYNC.DEFER_BLOCKING 0x0 ;  /* 0x0000000000007b1d */ /* 0x000fec0000010000 */
[----:B------:R-:W-:Y:S04]  /*24c60*/  STL [R1+0x728], R189 ;  /* 0x000728bd01007387 */ /* 0x000fe80000100800 */
[----:B------:R-:W-:Y:S04]  /*24c70*/  STL [R1+0x708], R191 ;  /* 0x000708bf01007387 */ /* 0x000fe80000100800 */
[----:B------:R-:W4:Y:S04]  /*24c80*/  LDL.LU R15, [R1+0x6a8] ;  /* 0x0006a800010f7983 */ /* 0x000f280000300800 */
[----:B------:R-:W4:Y:S04]  /*24c90*/  LDL.LU R14, [R1+0x6b4] ;  /* 0x0006b400010e7983 */ /* 0x000f280000300800 */
[----:B------:R-:W4:Y:S04]  /*24ca0*/  LDL.LU R12, [R1+0x688] ;  /* 0x00068800010c7983 */ /* 0x000f280000300800 */
[----:B------:R-:W-:Y:S01]  /*24cb0*/  @!PT LDS RZ, [RZ] ;  /* 0x00000000fffff984 */ /* 0x000fe20000000800 */
[----:B------:R-:W-:Y:S01]  /*24cc0*/  @!PT LDS RZ, [RZ] ;  /* 0x00000000fffff984 */ /* 0x000fe20000000800 */
[----:B------:R-:W-:Y:S01]  /*24cd0*/  @!PT LDS RZ, [RZ] ;  /* 0x00000000fffff984 */ /* 0x000fe20000000800 */
[----:B------:R1:W-:Y:S04]  /*24ce0*/  LDGSTS.E [R3], [R8.64], P2 ;  /* 0x0000000008037fae */ /* 0x0003e80009121848 */
[----:B------:R-:W4:Y:S01]  /*24cf0*/  LDL.LU R10, [R1+0x694] ;  /* 0x00069400010a7983 */ /* 0x000f220000300800 */
[----:B-1----:R-:W-:-:S02]  /*24d00*/  IMAD.MOV.U32 R8, RZ, RZ, R196 ;  /* 0x000000ffff087224 */ /* 0x002fc400078e00c4 */
[----:B------:R-:W-:-:S05]  /*24d10*/  IMAD.MOV.U32 R9, RZ, RZ, R191 ;  /* 0x000000ffff097224 */ /* 0x000fca00078e00bf */
[----:B------:R1:W-:Y:S01]  /*24d20*/  LDGSTS.E [R3+0x800], [R8.64], P1 ;  /* 0x0080000008037fae */ /* 0x0003e20008921848 */
[----:B------:R-:W-:-:S04]  /*24d30*/  ISETP.GT.AND P1, PT, R2, 0x8, PT ;  /* 0x000000080200780c */ /* 0x000fc80003f24270 */
[----:B-1----:R-:W-:Y:S02]  /*24d40*/  SEL R8, RZ, 0x4, !P1 ;  /* 0x00000004ff087807 */ /* 0x002fe40004800000 */
[----:B------:R-:W-:Y:S02]  /*24d50*/  ISETP.GT.AND P1, PT, R2, 0xc, PT ;  /* 0x0000000c0200780c */ /* 0x000fe40003f24270 */
[----:B------:R-:W-:-:S04]  /*24d60*/  SEL R8, R8, RZ, !P0 ;  /* 0x000000ff08087207 */ /* 0x000fc80004000000 */
[----:B------:R-:W-:Y:S02]  /*24d70*/  ISETP.NE.U32.AND P2, PT, R8, RZ, PT ;  /* 0x000000ff0800720c */ /* 0x000fe40003f45070 */
[----:B------:R-:W-:-:S04]  /*24d80*/  SEL R8, RZ, 0x4, !P1 ;  /* 0x00000004ff087807 */ /* 0x000fc80004800000 */
[----:B------:R-:W-:-:S04]  /*24d90*/  SEL R8, R8, RZ, !P0 ;  /* 0x000000ff08087207 */ /* 0x000fc80004000000 */
[----:B------:R-:W-:Y:S02]  /*24da0*/  ISETP.NE.U32.AND P1, PT, R8, RZ, PT ;  /* 0x000000ff0800720c */ /* 0x000fe40003f25070 */
[----:B---3--:R-:W-:-:S05]  /*24db0*/  IADD3 R28, P3, R28, R198, RZ ;  /* 0x000000c61c1c7210 */ /* 0x008fca0007f7e0ff */
[----:B--2---:R-:W-:Y:S01]  /*24dc0*/  IMAD.X R29, R29, 0x1, R0, P3 ;  /* 0x000000011d1d7824 */ /* 0x004fe200018e0600 */
[----:B------:R-:W-:Y:S01]  /*24dd0*/  STL [R1+0x6f4], R28 ;  /* 0x0006f41c01007387 */ /* 0x000fe20000100800 */
[----:B------:R-:W-:Y:S02]  /*24de0*/  IMAD.MOV.U32 R8, RZ, RZ, R28 ;  /* 0x000000ffff087224 */ /* 0x000fe400078e001c */
[----:B------:R-:W-:Y:S01]  /*24df0*/  IMAD.MOV.U32 R9, RZ, RZ, R29 ;  /* 0x000000ffff097224 */ /* 0x000fe200078e001d */
[----:B------:R1:W-:Y:S04]  /*24e00*/  STL [R1+0x6e8], R29 ;  /* 0x0006e81d01007387 */ /* 0x0003e80000100800 */
[----:B------:R2:W-:Y:S01]  /*24e10*/  LDGSTS.E [R3+0x1000], [R8.64], P2 ;  /* 0x0100000008037fae */ /* 0x0005e20009121848 */
[----:B-----5:R-:W-:-:S05]  /*24e20*/  IADD3 R11, P4, R11, R198, RZ ;  /* 0x000000c60b0b7210 */ /* 0x020fca0007f9e0ff */
[----:B------:R-:W-:Y:S01]  /*24e30*/  IMAD.X R13, R13, 0x1, R0, P4 ;  /* 0x000000010d0d7824 */ /* 0x000fe200020e0600 */
[----:B------:R-:W-:Y:S04]  /*24e40*/  STL [R1+0x6d4], R11 ;  /* 0x0006d40b01007387 */ /* 0x000fe80000100800 */
[----:B------:R3:W-:Y:S04]  /*24e50*/  STL [R1+0x6c8], R13 ;  /* 0x0006c80d01007387 */ /* 0x0007e80000100800 */
[----:B-1----:R-:W5:Y:S01]  /*24e60*/  LDL.LU R29, [R1+0x668] ;  /* 0x00066800011d7983 */ /* 0x002f620000300800 */
[----:B--2---:R-:W-:-:S03]  /*24e70*/  IMAD.MOV.U32 R9, RZ, RZ, R13 ;  /* 0x000000ffff097224 */ /* 0x004fc600078e000d */
[----:B------:R-:W2:Y:S01]  /*24e80*/  LDL.LU R28, [R1+0x674] ;  /* 0x00067400011c7983 */ /* 0x000ea20000300800 */
[----:B------:R-:W-:-:S03]  /*24e90*/  IMAD.MOV.U32 R8, RZ, RZ, R11 ;  /* 0x000000ffff087224 */ /* 0x000fc600078e000b */
[----:B---3--:R-:W3:Y:S04]  /*24ea0*/  LDL.LU R13, [R1+0x648] ;  /* 0x00064800010d7983 */ /* 0x008ee80000300800 */
[----:B------:R-:W3:Y:S04]  /*24eb0*/  LDL.LU R11, [R1+0x654] ;  /* 0x00065400010b7983 */ /* 0x000ee80000300800 */
        /* <DEDUP_REMOVED lines=9> */
[----:B----4-:R-:W-:-:S05]  /*24f50*/  IADD3 R14, P3, R14, R198, RZ ;  /* 0x000000c60e0e7210 */ /* 0x010fca0007f7e0ff */
[----:B------:R-:W-:Y:S02]  /*24f60*/  IMAD.X R15, R15, 0x1, R0, P3 ;  /* 0x000000010f0f7824 */ /* 0x000fe400018e0600 */
[----:B------:R-:W-:Y:S02]  /*24f70*/  IMAD.MOV.U32 R8, RZ, RZ, R14 ;  /* 0x000000ffff087224 */ /* 0x000fe400078e000e */
[----:B------:R-:W-:Y:S01]  /*24f80*/  IMAD.MOV.U32 R9, RZ, RZ, R15 ;  /* 0x000000ffff097224 */ /* 0x000fe200078e000f */
[----:B------:R-:W-:-:S04]  /*24f90*/  IADD3 R10, P4, R10, R198, RZ ;  /* 0x000000c60a0a7210 */ /* 0x000fc80007f9e0ff */
[----:B------:R1:W-:Y:S01]  /*24fa0*/  LDGSTS.E [R3+0x2000], [R8.64], P2 ;  /* 0x0200000008037fae */ /* 0x0003e20009121848 */
[----:B------:R-:W-:-:S03]  /*24fb0*/  IMAD.X R12, R12, 0x1, R0, P4 ;  /* 0x000000010c0c7824 */ /* 0x000fc600020e0600 */
[----:B------:R-:W-:Y:S04]  /*24fc0*/  STL [R1+0x6b4], R14 ;  /* 0x0006b40e01007387 */ /* 0x000fe80000100800 */
[----:B------:R4:W-:Y:S01]  /*24fd0*/  STL [R1+0x6a8], R15 ;  /* 0x0006a80f01007387 */ /* 0x0009e20000100800 */
[----:B-1----:R-:W-:Y:S02]  /*24fe0*/  IMAD.MOV.U32 R8, RZ, RZ, R10 ;  /* 0x000000ffff087224 */ /* 0x002fe400078e000a */
[----:B------:R-:W-:Y:S01]  /*24ff0*/  IMAD.MOV.U32 R9, RZ, RZ, R12 ;  /* 0x000000ffff097224 */ /* 0x000fe200078e000c */
[----:B------:R-:W-:Y:S04]  /*25000*/  STL [R1+0x694], R10 ;  /* 0x0006940a01007387 */ /* 0x000fe80000100800 */
[----:B------:R1:W-:Y:S04]  /*25010*/  STL [R1+0x688], R12 ;  /* 0x0006880c01007387 */ /* 0x0003e80000100800 */
[----:B----4-:R-:W4:Y:S04]  /*25020*/  LDL.LU R15, [R1+0x628] ;  /* 0x00062800010f7983 */ /* 0x010f280000300800 */
[----:B------:R1:W-:Y:S01]  /*25030*/  LDGSTS.E [R3+0x2800], [R8.64], P1 ;  /* 0x0280000008037fae */ /* 0x0003e20008921848 */
[----:B------:R-:W-:-:S03]  /*25040*/  ISETP.GT.AND P1, PT, R2, 0x18, PT ;  /* 0x000000180200780c */ /* 0x000fc60003f24270 */
[----:B------:R-:W4:Y:S04]  /*25050*/  LDL.LU R14, [R1+0x634] ;  /* 0x00063400010e7983 */ /* 0x000f280000300800 */
[----:B-1----:R-:W4:Y:S01]  /*25060*/  LDL.LU R12, [R1+0x608] ;  /* 0x00060800010c7983 */ /* 0x002f220000300800 */
[----:B------:R-:W-:-:S03]  /*25070*/  SEL R8, RZ, 0x4, !P1 ;  /* 0x00000004ff087807 */ /* 0x000fc60004800000 */
[----:B------:R-:W4:Y:S01]  /*25080*/  LDL.LU R10, [R1+0x614] ;  /* 0x00061400010a7983 */ /* 0x000f220000300800 */
[----:B------:R-:W-:Y:S02]  /*25090*/  ISETP.GT.AND P1, PT, R2, 0x1c, PT ;  /* 0x0000001c0200780c */ /* 0x000fe40003f24270 */
[----:B------:R-:W-:-:S04]  /*250a0*/  SEL R8, R8, RZ, !P0 ;  /* 0x000000ff08087207 */ /* 0x000fc80004000000 */
[----:B------:R-:W-:Y:S02]  /*250b0*/  ISETP.NE.U32.AND P2, PT, R8, RZ, PT ;  /* 0x000000ff0800720c */ /* 0x000fe40003f45070 */
[----:B------:R-:W-:-:S04]  /*250c0*/  SEL R8, RZ, 0x4, !P1 ;  /* 0x00000004ff087807 */ /* 0x000fc80004800000 */
[----:B------:R-:W-:-:S04]  /*250d0*/  SEL R8, R8, RZ, !P0 ;  /* 0x000000ff08087207 */ /* 0x000fc80004000000 */
[----:B------:R-:W-:Y:S02]  /*250e0*/  ISETP.NE.U32.AND P1, PT, R8, RZ, PT ;  /* 0x000000ff0800720c */ /* 0x000fe40003f25070 */
[----:B--2---:R-:W-:-:S05]  /*250f0*/  IADD3 R28, P3, R28, R198, RZ ;  /* 0x000000c61c1c7210 */ /* 0x004fca0007f7e0ff */
[----:B-----5:R-:W-:Y:S01]  /*25100*/  IMAD.X R29, R29, 0x1, R0, P3 ;  /* 0x000000011d1d7824 */ /* 0x020fe200018e0600 */
[----:B---3--:R-:W-:Y:S01]  /*25110*/  IADD3 R11, P4, R11, R198, RZ ;  /* 0x000000c60b0b7210 */ /* 0x008fe20007f9e0ff */
[----:B------:R-:W-:Y:S02]  /*25120*/  IMAD.MOV.U32 R8, RZ, RZ, R28 ;  /* 0x000000ffff087224 */ /* 0x000fe400078e001c */
[----:B------:R-:W-:Y:S02]  /*25130*/  IMAD.MOV.U32 R9, RZ, RZ, R29 ;  /* 0x000000ffff097224 */ /* 0x000fe400078e001d */
[----:B------:R-:W-:Y:S01]  /*25140*/  IMAD.X R13, R13, 0x1, R0, P4 ;  /* 0x000000010d0d7824 */ /* 0x000fe200020e0600 */
[----:B------:R-:W-:Y:S04]  /*25150*/  STL [R1+0x674], R28 ;  /* 0x0006741c01007387 */ /* 0x000fe80000100800 */
[----:B------:R-:W-:Y:S04]  /*25160*/  STL [R1+0x668], R29 ;  /* 0x0006681d01007387 */ /* 0x000fe80000100800 */
[----:B------:R-:W-:Y:S04]  /*25170*/  STL [R1+0x654], R11 ;  /* 0x0006540b01007387 */ /* 0x000fe80000100800 */
[----:B------:R1:W-:Y:S04]  /*25180*/  LDGSTS.E [R3+0x3000], [R8.64], P2 ;  /* 0x0300000008037fae */ /* 0x0003e80009121848 */
[----:B------:R2:W-:Y:S01]  /*25190*/  STL [R1+0x648], R13 ;  /* 0x0006480d01007387 */ /* 0x0005e20000100800 */
[----:B-1----:R-:W-:-:S02]  /*251a0*/  IMAD.MOV.U32 R9, RZ, RZ, R13 ;  /* 0x000000ffff097224 */ /* 0x002fc400078e000d */
[----:B------:R-:W-:Y:S01]  /*251b0*/  IMAD.MOV.U32 R8, RZ, RZ, R11 ;  /* 0x000000ffff087224 */ /* 0x000fe200078e000b */
[----:B--2---:R-:W2:Y:S04]  /*251c0*/  LDL.LU R13, [R1+0x5e8] ;  /* 0x0005e800010d7983 */ /* 0x004ea80000300800 */
[----:B------:R-:W3:Y:S04]  /*251d0*/  LDL.LU R11, [R1+0x5f4] ;  /* 0x0005f400010b7983 */ /* 0x000ee80000300800 */
[----:B------:R-:W2:Y:S04]  /*251e0*/  LDL.LU R31, [R1+0x5c8] ;  /* 0x0005c800011f7983 */ /* 0x000ea80000300800 */
[----:B------:R-:W2:Y:S04]  /*251f0*/  LDL.LU R30, [R1+0x5d4] ;  /* 0x0005d400011e7983 */ /* 0x000ea80000300800 */
        /* <DEDUP_REMOVED lines=10> */
[----:B------:R-:W-:Y:S01]  /*252a0*/  IMAD.X R15, R15, 0x1, R0, P3 ;  /* 0x000000010f0f7824 */ /* 0x000fe200018e0600 */
[----:B------:R-:W-:Y:S01]  /*252b0*/  IADD3 R10, P4, R10, R198, RZ ;  /* 0x000000c60a0a7210 */ /* 0x000fe20007f9e0ff */
[----:B------:R-:W-:Y:S02]  /*252c0*/  IMAD.MOV.U32 R8, RZ, RZ, R14 ;  /* 0x000000ffff087224 */ /* 0x000fe400078e000e */
[----:B------:R-:W-:Y:S02]  /*252d0*/  IMAD.MOV.U32 R9, RZ, RZ, R15 ;  /* 0x000000ffff097224 */ /* 0x000fe400078e000f */
[----:B------:R-:W-:-:S03]  /*252e0*/  IMAD.X R12, R12, 0x1, R0, P4 ;  /* 0x000000010c0c7824 */ /* 0x000fc600020e0600 */
[----:B------:R1:W-:Y:S02]  /*252f0*/  LDGSTS.E [R3+0x4000], [R8.64], P2 ;  /* 0x0400000008037fae */ /* 0x0003e40009121848 */
[----:B-1----:R-:W-:Y:S02]  /*25300*/  IMAD.MOV.U32 R8, RZ, RZ, R10 ;  /* 0x000000ffff087224 */ /* 0x002fe400078e000a */
[----:B------:R-:W-:-:S05]  /*25310*/  IMAD.MOV.U32 R9, RZ, RZ, R12 ;  /* 0x000000ffff097224 */ /* 0x000fca00078e000c */
[----:B------:R1:W-:Y:S01]  /*25320*/  LDGSTS.E [R3+0x4800], [R8.64], P1 ;  /* 0x0480000008037fae */ /* 0x0003e20008921848 */
[----:B------:R-:W-:-:S03]  /*25330*/  ISETP.GT.AND P1, PT, R2, 0x28, PT ;  /* 0x000000280200780c */ /* 0x000fc60003f24270 */
[----:B------:R-:W-:Y:S04]  /*25340*/  STL [R1+0x634], R14 ;  /* 0x0006340e01007387 */ /* 0x000fe80000100800 */
[----:B------:R4:W-:Y:S01]  /*25350*/  STL [R1+0x628], R15 ;  /* 0x0006280f01007387 */ /* 0x0009e20000100800 */
[----:B-1----:R-:W-:-:S03]  /*25360*/  SEL R8, RZ, 0x4, !P1 ;  /* 0x00000004ff087807 */ /* 0x002fc60004800000 */
[----:B------:R-:W-:Y:S01]  /*25370*/  STL [R1+0x614], R10 ;  /* 0x0006140a01007387 */ /* 0x000fe20000100800 */
[----:B------:R-:W-:Y:S02]  /*25380*/  ISETP.GT.AND P1, PT, R2, 0x2c, PT ;  /* 0x0000002c0200780c */ /* 0x000fe40003f24270 */
[----:B------:R-:W-:Y:S01]  /*25390*/  SEL R8, R8, RZ, !P0 ;  /* 0x000000ff08087207 */ /* 0x000fe20004000000 */
[----:B------:R1:W-:Y:S04]  /*253a0*/  STL [R1+0x608], R12 ;  /* 0x0006080c01007387 */ /* 0x0003e80000100800 */
[----:B------:R-:W5:Y:S01]  /*253b0*/  LDL.LU R29, [R1+0x5ac] ;  /* 0x0005ac00011d7983 */ /* 0x000f620000300800 */
[----:B------:R-:W-:-:S03]  /*253c0*/  ISETP.NE.U32.AND P2, PT, R8, RZ, PT ;  /* 0x000000ff0800720c */ /* 0x000fc60003f45070 */
[----:B------:R-:W5:Y:S01]  /*253d0*/  LDL.LU R28, [R1+0x5b0] ;  /* 0x0005b000011c7983 */ /* 0x000f620000300800 */
[----:B------:R-:W-:-:S03]  /*253e0*/  SEL R8, RZ, 0x4, !P1 ;  /* 0x00000004ff087807 */ /* 0x000fc60004800000 */
[----:B----4-:R-:W4:Y:S04]  /*253f0*/  LDL.LU R15, [R1+0x58c] ;  /* 0x00058c00010f7983 */ /* 0x010f280000300800 */
[----:B------:R-:W4:Y:S01]  /*25400*/  LDL.LU R14, [R1+0x590] ;  /* 0x00059000010e7983 */ /* 0x000f220000300800 */
[----:B------:R-:W-:-:S03]  /*25410*/  SEL R8, R8, RZ, !P0 ;  /* 0x000000ff08087207 */ /* 0x000fc60004000000 */
[----:B-1----:R-:W4:Y:S04]  /*25420*/  LDL.LU R12, [R1+0x570] ;  /* 0x00057000010c7983 */ /* 0x002f280000300800 */
[----:B------:R-:W4:Y:S01]  /*25430*/  LDL.LU R10, [R1+0x550] ;  /* 0x00055000010a7983 */ /* 0x000f220000300800 */
[----:B------:R-:W-:Y:S02]  /*25440*/  ISETP.NE.U32.AND P1, PT, R8, RZ, PT ;  /* 0x000000ff0800720c */ /* 0x000fe40003f25070 */
[----:B---3--:R-:W-:-:S05]  /*25450*/  IADD3 R11, P3, R11, R198, RZ ;  /* 0x000000c60b0b7210 */ /* 0x008fca0007f7e0ff */
[--C-:B--2---:R-:W-:Y:S01]  /*25460*/  IMAD.X R13, R13, 0x1, R0.reuse, P3 ;  /* 0x000000010d0d7824 */ /* 0x104fe200018e0600 */
[----:B------:R-:W-:Y:S01]  /*25470*/  IADD3 R30, P4, R30, R198, RZ ;  /* 0x000000c61e1e7210 */ /* 0x000fe20007f9e0ff */
[----:B------:R-:W-:Y:S02]  /*25480*/  STL [R1+0x5f4], R11 ;  /* 0x0005f40b01007387 */ /* 0x000fe40000100800 */
[----:B------:R-:W-:Y:S02]  /*25490*/  IMAD.MOV.U32 R9, RZ, RZ, R13 ;  /* 0x000000ffff097224 */ /* 0x000fe400078e000d */
[----:B------:R-:W-:Y:S01]  /*254a0*/  IMAD.X R31, R31, 0x1, R0, P4 ;  /* 0x000000011f1f7824 */ /* 0x000fe200020e0600 */
[----:B------:R1:W-:Y:S01]  /*254b0*/  STL [R1+0x5e8], R13 ;  /* 0x0005e80d01007387 */ /* 0x0003e20000100800 */
[----:B------:R-:W-:-:S03]  /*254c0*/  IMAD.MOV.U32 R8, RZ, RZ, R11 ;  /* 0x000000ffff087224 */ /* 0x000fc600078e000b */
[----:B------:R-:W-:Y:S04]  /*254d0*/  STL [R1+0x5d4], R30 ;  /* 0x0005d41e01007387 */ /* 0x000fe80000100800 */
[----:B------:R2:W-:Y:S04]  /*254e0*/  LDGSTS.E [R3+0x5000], [R8.64], P2 ;  /* 0x0500000008037fae */ /* 0x0005e80009121848 */
[----:B-1----:R-:W3:Y:S04]  /*254f0*/  LDL.LU R13, [R1+0x56c] ;  /* 0x00056c00010d7983 */ /* 0x002ee80000300800 */
[----:B------:R-:W-:Y:S04]  /*25500*/  STL [R1+0x5c8], R31 ;  /* 0x0005c81f01007387 */ /* 0x000fe80000100800 */
[----:B------:R-:W3:Y:S01]  /*25510*/  LDL.LU R11, [R1+0x54c] ;  /* 0x00054c00010b7983 */ /* 0x000ee20000300800 */
[----:B--2---:R-:W-:-:S02]  /*25520*/  IMAD.MOV.U32 R8, RZ, RZ, R30 ;  /* 0x000000ffff087224 */ /* 0x004fc400078e001e */
        /* <DEDUP_REMOVED lines=10> */
[----:B-----5:R-:W-:-:S05]  /*255d0*/  IADD3 R28, P3, R28, R198, RZ ;  /* 0x000000c61c1c7210 */ /* 0x020fca0007f7e0ff */
[----:B------:R-:W-:Y:S01]  /*255e0*/  IMAD.X R29, R29, 0x1, R0, P3 ;  /* 0x000000011d1d7824 */ /* 0x000fe200018e0600 */
[-C--:B----4-:R-:W-:Y:S02]  /*255f0*/  IADD3 R14, P4, R14, R198.reuse, RZ ;  /* 0x000000c60e0e7210 */ /* 0x090fe40007f9e0ff */
[----:B------:R-:W-:-:S03]  /*25600*/  IADD3 R12, P3, R12, R198, RZ ;  /* 0x000000c60c0c7210 */ /* 0x000fc60007f7e0ff */
[----:B------:R-:W-:Y:S01]  /*25610*/  IMAD.X R15, R15, 0x1, R0, P4 ;  /* 0x000000010f0f7824 */ /* 0x000fe200020e0600 */
[----:B------:R-:W-:Y:S01]  /*25620*/  IADD3 R10, P4, R10, R198, RZ ;  /* 0x000000c60a0a7210 */ /* 0x000fe20007f9e0ff */
[----:B------:R-:W-:Y:S01]  /*25630*/  IMAD.MOV.U32 R8, RZ, RZ, R28 ;  /* 0x000000ffff087224 */ /* 0x000fe200078e001c */
[----:B------:R-:W-:Y:S01]  /*25640*/  STL [R1+0x5b0], R28 ;  /* 0x0005b01c01007387 */ /* 0x000fe20000100800 */
[----:B------:R-:W-:-:S03]  /*25650*/  IMAD.MOV.U32 R9, RZ, RZ, R29 ;  /* 0x000000ffff097224 */ /* 0x000fc600078e001d */
[----:B------:R1:W-:Y:S04]  /*25660*/  STL [R1+0x5ac], R29 ;  /* 0x0005ac1d01007387 */ /* 0x0003e80000100800 */
[----:B------:R-:W-:Y:S04]  /*25670*/  STL [R1+0x590], R14 ;  /* 0x0005900e01007387 */ /* 0x000fe80000100800 */
[----:B------:R2:W-:Y:S04]  /*25680*/  STL [R1+0x58c], R15 ;  /* 0x00058c0f01007387 */ /* 0x0005e80000100800 */
[----:B------:R4:W-:Y:S04]  /*25690*/  LDGSTS.E [R3+0x6000], [R8.64], P2 ;  /* 0x0600000008037fae */ /* 0x0009e80009121848 */
[----:B------:R-:W-:Y:S01]  /*256a0*/  STL [R1+0x570], R12 ;  /* 0x0005700c01007387 */ /* 0x000fe20000100800 */
[----:B----4-:R-:W-:-:S02]  /*256b0*/  IMAD.MOV.U32 R8, RZ, RZ, R14 ;  /* 0x000000ffff087224 */ /* 0x010fc400078e000e */
[----:B------:R-:W-:-:S05]  /*256c0*/  IMAD.MOV.U32 R9, RZ, RZ, R15 ;  /* 0x000000ffff097224 */ /* 0x000fca00078e000f */
[----:B------:R4:W-:Y:S01]  /*256d0*/  LDGSTS.E [R3+0x6800], [R8.64], P1 ;  /* 0x0680000008037fae */ /* 0x0009e20008921848 */
[----:B---3--:R-:W-:-:S05]  /*256e0*/  IMAD.X R13, R13, 0x1, R0, P3 ;  /* 0x000000010d0d7824 */ /* 0x008fca00018e0600 */
[----:B------:R3:W-:Y:S01]  /*256f0*/  STL [R1+0x56c], R13 ;  /* 0x00056c0d01007387 */ /* 0x0007e20000100800 */
[----:B------:R-:W-:-:S03]  /*25700*/  IMAD.X R11, R11, 0x1, R0, P4 ;  /* 0x000000010b0b7824 */ /* 0x000fc600020e0600 */
[----:B------:R-:W-:Y:S04]  /*25710*/  STL [R1+0x550], R10 ;  /* 0x0005500a01007387 */ /* 0x000fe80000100800 */
[----:B------:R5:W-:Y:S01]  /*25720*/  STL [R1+0x54c], R11 ;  /* 0x00054c0b01007387 */ /* 0x000be20000100800 */
[----:B----4-:R-:W-:-:S03]  /*25730*/  IMAD.MOV.U32 R9, RZ, RZ, R13 ;  /* 0x000000ffff097224 */ /* 0x010fc600078e000d */
[----:B-1----:R-:W4:Y:S04]  /*25740*/  LDL.LU R29, [R1] ;  /* 0x00000000011d7983 */ /* 0x002f280000300800 */
[----:B------:R-:W4:Y:S04]  /*25750*/  LDL.LU R28, [R1+0x4] ;  /* 0x00000400011c7983 */ /* 0x000f280000300800 */
[----:B--2---:R-:W2:Y:S04]  /*25760*/  LDL.LU R15, [R1+0x20] ;  /* 0x00002000010f7983 */ /* 0x004ea80000300800 */
[----:B---3--:R-:W3:Y:S01]  /*25770*/  LDL.LU R13, [R1+0x24] ;  /* 0x00002400010d7983 */ /* 0x008ee20000300800 */
[----:B------:R-:W-:-:S02]  /*25780*/  ISETP.GT.AND P1, PT, R2, 0x38, PT ;  /* 0x000000380200780c */ /* 0x000fc40003f24270 */
[----:B------:R-:W-:Y:S01]  /*25790*/  IADD3 R206, P3, R206, R198, RZ ;  /* 0x000000c6cece7210 */ /* 0x000fe20007f7e0ff */
[----:B------:R-:W2:Y:S01]  /*257a0*/  LDL.LU R14, [R1+0x40] ;  /* 0x00004000010e7983 */ /* 0x000ea20000300800 */
[----:B------:R-:W-:Y:S02]  /*257b0*/  SEL R8, RZ, 0x4, !P1 ;  /* 0x00000004ff087807 */ /* 0x000fe40004800000 */
[----:B------:R-:W-:Y:S02]  /*257c0*/  ISETP.GT.AND P1, PT, R2, 0x3c, PT ;  /* 0x0000003c0200780c */ /* 0x000fe40003f24270 */
[----:B------:R-:W-:-:S04]  /*257d0*/  SEL R8, R8, RZ, !P0 ;  /* 0x000000ff08087207 */ /* 0x000fc80004000000 */
[----:B------:R-:W-:Y:S02]  /*257e0*/  ISETP.NE.U32.AND P2, PT, R8, RZ, PT ;  /* 0x000000ff0800720c */ /* 0x000fe40003f45070 */
[----:B------:R-:W-:-:S04]  /*257f0*/  SEL R8, RZ, 0x4, !P1 ;  /* 0x00000004ff087807 */ /* 0x000fc80004800000 */
[----:B------:R-:W-:-:S04]  /*25800*/  SEL R8, R8, RZ, !P0 ;  /* 0x000000ff08087207 */ /* 0x000fc80004000000 */
[----:B------:R-:W-:Y:S01]  /*25810*/  ISETP.NE.U32.AND P1, PT, R8, RZ, PT ;  /* 0x000000ff0800720c */ /* 0x000fe20003f25070 */
[----:B------:R-:W-:Y:S01]  /*25820*/  IMAD.MOV.U32 R8, RZ, RZ, R12 ;  /* 0x000000ffff087224 */ /* 0x000fe200078e000c */
[----:B------:R-:W-:Y:S01]  /*25830*/  IADD3 R214, P4, R214, R198, RZ ;  /* 0x000000c6d6d67210 */ /* 0x000fe20007f9e0ff */
[----:B------:R-:W-:Y:S01]  /*25840*/  IMAD.X R205, R205, 0x1, R0, P3 ;  /* 0x00000001cdcd7824 */ /* 0x000fe200018e0600 */
[----:B------:R-:W2:Y:S04]  /*25850*/  LDL.LU R12, [R1+0x44] ;  /* 0x00004400010c7983 */ /* 0x000ea80000300800 */
[----:B------:R1:W-:Y:S02]  /*25860*/  LDGSTS.E [R3+0x7000], [R8.64], P2 ;  /* 0x0700000008037fae */ /* 0x0003e40009121848 */
[----:B-1----:R-:W-:-:S02]  /*25870*/  IMAD.MOV.U32 R8, RZ, RZ, R10 ;  /* 0x000000ffff087224 */ /* 0x002fc400078e000a */
[----:B------:R-:W-:Y:S02]  /*25880*/  IMAD.MOV.U32 R9, RZ, RZ, R11 ;  /* 0x000000ffff097224 */ /* 0x000fe400078e000b */
[--C-:B------:R-:W-:Y:S01]  /*25890*/  IMAD.X R213, R213, 0x1, R0.reuse, P4 ;  /* 0x00000001d5d57824 */ /* 0x100fe200020e0600 */
[-C--:B------:R-:W-:Y:S01]  /*258a0*/  IADD3 R222, P3, R222, R198.reuse, RZ ;  /* 0x000000c6dede7210 */ /* 0x080fe20007f7e0ff */
[----:B-----5:R-:W5:Y:S04]  /*258b0*/  LDL.LU R11, [R1+0x60] ;  /* 0x00006000010b7983 */ /* 0x020f680000300800 */
[----:B------:R1:W-:Y:S01]  /*258c0*/  LDGSTS.E [R3+0x7800], [R8.64], P1 ;  /* 0x0780000008037fae */ /* 0x0003e20008921848 */
[----:B------:R-:W-:Y:S01]  /*258d0*/  ISETP.GT.AND P1, PT, R2, 0x40, PT ;  /* 0x000000400200780c */ /* 0x000fe20003f24270 */
[----:B------:R-:W-:Y:S01]  /*258e0*/  IMAD.X R221, R221, 0x1, R0, P3 ;  /* 0x00000001dddd7824 */ /* 0x000fe200018e0600 */
[----:B------:R-:W-:Y:S01]  /*258f0*/  IADD3 R230, P4, R230, R198, RZ ;  /* 0x000000c6e6e67210 */ /* 0x000fe20007f9e0ff */
[----:B------:R-:W5:Y:S01]  /*25900*/  LDL.LU R10, [R1+0x64] ;  /* 0x00006400010a7983 */ /* 0x000f620000300800 */
[----:B-1----:R-:W-:-:S02]  /*25910*/  SEL R8, RZ, 0x4, !P1 ;  /* 0x00000004ff087807 */ /* 0x002fc40004800000 */
[----:B------:R-:W-:Y:S02]  /*25920*/  ISETP.GT.AND P1, PT, R2, 0x44, PT ;  /* 0x000000440200780c */ /* 0x000fe40003f24270 */
[----:B------:R-:W-:-:S04]  /*25930*/  SEL R8, R8, RZ, !P0 ;  /* 0x000000ff08087207 */ /* 0x000fc80004000000 */
[----:B------:R-:W-:Y:S02]  /*25940*/  ISETP.NE.U32.AND P2, PT, R8, RZ, PT ;  /* 0x000000ff0800720c */ /* 0x000fe40003f45070 */
[----:B------:R-:W-:-:S04]  /*25950*/  SEL R8, RZ, 0x4, !P1 ;  /* 0x00000004ff087807 */ /* 0x000fc80004800000 */
[----:B------:R-:W-:Y:S01]  /*25960*/  SEL R8, R8, RZ, !P0 ;  /* 0x000000ff08087207 */ /* 0x000fe20004000000 */
[----:B------:R-:W-:-:S03]  /*25970*/  IMAD.MOV.U32 R9, RZ, RZ, R205 ;  /* 0x000000ffff097224 */ /* 0x000fc600078e00cd */
[----:B------:R-:W-:Y:S01]  /*25980*/  ISETP.NE.U32.AND P1, PT, R8, RZ, PT ;  /* 0x000000ff0800720c */ /* 0x000fe20003f25070 */
[----:B------:R-:W-:-:S05]  /*25990*/  IMAD.MOV.U32 R8, RZ, RZ, R206 ;  /* 0x000000ffff087224 */ /* 0x000fca00078e00ce */
[----:B------:R1:W-:Y:S02]  /*259a0*/  LDGSTS.E [R3+0x8000], [R8.64], P2 ;  /* 0x0800000008037fae */ /* 0x0003e40009121848 */
[----:B-1----:R-:W-:Y:S02]  /*259b0*/  IMAD.MOV.U32 R8, RZ, RZ, R214 ;  /* 0x000000ffff087224 */ /* 0x002fe400078e00d6 */
        /* <DEDUP_REMOVED lines=8> */
[----:B------:R-:W-:Y:S01]  /*25a40*/  SEL R8, R8, RZ, !P0 ;  /* 0x000000ff08087207 */ /* 0x000fe20004000000 */
[----:B------:R-:W-:-:S03]  /*25a50*/  IMAD.MOV.U32 R9, RZ, RZ, R221 ;  /* 0x000000ffff097224 */ /* 0x000fc600078e00dd */
[----:B------:R-:W-:Y:S01]  /*25a60*/  ISETP.NE.U32.AND P1, PT, R8, RZ, PT ;  /* 0x000000ff0800720c */ /* 0x000fe20003f25070 */
[----:B------:R-:W-:Y:S02]  /*25a70*/  IMAD.MOV.U32 R8, RZ, RZ, R222 ;  /* 0x000000ffff087224 */ /* 0x000fe400078e00de */
[----:B------:R-:W-:-:S03]  /*25a80*/  IMAD.X R229, R229, 0x1, R0, P4 ;  /* 0x00000001e5e57824 */ /* 0x000fc600020e0600 */
[----:B------:R1:W-:Y:S02]  /*25a90*/  LDGSTS.E [R3+0x9000], [R8.64], P2 ;  /* 0x0900000008037fae */ /* 0x0003e40009121848 */
[----:B-1----:R-:W-:Y:S02]  /*25aa0*/  IMAD.MOV.U32 R8, RZ, RZ, R230 ;  /* 0x000000ffff087224 */ /* 0x002fe400078e00e6 */
[----:B------:R-:W-:-:S05]  /*25ab0*/  IMAD.MOV.U32 R9, RZ, RZ, R229 ;  /* 0x000000ffff097224 */ /* 0x000fca00078e00e5 */
[----:B------:R1:W-:Y:S01]  /*25ac0*/  LDGSTS.E [R3+0x9800], [R8.64], P1 ;  /* 0x0980000008037fae */ /* 0x0003e20008921848 */
[----:B------:R-:W-:-:S04]  /*25ad0*/  ISETP.GT.AND P1, PT, R2, 0x50, PT ;  /* 0x000000500200780c */ /* 0x000fc80003f24270 */
[----:B-1----:R-:W-:Y:S02]  /*25ae0*/  SEL R8, RZ, 0x4, !P1 ;  /* 0x00000004ff087807 */ /* 0x002fe40004800000 */
[----:B------:R-:W-:Y:S02]  /*25af0*/  ISETP.GT.AND P1, PT, R2, 0x54, PT ;  /* 0x000000540200780c */ /* 0x000fe40003f24270 */
[----:B------:R-:W-:Y:S02]  /*25b00*/  SEL R8, R8, RZ, !P0 ;  /* 0x000000ff08087207 */ /* 0x000fe40004000000 */
[----:B------:R-:W-:Y:S02]  /*25b10*/  IADD3 R238, P3, R238, R198, RZ ;  /* 0x000000c6eeee7210 */ /* 0x000fe40007f7e0ff */
[----:B------:R-:W-:Y:S02]  /*25b20*/  ISETP.NE.U32.AND P2, PT, R8, RZ, PT ;  /* 0x000000ff0800720c */ /* 0x000fe40003f45070 */
[----:B------:R-:W-:Y:S01]  /*25b30*/  SEL R8, RZ, 0x4, !P1 ;  /* 0x00000004ff087807 */ /* 0x000fe20004800000 */
[----:B------:R-:W-:-:S03]  /*25b40*/  IMAD.X R237, R237, 0x1, R0, P3 ;  /* 0x00000001eded7824 */ /* 0x000fc600018e0600 */
[----:B------:R-:W-:Y:S02]  /*25b50*/  SEL R8, R8, RZ, !P0 ;  /* 0x000000ff08087207 */ /* 0x000fe40004000000 */
[----:B------:R-:W-:Y:S02]  /*25b60*/  IADD3 R246, P4, R246, R198, RZ ;  /* 0x000000c6f6f67210 */ /* 0x000fe40007f9e0ff */
[----:B------:R-:W-:Y:S01]  /*25b70*/  ISETP.NE.U32.AND P1, PT, R8, RZ, PT ;  /* 0x000000ff0800720c */ /* 0x000fe20003f25070 */
[----:B------:R-:W-:Y:S02]  /*25b80*/  IMAD.MOV.U32 R8, RZ, RZ, R238 ;  /* 0x000000ffff087224 */ /* 0x000fe400078e00ee */
        /* <DEDUP_REMOVED lines=16> */
[----:B---3--:R-:W-:Y:S01]  /*25c90*/  IADD3 R13, P4, R13, R198, RZ ;  /* 0x000000c60d0d7210 */ /* 0x008fe20007f9e0ff */
[----:B------:R-:W-:Y:S01]  /*25ca0*/  IMAD.MOV.U32 R8, RZ, RZ, R28 ;  /* 0x000000ffff087224 */ /* 0x000fe200078e001c */
[----:B------:R-:W-:Y:S01]  /*25cb0*/  STL [R1+0x4], R28 ;  /* 0x0000041c01007387 */ /* 0x000fe20000100800 */
[----:B------:R-:W-:Y:S02]  /*25cc0*/  IMAD.MOV.U32 R9, RZ, RZ, R29 ;  /* 0x000000ffff097224 */ /* 0x000fe400078e001d */
[----:B--2---:R-:W-:Y:S01]  /*25cd0*/  IMAD.X R15, R15, 0x1, R0, P4 ;  /* 0x000000010f0f7824 */ /* 0x004fe200020e0600 */
[----:B------:R1:W-:Y:S04]  /*25ce0*/  STL [R1], R29 ;  /* 0x0000001d01007387 */ /* 0x0003e80000100800 */
[----:B------:R-:W-:Y:S04]  /*25cf0*/  STL [R1+0x24], R13 ;  /* 0x0000240d01007387 */ /* 0x000fe80000100800 */
[----:B------:R2:W-:Y:S04]  /*25d00*/  STL [R1+0x20], R15 ;  /* 0x0000200f01007387 */ /* 0x0005e80000100800 */
[----:B------:R3:W-:Y:S04]  /*25d10*/  LDGSTS.E [R3+0xb000], [R8.64], P2 ;  /* 0x0b00000008037fae */ /* 0x0007e80009121848 */
[----:B-1----:R-:W4:Y:S04]  /*25d20*/  LDL.LU R29, [R1+0x80] ;  /* 0x00008000011d7983 */ /* 0x002f280000300800 */
[----:B------:R-:W4:Y:S01]  /*25d30*/  LDL.LU R28, [R1+0x84] ;  /* 0x00008400011c7983 */ /* 0x000f220000300800 */
[----:B---3--:R-:W-:-:S02]  /*25d40*/  IMAD.MOV.U32 R9, RZ, RZ, R15 ;  /* 0x000000ffff097224 */ /* 0x008fc400078e000f */
[----:B------:R-:W-:Y:S01]  /*25d50*/  IMAD.MOV.U32 R8, RZ, RZ, R13 ;  /* 0x000000ffff087224 */ /* 0x000fe200078e000d */
[----:B--2---:R-:W2:Y:S04]  /*25d60*/  LDL.LU R15, [R1+0xa0] ;  /* 0x0000a000010f7983 */ /* 0x004ea80000300800 */
[----:B------:R-:W3:Y:S04]  /*25d70*/  LDL.LU R13, [R1+0xa4] ;  /* 0x0000a400010d7983 */ /* 0x000ee80000300800 */
[----:B------:R1:W-:Y:S01]  /*25d80*/  LDGSTS.E [R3+0xb800], [R8.64], P1 ;  /* 0x0b80000008037fae */ /* 0x0003e20008921848 */
[----:B------:R-:W-:-:S04]  /*25d90*/  ISETP.GT.AND P1, PT, R2, 0x60, PT ;  /* 0x000000600200780c */ /* 0x000fc80003f24270 */
[----:B-1----:R-:W-:Y:S02]  /*25da0*/  SEL R8, RZ, 0x4, !P1 ;  /* 0x00000004ff087807 */ /* 0x002fe40004800000 */
[----:B------:R-:W-:Y:S02]  /*25db0*/  ISETP.GT.AND P1, PT, R2, 0x64, PT ;  /* 0x000000640200780c */ /* 0x000fe40003f24270 */
[----:B------:R-:W-:Y:S02]  /*25dc0*/  SEL R8, R8, RZ, !P0 ;  /* 0x000000ff08087207 */ /* 0x000fe40004000000 */
[----:B------:R-:W-:Y:S02]  /*25dd0*/  IADD3 R12, P3, R12, R198, RZ ;  /* 0x000000c60c0c7210 */ /* 0x000fe40007f7e0ff */
[----:B------:R-:W-:Y:S02]  /*25de0*/  ISETP.NE.U32.AND P2, PT, R8, RZ, PT ;  /* 0x000000ff0800720c */ /* 0x000fe40003f45070 */
[----:B------:R-:W-:-:S02]  /*25df0*/  SEL R8, RZ, 0x4, !P1 ;  /* 0x00000004ff087807 */ /* 0x000fc40004800000 */
[----:B-----5:R-:W-:Y:S02]  /*25e00*/  IADD3 R10, P4, R10, R198, RZ ;  /* 0x000000c60a0a7210 */ /* 0x020fe40007f9e0ff */
[----:B------:R-:W-:Y:S01]  /*25e10*/  SEL R8, R8, RZ, !P0 ;  /* 0x000000ff08087207 */ /* 0x000fe20004000000 */
[--C-:B------:R-:W-:Y:S02]  /*25e20*/  IMAD.X R14, R14, 0x1, R0.reuse, P3 ;  /* 0x000000010e0e7824 */ /* 0x100fe400018e0600 */
[----:B------:R-:W-:Y:S01]  /*25e30*/  IMAD.X R11, R11, 0x1, R0, P4 ;  /* 0x000000010b0b7824 */ /* 0x000fe200020e0600 */
[----:B------:R-:W-:Y:S01]  /*25e40*/  ISETP.NE.U32.AND P1, PT, R8, RZ, PT ;  /* 0x000000ff0800720c */ /* 0x000fe20003f25070 */
[----:B------:R-:W-:Y:S01]  /*25e50*/  STL [R1+0x44], R12 ;  /* 0x0000440c01007387 */ /* 0x000fe20000100800 */
[----:B------:R-:W-:Y:S02]  /*25e60*/  IMAD.MOV.U32 R8, RZ, RZ, R12 ;  /* 0x000000ffff087224 */ /* 0x000fe400078e000c */
[----:B------:R-:W-:Y:S01]  /*25e70*/  IMAD.MOV.U32 R9, RZ, RZ, R14 ;  /* 0x000000ffff097224 */ /* 0x000fe200078e000e */
[----:B------:R1:W-:Y:S04]  /*25e80*/  STL [R1+0x40], R14 ;  /* 0x0000400e01007387 */ /* 0x0003e80000100800 */
[----:B------:R-:W-:Y:S04]  /*25e90*/  STL [R1+0x64], R10 ;  /* 0x0000640a01007387 */ /* 0x000fe80000100800 */
[----:B------:R5:W-:Y:S04]  /*25ea0*/  STL [R1+0x60], R11 ;  /* 0x0000600b01007387 */ /* 0x000be80000100800 */
[----:B-1----:R-:W2:Y:S04]  /*25eb0*/  LDL.LU R14, [R1+0xc0] ;  /* 0x0000c000010e7983 */ /* 0x002ea80000300800 */
[----:B------:R1:W-:Y:S04]  /*25ec0*/  LDGSTS.E [R3+0xc000], [R8.64], P2 ;  /* 0x0c00000008037fae */ /* 0x0003e80009121848 */
[----:B------:R-:W2:Y:S01]  /*25ed0*/  LDL.LU R12, [R1+0xc4] ;  /* 0x0000c400010c7983 */ /* 0x000ea20000300800 */
[----:B-1----:R-:W-:-:S02]  /*25ee0*/  IMAD.MOV.U32 R8, RZ, RZ, R10 ;  /* 0x000000ffff087224 */ /* 0x002fc400078e000a */
[----:B------:R-:W-:Y:S02]  /*25ef0*/  IMAD.MOV.U32 R9, RZ, RZ, R11 ;  /* 0x000000ffff097224 */ /* 0x000fe400078e000b */
[----:B-----5:R-:W5:Y:S04]  /*25f00*/  LDL.LU R11, [R1+0xe0] ;  /* 0x0000e000010b7983 */ /* 0x020f680000300800 */
[----:B------:R-:W5:Y:S04]  /*25f10*/  LDL.LU R10, [R1+0xe4] ;  /* 0x0000e400010a7983 */ /* 0x000f680000300800 */
        /* <DEDUP_REMOVED lines=12> */
[----:B------:R-:W-:Y:S01]  /*25fe0*/  STL [R1+0x84], R28 ;  /* 0x0000841c01007387 */ /* 0x000fe20000100800 */
[----:B------:R-:W-:-:S03]  /*25ff0*/  IMAD.MOV.U32 R8, RZ, RZ, R28 ;  /* 0x000000ffff087224 */ /* 0x000fc600078e001c */
[----:B--2---:R-:W-:Y:S01]  /*26000*/  IMAD.X R15, R15, 0x1, R0, P4 ;  /* 0x000000010f0f7824 */ /* 0x004fe200020e0600 */
[----:B------:R1:W-:Y:S01]  /*26010*/  STL [R1+0x80], R29 ;  /* 0x0000801d01007387 */ /* 0x0003e20000100800 */
[----:B------:R-:W-:-:S03]  /*26020*/  IMAD.MOV.U32 R9, RZ, RZ, R29 ;  /* 0x000000ffff097224 */ /* 0x000fc600078e001d */
[----:B------:R-:W-:Y:S04]  /*26030*/  STL [R1+0xa4], R13 ;  /* 0x0000a40d01007387 */ /* 0x000fe80000100800 */
[----:B------:R2:W-:Y:S04]  /*26040*/  STL [R1+0xa0], R15 ;  /* 0x0000a00f01007387 */ /* 0x0005e80000100800 */
[----:B-1----:R-:W3:Y:S04]  /*26050*/  LDL.LU R29, [R1+0x100] ;  /* 0x00010000011d7983 */ /* 0x002ee80000300800 */
[----:B------:R1:W-:Y:S04]  /*26060*/  LDGSTS.E [R3+0xd000], [R8.64], P2 ;  /* 0x0d00000008037fae */ /* 0x0003e80009121848 */
[----:B------:R-:W4:Y:S01]  /*26070*/  LDL.LU R28, [R1+0x104] ;  /* 0x00010400011c7983 */ /* 0x000f220000300800 */
[----:B-1----:R-:W-:-:S02]  /*26080*/  IMAD.MOV.U32 R9, RZ, RZ, R15 ;  /* 0x000000ffff097224 */ /* 0x002fc400078e000f */
[----:B------:R-:W-:Y:S01]  /*26090*/  IMAD.MOV.U32 R8, RZ, RZ, R13 ;  /* 0x000000ffff087224 */ /* 0x000fe200078e000d */
[----:B--2---:R-:W2:Y:S04]  /*260a0*/  LDL.LU R15, [R1+0x120] ;  /* 0x00012000010f7983 */ /* 0x004ea80000300800 */
[----:B------:R-:W2:Y:S04]  /*260b0*/  LDL.LU R13, [R1+0x124] ;  /* 0x00012400010d7983 */ /* 0x000ea80000300800 */
        /* <DEDUP_REMOVED lines=10> */
[----:B-----5:R-:W-:Y:S02]  /*26160*/  IADD3 R10, P4, R10, R198, RZ ;  /* 0x000000c60a0a7210 */ /* 0x020fe40007f9e0ff */
[----:B------:R-:W-:Y:S01]  /*26170*/  ISETP.NE.U32.AND P1, PT, R8, RZ, PT ;  /* 0x000000ff0800720c */ /* 0x000fe20003f25070 */
        /* <DEDUP_REMOVED lines=9> */
[----:B------:R-:W-:Y:S02]  /*26210*/  IMAD.MOV.U32 R9, RZ, RZ, R11 ;  /* 0x000000ffff097224 */ /* 0x000fe400078e000b */
[----:B-----5:R-:W5:Y:S04]  /*26220*/  LDL.LU R11, [R1+0x720] ;  /* 0x00072000010b7983 */ /* 0x020f680000300800 */
[----:B------:R-:W5:Y:S04]  /*26230*/  LDL.LU R10, [R1+0x72c] ;  /* 0x00072c00010a7983 */ /* 0x000f680000300800 */
[----:B------:R-:W5:Y:S04]  /*26240*/  LDL.LU R14, [R1+0x700] ;  /* 0x00070000010e7983 */ /* 0x000f680000300800 */
        /* <DEDUP_REMOVED lines=11> */
[----:B---3--:R-:W-:Y:S01]  /*26300*/  IMAD.X R29, R29, 0x1, R0, P3 ;  /* 0x000000011d1d7824 */ /* 0x008fe200018e0600 */
[----:B------:R-:W-:Y:S01]  /*26310*/  STL [R1+0x104], R28 ;  /* 0x0001041c01007387 */ /* 0x000fe20000100800 */
[----:B------:R-:W-:Y:S02]  /*26320*/  IMAD.MOV.U32 R8, RZ, RZ, R28 ;  /* 0x000000ffff087224 */ /* 0x000fe400078e001c */
[----:B------:R-:W-:Y:S01]  /*26330*/  IMAD.MOV.U32 R9, RZ, RZ, R29 ;  /* 0x000000ffff097224 */ /* 0x000fe200078e001d */
[----:B--2---:R-:W-:Y:S01]  /*26340*/  IADD3 R13, P4, R13, R198, RZ ;  /* 0x000000c60d0d7210 */ /* 0x004fe20007f9e0ff */
[----:B------:R-:W-:Y:S04]  /*26350*/  STL [R1+0x100], R29 ;  /* 0x0001001d01007387 */ /* 0x000fe80000100800 */
[----:B------:R-:W-:Y:S01]  /*26360*/  IMAD.X R15, R15, 0x1, R0, P4 ;  /* 0x000000010f0f7824 */ /* 0x000fe200020e0600 */
[----:B------:R-:W-:Y:S04]  /*26370*/  STL [R1+0x124], R13 ;  /* 0x0001240d01007387 */ /* 0x000fe80000100800 */
[----:B------:R1:W-:Y:S04]  /*26380*/  STL [R1+0x120], R15 ;  /* 0x0001200f01007387 */ /* 0x0003e80000100800 */
[----:B------:R2:W-:Y:S04]  /*26390*/  LDGSTS.E [R3+0xf000], [R8.64], P2 ;  /* 0x0f00000008037fae */ /* 0x0005e80009121848 */
[----:B------:R-:W3:Y:S04]  /*263a0*/  LDL.LU R31, [R1+0x6e0] ;  /* 0x0006e000011f7983 */ /* 0x000ee80000300800 */
[----:B------:R-:W4:Y:S01]  /*263b0*/  LDL.LU R30, [R1+0x6ec] ;  /* 0x0006ec00011e7983 */ /* 0x000f220000300800 */
[----:B--2---:R-:W-:-:S02]  /*263c0*/  IMAD.MOV.U32 R9, RZ, RZ, R15 ;  /* 0x000000ffff097224 */ /* 0x004fc400078e000f */
[----:B------:R-:W-:Y:S01]  /*263d0*/  IMAD.MOV.U32 R8, RZ, RZ, R13 ;  /* 0x000000ffff087224 */ /* 0x000fe200078e000d */
[----:B-1----:R-:W2:Y:S04]  /*263e0*/  LDL.LU R15, [R1+0x6c0] ;  /* 0x0006c000010f7983 */ /* 0x002ea80000300800 */
[----:B------:R-:W2:Y:S04]  /*263f0*/  LDL.LU R13, [R1+0x6cc] ;  /* 0x0006cc00010d7983 */ /* 0x000ea80000300800 */
[----:B------:R1:W-:Y:S01]  /*26400*/  LDGSTS.E [R3+0xf800], [R8.64], P1 ;  /* 0x0f80000008037fae */ /* 0x0003e20008921848 */
[----:B------:R-:W-:-:S02]  /*26410*/  ISETP.GT.AND P1, PT, R2, 0x1, PT ;  /* 0x000000010200780c */ /* 0x000fc40003f24270 */
[----:B------:R-:W-:Y:S02]  /*26420*/  ISETP.GT.AND P2, PT, R2, 0x5, PT ;  /* 0x000000050200780c */ /* 0x000fe40003f44270 */
[----:B-1----:R-:W-:Y:S02]  /*26430*/  SEL R9, RZ, 0x4, !P1 ;  /* 0x00000004ff097807 */ /* 0x002fe40004800000 */
[----:B------:R-:W-:Y:S02]  /*26440*/  SEL R8, RZ, 0x4, !P2 ;  /* 0x00000004ff087807 */ /* 0x000fe40005000000 */
[----:B------:R-:W-:Y:S02]  /*26450*/  SEL R9, R9, RZ, !P0 ;  /* 0x000000ff09097207 */ /* 0x000fe40004000000 */
[----:B------:R-:W-:Y:S02]  /*26460*/  SEL R8, R8, RZ, !P0 ;  /* 0x000000ff08087207 */ /* 0x000fe40004000000 */
[----:B------:R-:W-:-:S02]  /*26470*/  ISETP.NE.U32.AND P1, PT, R9, RZ, PT ;  /* 0x000000ff0900720c */ /* 0x000fc40003f25070 */
[----:B------:R-:W-:Y:S01]  /*26480*/  ISETP.NE.U32.AND P2, PT, R8, RZ, PT ;  /* 0x000000ff0800720c */ /* 0x000fe20003f45070 */
[----:B------:R-:W-:Y:S01]  /*26490*/  IMAD.U32 R8, RZ, RZ, UR5 ;  /* 0x00000005ff087e24 */ /* 0x000fe2000f8e00ff */
[----:B------:R-:W-:Y:S02]  /*264a0*/  LOP3.LUT R28, R199, 0x20, RZ, 0x3c, !PT ;  /* 0x00000020c71c7812 */ /* 0x000fe400078e3cff */
[-C--:B-----5:R-:W-:Y:S02]  /*264b0*/  IADD3 R10, P3, R10, R198.reuse, RZ ;  /* 0x000000c60a0a7210 */ /* 0x0a0fe40007f7e0ff */
[----:B------:R-:W-:-:S03]  /*264c0*/  IADD3 R12, P4, R12, R198, RZ ;  /* 0x000000c60c0c7210 */ /* 0x000fc60007f9e0ff */
[--C-:B------:R-:W-:Y:S01]  /*264d0*/  IMAD.X R11, R11, 0x1, R0.reuse, P3 ;  /* 0x000000010b0b7824 */ /* 0x100fe200018e0600 */
[----:B------:R-:W-:Y:S01]  /*264e0*/  STL [R1+0x72c], R10 ;  /* 0x00072c0a01007387 */ /* 0x000fe20000100800 */
[----:B------:R-:W-:-:S03]  /*264f0*/  IMAD.X R14, R14, 0x1, R0, P4 ;  /* 0x000000010e0e7824 */ /* 0x000fc600020e0600 */
[----:B------:R-:W-:Y:S01]  /*26500*/  STL [R1+0x70c], R12 ;  /* 0x00070c0c01007387 */ /* 0x000fe20000100800 */
[----:B------:R-:W-:-:S03]  /*26510*/  IMAD R8, R8, 0x10000, R28 ;  /* 0x0001000008087824 */ /* 0x000fc600078e021c */
[----:B------:R1:W-:Y:S04]  /*26520*/  STL [R1+0x720], R11 ;  /* 0x0007200b01007387 */ /* 0x0003e80000100800 */
[----:B------:R5:W-:Y:S04]  /*26530*/  STL [R1+0x700], R14 ;  /* 0x0007000e01007387 */ /* 0x000be80000100800 */
[----:B------:R-:W2:Y:S04]  /*26540*/  LDL.LU R29, [R1+0x6a0] ;  /* 0x0006a000011d7983 */ /* 0x000ea80000300800 */
[----:B------:R-:W2:Y:S04]  /*26550*/  LDL.LU R28, [R1+0x6ac] ;  /* 0x0006ac00011c7983 */ /* 0x000ea80000300800 */
[----:B------:R1:W-:Y:S01]  /*26560*/  LDGSTS.E [R8+0x200], [R10.64], P1 ;  /* 0x002000000a087fae */ /* 0x0003e20008921848 */
[----:B------:R-:W-:Y:S01]  /*26570*/  ISETP.GT.AND P1, PT, R2, 0x9, PT ;  /* 0x000000090200780c */ /* 0x000fe20003f24270 */
[----:B-1----:R-:W-:-:S02]  /*26580*/  IMAD.MOV.U32 R11, RZ, RZ, R14 ;  /* 0x000000ffff0b7224 */ /* 0x002fc400078e000e */
[----:B------:R-:W-:Y:S01]  /*26590*/  IMAD.MOV.U32 R10, RZ, RZ, R12 ;  /* 0x000000ffff0a7224 */ /* 0x000fe200078e000c */
[----:B-----5:R-:W5:Y:S04]  /*265a0*/  LDL.LU R14, [R1+0x680] ;  /* 0x00068000010e7983 */ /* 0x020f680000300800 */
[----:B------:R-:W5:Y:S01]  /*265b0*/  LDL.LU R12, [R1+0x68c] ;  /* 0x00068c00010c7983 */ /* 0x000f620000300800 */
[----:B------:R-:W-:-:S03]  /*265c0*/  SEL R9, RZ, 0x4, !P1 ;  /* 0x00000004ff097807 */ /* 0x000fc60004800000 */
[----:B------:R1:W-:Y:S01]  /*265d0*/  LDGSTS.E [R8+0xa00], [R10.64], P2 ;  /* 0x00a000000a087fae */ /* 0x0003e20009121848 */
[----:B------:R-:W-:-:S04]  /*265e0*/  SEL R9, R9, RZ, !P0 ;  /* 0x000000ff09097207 */ /* 0x000fc80004000000 */
[----:B------:R-:W-:Y:S02]  /*265f0*/  ISETP.NE.U32.AND P2, PT, R9, RZ, PT ;  /* 0x000000ff0900720c */ /* 0x000fe40003f45070 */
[----:B----4-:R-:W-:-:S05]  /*26600*/  IADD3 R30, P3, R30, R198, RZ ;  /* 0x000000c61e1e7210 */ /* 0x010fca0007f7e0ff */
[--C-:B---3--:R-:W-:Y:S01]  /*26610*/  IMAD.X R31, R31, 0x1, R0.reuse, P3 ;  /* 0x000000011f1f7824 */ /* 0x108fe200018e0600 */
[----:B--2---:R-:W-:Y:S01]  /*26620*/  IADD3 R13, P4, R13, R198, RZ ;  /* 0x000000c60d0d7210 */ /* 0x004fe20007f9e0ff */
[----:B------:R-:W-:Y:S04]  /*26630*/  STL [R1+0x6ec], R30 ;  /* 0x0006ec1e01007387 */ /* 0x000fe80000100800 */
[----:B------:R-:W-:Y:S01]  /*26640*/  IMAD.X R15, R15, 0x1, R0, P4 ;  /* 0x000000010f0f7824 */ /* 0x000fe200020e0600 */
[----:B------:R2:W-:Y:S01]  /*26650*/  STL [R1+0x6e0], R31 ;  /* 0x0006e01f01007387 */ /* 0x0005e20000100800 */
[----:B-1----:R-:W-:Y:S02]  /*26660*/  IMAD.MOV.U32 R10, RZ, RZ, R30 ;  /* 0x000000ffff0a7224 */ /* 0x002fe400078e001e */
[----:B------:R-:W-:Y:S01]  /*26670*/  IMAD.MOV.U32 R11, RZ, RZ, R31 ;  /* 0x000000ffff0b7224 */ /* 0x000fe200078e001f */
[----:B------:R-:W-:Y:S04]  /*26680*/  STL [R1+0x6cc], R13 ;  /* 0x0006cc0d01007387 */ /* 0x000fe80000100800 */
[----:B------:R1:W-:Y:S04]  /*26690*/  STL [R1+0x6c0], R15 ;  /* 0x0006c00f01007387 */ /* 0x0003e80000100800 */
[----:B--2---:R-:W2:Y:S04]  /*266a0*/  LDL.LU R31, [R1+0x660] ;  /* 0x00066000011f7983 */ /* 0x004ea80000300800 */
[----:B------:R-:W3:Y:S04]  /*266b0*/  LDL.LU R30, [R1+0x66c] ;  /* 0x00066c00011e7983 */ /* 0x000ee80000300800 */
[----:B------:R4:W-:Y:S02]  /*266c0*/  LDGSTS.E [R8+0x1200], [R10.64], P2 ;  /* 0x012000000a087fae */ /* 0x0009e40009121848 */
[----:B----4-:R-:W-:-:S02]  /*266d0*/  IMAD.MOV.U32 R11, RZ, RZ, R15 ;  /* 0x000000ffff0b7224 */ /* 0x010fc400078e000f */
[----:B------:R-:W-:Y:S01]  /*266e0*/  IMAD.MOV.U32 R10, RZ, RZ, R13 ;  /* 0x000000ffff0a7224 */ /* 0x000fe200078e000d */
[----:B-1----:R-:W4:Y:S04]  /*266f0*/  LDL.LU R15, [R1+0x640] ;  /* 0x00064000010f7983 */ /* 0x002f280000300800 */
[----:B------:R-:W4:Y:S01]  /*26700*/  LDL.LU R13, [R1+0x64c] ;  /* 0x00064c00010d7983 */ /* 0x000f220000300800 */
[----:B------:R-:W-:-:S04]  /*26710*/  ISETP.GT.AND P1, PT, R2, 0xd, PT ;  /* 0x0000000d0200780c */ /* 0x000fc80003f24270 */
[----:B------:R-:W-:-:S04]  /*26720*/  SEL R9, RZ, 0x4, !P1 ;  /* 0x00000004ff097807 */ /* 0x000fc80004800000 */
[----:B------:R-:W-:-:S04]  /*26730*/  SEL R9, R9, RZ, !P0 ;  /* 0x000000ff09097207 */ /* 0x000fc80004000000 */
[----:B------:R-:W-:Y:S11]  /*26740*/  ISETP.NE.U32.AND P1, PT, R9, RZ, PT ;  /* 0x000000ff0900720c */ /* 0x000ff60003f25070 */
[----:B------:R-:W-:Y:S02]  /*26750*/  @!UPT UIADD3 URZ, URZ, URZ, URZ ;  /* 0x0000003f3f3ff290 */ /* 0x000fe4000fffe03f */
[----:B------:R1:W-:Y:S01]  /*26760*/  LDGSTS.E [R8+0x1a00], [R10.64], P1 ;  /* 0x01a000000a087fae */ /* 0x0003e20008921848 */
[----:B------:R-:W-:-:S04]  /*26770*/  ISETP.GT.AND P1, PT, R2, 0x11, PT ;  /* 0x000000110200780c */ /* 0x000fc80003f24270 */
[----:B------:R-:W-:Y:S02]  /*26780*/  SEL R9, RZ, 0x4, !P1 ;  /* 0x00000004ff097807 */ /* 0x000fe40004800000 */
[----:B------:R-:W-:Y:S02]  /*26790*/  ISETP.GT.AND P1, PT, R2, 0x15, PT ;  /* 0x000000150200780c */ /* 0x000fe40003f24270 */
[----:B------:R-:W-:Y:S02]  /*267a0*/  SEL R9, R9, RZ, !P0 ;  /* 0x000000ff09097207 */ /* 0x000fe40004000000 */
[----:B------:R-:W-:Y:S02]  /*267b0*/  IADD3 R28, P3, R28, R198, RZ ;  /* 0x000000c61c1c7210 */ /* 0x000fe40007f7e0ff */
[----:B------:R-:W-:Y:S02]  /*267c0*/  ISETP.NE.U32.AND P2, PT, R9, RZ, PT ;  /* 0x000000ff0900720c */ /* 0x000fe40003f45070 */
[----:B------:R-:W-:Y:S01]  /*267d0*/  SEL R9, RZ, 0x4, !P1 ;  /* 0x00000004ff097807 */ /* 0x000fe20004800000 */
[----:B------:R-:W-:-:S03]  /*267e0*/  IMAD.X R29, R29, 0x1, R0, P3 ;  /* 0x000000011d1d7824 */ /* 0x000fc600018e0600 */
[----:B------:R-:W-:Y:S01]  /*267f0*/  SEL R9, R9, RZ, !P0 ;  /* 0x000000ff09097207 */ /* 0x000fe20004000000 */
[----:B-1----:R-:W-:Y:S01]  /*26800*/  IMAD.MOV.U32 R10, RZ, RZ, R28 ;  /* 0x000000ffff0a7224 */ /* 0x002fe200078e001c */
[----:B-----5:R-:W-:Y:S02]  /*26810*/  IADD3 R12, P4, R12, R198, RZ ;  /* 0x000000c60c0c7210 */ /* 0x020fe40007f9e0ff */
        /* <DEDUP_REMOVED lines=8> */
[----:B------:R-:W-:Y:S01]  /*268a0*/  SEL R9, RZ, 0x4, !P1 ;  /* 0x00000004ff097807 */ /* 0x000fe20004800000 */
[----:B------:R-:W-:Y:S03]  /*268b0*/  STL [R1+0x6ac], R28 ;  /* 0x0006ac1c01007387 */ /* 0x000fe60000100800 */
[----:B------:R-:W-:Y:S01]  /*268c0*/  SEL R9, R9, RZ, !P0 ;  /* 0x000000ff09097207 */ /* 0x000fe20004000000 */
[----:B------:R5:W-:Y:S03]  /*268d0*/  STL [R1+0x6a0], R29 ;  /* 0x0006a01d01007387 */ /* 0x000be60000100800 */
[----:B------:R-:W-:Y:S01]  /*268e0*/  ISETP.NE.U32.AND P2, PT, R9, RZ, PT ;  /* 0x000000ff0900720c */ /* 0x000fe20003f45070 */
[----:B------:R-:W-:Y:S04]  /*268f0*/  STL [R1+0x68c], R12 ;  /* 0x00068c0c01007387 */ /* 0x000fe80000100800 */
[----:B------:R1:W-:Y:S04]  /*26900*/  STL [R1+0x680], R14 ;  /* 0x0006800e01007387 */ /* 0x0003e80000100800 */
[----:B-----5:R-:W5:Y:S04]  /*26910*/  LDL.LU R29, [R1+0x620] ;  /* 0x00062000011d7983 */ /* 0x020f680000300800 */
[----:B------:R-:W5:Y:S04]  /*26920*/  LDL.LU R28, [R1+0x62c] ;  /* 0x00062c00011c7983 */ /* 0x000f680000300800 */
[----:B-1----:R-:W5:Y:S04]  /*26930*/  LDL.LU R14, [R1+0x600] ;  /* 0x00060000010e7983 */ /* 0x002f680000300800 */
[----:B------:R-:W5:Y:S01]  /*26940*/  LDL.LU R12, [R1+0x60c] ;  /* 0x00060c00010c7983 */ /* 0x000f620000300800 */
[----:B---3--:R-:W-:-:S05]  /*26950*/  IADD3 R30, P3, R30, R198, RZ ;  /* 0x000000c61e1e7210 */ /* 0x008fca0007f7e0ff */
[----:B--2---:R-:W-:Y:S02]  /*26960*/  IMAD.X R31, R31, 0x1, R0, P3 ;  /* 0x000000011f1f7824 */ /* 0x004fe400018e0600 */
[----:B------:R-:W-:Y:S02]  /*26970*/  IMAD.MOV.U32 R10, RZ, RZ, R30 ;  /* 0x000000ffff0a7224 */ /* 0x000fe400078e001e */
[----:B------:R-:W-:Y:S01]  /*26980*/  IMAD.MOV.U32 R11, RZ, RZ, R31 ;  /* 0x000000ffff0b7224 */ /* 0x000fe200078e001f */
[----:B------:R-:W-:Y:S04]  /*26990*/  STL [R1+0x66c], R30 ;  /* 0x00066c1e01007387 */ /* 0x000fe80000100800 */
[----:B------:R-:W-:Y:S04]  /*269a0*/  STL [R1+0x660], R31 ;  /* 0x0006601f01007387 */ /* 0x000fe80000100800 */
[----:B------:R1:W-:Y:S01]  /*269b0*/  LDGSTS.E [R8+0x3200], [R10.64], P2 ;  /* 0x032000000a087fae */ /* 0x0003e20009121848 */
[----:B----4-:R-:W-:-:S05]  /*269c0*/  IADD3 R13, P4, R13, R198, RZ ;  /* 0x000000c60d0d7210 */ /* 0x010fca0007f9e0ff */
[----:B------:R-:W-:Y:S01]  /*269d0*/  IMAD.X R15, R15, 0x1, R0, P4 ;  /* 0x000000010f0f7824 */ /* 0x000fe200020e0600 */
[----:B------:R-:W-:Y:S01]  /*269e0*/  STL [R1+0x64c], R13 ;  /* 0x00064c0d01007387 */ /* 0x000fe20000100800 */
[----:B-1----:R-:W-:Y:S02]  /*269f0*/  IMAD.MOV.U32 R10, RZ, RZ, R13 ;  /* 0x000000ffff0a7224 */ /* 0x002fe400078e000d */
[----:B------:R-:W-:Y:S01]  /*26a00*/  IMAD.MOV.U32 R11, RZ, RZ, R15 ;  /* 0x000000ffff0b7224 */ /* 0x000fe200078e000f */
[----:B------:R1:W-:Y:S04]  /*26a10*/  STL [R1+0x640], R15 ;  /* 0x0006400f01007387 */ /* 0x0003e80000100800 */
[----:B-1----:R-:W2:Y:S04]  /*26a20*/  LDL.LU R15, [R1+0x5e0] ;  /* 0x0005e000010f7983 */ /* 0x002ea80000300800 */
[----:B------:R-:W3:Y:S04]  /*26a30*/  LDL.LU R13, [R1+0x5ec] ;  /* 0x0005ec00010d7983 */ /* 0x000ee80000300800 */
[----:B------:R-:W4:Y:S04]  /*26a40*/  LDL.LU R33, [R1+0x5c0] ;  /* 0x0005c00001217983 */ /* 0x000f280000300800 */
        /* <DEDUP_REMOVED lines=10> */
[----:B------:R-:W-:-:S04]  /*26af0*/  SEL R9, R9, RZ, !P0 ;  /* 0x000000ff09097207 */ /* 0x000fc80004000000 */
[----:B------:R-:W-:Y:S02]  /*26b00*/  ISETP.NE.U32.AND P2, PT, R9, RZ, PT ;  /* 0x000000ff0900720c */ /* 0x000fe40003f45070 */
[----:B------:R-:W-:-:S04]  /*26b10*/  SEL R9, RZ, 0x4, !P1 ;  /* 0x00000004ff097807 */ /* 0x000fc80004800000 */
[----:B------:R-:W-:-:S04]  /*26b20*/  SEL R9, R9, RZ, !P0 ;  /* 0x000000ff09097207 */ /* 0x000fc80004000000 */
[----:B------:R-:W-:Y:S02]  /*26b30*/  ISETP.NE.U32.AND P1, PT, R9, RZ, PT ;  /* 0x000000ff0900720c */ /* 0x000fe40003f25070 */
[----:B-----5:R-:W-:-:S05]  /*26b40*/  IADD3 R28, P3, R28, R198, RZ ;  /* 0x000000c61c1c7210 */ /* 0x020fca0007f7e0ff */
[--C-:B------:R-:W-:Y:S01]  /*26b50*/  IMAD.X R29, R29, 0x1, R0.reuse, P3 ;  /* 0x000000011d1d7824 */ /* 0x100fe200018e0600 */
[----:B------:R-:W-:Y:S01]  /*26b60*/  IADD3 R12, P4, R12, R198, RZ ;  /* 0x000000c60c0c7210 */ /* 0x000fe20007f9e0ff */
[----:B------:R-:W-:Y:S04]  /*26b70*/  STL [R1+0x62c], R28 ;  /* 0x00062c1c01007387 */ /* 0x000fe80000100800 */
[----:B------:R-:W-:Y:S01]  /*26b80*/  IMAD.X R14, R14, 0x1, R0, P4 ;  /* 0x000000010e0e7824 */ /* 0x000fe200020e0600 */
[----:B------:R5:W-:Y:S01]  /*26b90*/  STL [R1+0x620], R29 ;  /* 0x0006201d01007387 */ /* 0x000be20000100800 */
[----:B-1----:R-:W-:Y:S02]  /*26ba0*/  IMAD.MOV.U32 R10, RZ, RZ, R28 ;  /* 0x000000ffff0a7224 */ /* 0x002fe400078e001c */
[----:B------:R-:W-:Y:S01]  /*26bb0*/  IMAD.MOV.U32 R11, RZ, RZ, R29 ;  /* 0x000000ffff0b7224 */ /* 0x000fe200078e001d */
[----:B------:R-:W-:Y:S04]  /*26bc0*/  STL [R1+0x60c], R12 ;  /* 0x00060c0c01007387 */ /* 0x000fe80000100800 */
[----:B------:R1:W-:Y:S04]  /*26bd0*/  STL [R1+0x600], R14 ;  /* 0x0006000e01007387 */ /* 0x0003e80000100800 */
[----:B------:R-:W4:Y:S04]  /*26be0*/  LDL.LU R31, [R1+0x5a0] ;  /* 0x0005a000011f7983 */ /* 0x000f280000300800 */
[----:B------:R-:W4:Y:S04]  /*26bf0*/  LDL.LU R30, [R1+0x5b4] ;  /* 0x0005b400011e7983 */ /* 0x000f280000300800 */
[----:B-----5:R-:W5:Y:S04]  /*26c00*/  LDL.LU R29, [R1+0x580] ;  /* 0x00058000011d7983 */ /* 0x020f680000300800 */
[----:B------:R-:W5:Y:S04]  /*26c10*/  LDL.LU R28, [R1+0x594] ;  /* 0x00059400011c7983 */ /* 0x000f680000300800 */
[----:B------:R1:W-:Y:S02]  /*26c20*/  LDGSTS.E [R8+0x4200], [R10.64], P2 ;  /* 0x042000000a087fae */ /* 0x0003e40009121848 */
[----:B-1----:R-:W-:-:S02]  /*26c30*/  IMAD.MOV.U32 R10, RZ, RZ, R12 ;  /* 0x000000ffff0a7224 */ /* 0x002fc400078e000c */
[----:B------:R-:W-:Y:S02]  /*26c40*/  IMAD.MOV.U32 R11, RZ, RZ, R14 ;  /* 0x000000ffff0b7224 */ /* 0x000fe400078e000e */
[----:B------:R-:W5:Y:S04]  /*26c50*/  LDL.LU R14, [R1+0x574] ;  /* 0x00057400010e7983 */ /* 0x000f680000300800 */
[----:B------:R-:W5:Y:S04]  /*26c60*/  LDL.LU R12, [R1+0x554] ;  /* 0x00055400010c7983 */ /* 0x000f680000300800 */
[----:B------:R1:W-:Y:S01]  /*26c70*/  LDGSTS.E [R8+0x4a00], [R10.64], P1 ;  /* 0x04a000000a087fae */ /* 0x0003e20008921848 */
[----:B---3--:R-:W-:-:S05]  /*26c80*/  IADD3 R13, P3, R13, R198, RZ ;  /* 0x000000c60d0d7210 */ /* 0x008fca0007f7e0ff */
[--C-:B--2---:R-:W-:Y:S01]  /*26c90*/  IMAD.X R15, R15, 0x1, R0.reuse, P3 ;  /* 0x000000010f0f7824 */ /* 0x104fe200018e0600 */
[----:B----4-:R-:W-:Y:S01]  /*26ca0*/  IADD3 R32, P4, R32, R198, RZ ;  /* 0x000000c620207210 */ /* 0x010fe20007f9e0ff */
[----:B------:R-:W-:Y:S02]  /*26cb0*/  STL [R1+0x5ec], R13 ;  /* 0x0005ec0d01007387 */ /* 0x000fe40000100800 */
[----:B-1----:R-:W-:Y:S02]  /*26cc0*/  IMAD.MOV.U32 R11, RZ, RZ, R15 ;  /* 0x000000ffff0b7224 */ /* 0x002fe400078e000f */
[----:B------:R-:W-:Y:S01]  /*26cd0*/  IMAD.X R33, R33, 0x1, R0, P4 ;  /* 0x0000000121217824 */ /* 0x000fe200020e0600 */
[----:B------:R1:W-:Y:S01]  /*26ce0*/  STL [R1+0x5e0], R15 ;  /* 0x0005e00f01007387 */ /* 0x0003e20000100800 */
[----:B------:R-:W-:-:S03]  /*26cf0*/  IMAD.MOV.U32 R10, RZ, RZ, R13 ;  /* 0x000000ffff0a7224 */ /* 0x000fc600078e000d */
[----:B------:R-:W-:Y:S04]  /*26d00*/  STL [R1+0x5cc], R32 ;  /* 0x0005cc2001007387 */ /* 0x000fe80000100800 */
[----:B-1----:R-:W2:Y:S04]  /*26d10*/  LDL.LU R15, [R1+0x560] ;  /* 0x00056000010f7983 */ /* 0x002ea80000300800 */
[----:B------:R-:W-:Y:S04]  /*26d20*/  STL [R1+0x5c0], R33 ;  /* 0x0005c02101007387 */ /* 0x000fe80000100800 */
[----:B------:R-:W3:Y:S01]  /*26d30*/  LDL.LU R13, [R1+0x540] ;  /* 0x00054000010d7983 */ /* 0x000ee20000300800 */
[----:B------:R-:W-:-:S04]  /*26d40*/  ISETP.GT.AND P1, PT, R2, 0x29, PT ;  /* 0x000000290200780c */ /* 0x000fc80003f24270 */
[----:B------:R-:W-:Y:S02]  /*26d50*/  SEL R9, RZ, 0x4, !P1 ;  /* 0x00000004ff097807 */ /* 0x000fe40004800000 */
[----:B------:R-:W-:Y:S02]  /*26d60*/  ISETP.GT.AND P1, PT, R2, 0x2d, PT ;  /* 0x0000002d0200780c */ /* 0x000fe40003f24270 */
[----:B------:R-:W-:-:S04]  /*26d70*/  SEL R9, R9, RZ, !P0 ;  /* 0x000000ff09097207 */ /* 0x000fc80004000000 */
[----:B------:R-:W-:Y:S02]  /*26d80*/  ISETP.NE.U32.AND P2, PT, R9, RZ, PT ;  /* 0x000000ff0900720c */ /* 0x000fe40003f45070 */
[----:B------:R-:W-:-:S04]  /*26d90*/  SEL R9, RZ, 0x4, !P1 ;  /* 0x00000004ff097807 */ /* 0x000fc80004800000 */
[----:B------:R-:W-:-:S04]  /*26da0*/  SEL R9, R9, RZ, !P0 ;  /* 0x000000ff09097207 */ /* 0x000fc80004000000 */
[----:B------:R-:W-:-:S03]  /*26db0*/  ISETP.NE.U32.AND P1, PT, R9, RZ, PT ;  /* 0x000000ff0900720c */ /* 0x000fc60003f25070 */
[----:B------:R1:W-:Y:S02]  /*26dc0*/  LDGSTS.E [R8+0x5200], [R10.64], P2 ;  /* 0x052000000a087fae */ /* 0x0003e40009121848 */
[----:B-1----:R-:W-:Y:S02]  /*26dd0*/  IMAD.MOV.U32 R10, RZ, RZ, R32 ;  /* 0x000000ffff0a7224 */ /* 0x002fe400078e0020 */
[----:B------:R-:W-:-:S06]  /*26de0*/  IMAD.MOV.U32 R11, RZ, RZ, R33 ;  /* 0x000000ffff0b7224 */ /* 0x000fcc00078e0021 */
        /* <DEDUP_REMOVED lines=9> */
[----:B------:R-:W-:-:S05]  /*26e80*/  IADD3 R30, P3, R30, R198, RZ ;  /* 0x000000c61e1e7210 */ /* 0x000fca0007f7e0ff */
[----:B------:R-:W-:Y:S01]  /*26e90*/  IMAD.X R31, R31, 0x1, R0, P3 ;  /* 0x000000011f1f7824 */ /* 0x000fe200018e0600 */
[----:B-----5:R-:W-:Y:S01]  /*26ea0*/  IADD3 R28, P4, R28, R198, RZ ;  /* 0x000000c61c1c7210 */ /* 0x020fe20007f9e0ff */
[----:B-1----:R-:W-:-:S04]  /*26eb0*/  IMAD.MOV.U32 R10, RZ, RZ, R30 ;  /* 0x000000ffff0a7224 */ /* 0x002fc800078e001e */
[----:B------:R-:W-:Y:S01]  /*26ec0*/  IMAD.X R29, R29, 0x1, R0, P4 ;  /* 0x000000011d1d7824 */ /* 0x000fe200020e0600 */
[----:B------:R-:W-:Y:S01]  /*26ed0*/  STL [R1+0x5b4], R30 ;  /* 0x0005b41e01007387 */ /* 0x000fe20000100800 */
[----:B------:R-:W-:-:S03]  /*26ee0*/  IMAD.MOV.U32 R11, RZ, RZ, R31 ;  /* 0x000000ffff0b7224 */ /* 0x000fc600078e001f */
[----:B------:R1:W-:Y:S01]  /*26ef0*/  STL [R1+0x5a0], R31 ;  /* 0x0005a01f01007387 */ /* 0x0003e20000100800 */
[-C--:B------:R-:W-:Y:S02]  /*26f00*/  IADD3 R14, P3, R14, R198.reuse, RZ ;  /* 0x000000c60e0e7210 */ /* 0x080fe40007f7e0ff */
[----:B------:R-:W-:Y:S01]  /*26f10*/  IADD3 R12, P4, R12, R198, RZ ;  /* 0x000000c60c0c7210 */ /* 0x000fe20007f9e0ff */
[----:B------:R-:W-:Y:S04]  /*26f20*/  STL [R1+0x594], R28 ;  /* 0x0005941c01007387 */ /* 0x000fe80000100800 */
[----:B------:R4:W-:Y:S04]  /*26f30*/  STL [R1+0x580], R29 ;  /* 0x0005801d01007387 */ /* 0x0009e80000100800 */
[----:B------:R5:W-:Y:S04]  /*26f40*/  LDGSTS.E [R8+0x6200], [R10.64], P2 ;  /* 0x062000000a087fae */ /* 0x000be80009121848 */
[----:B------:R1:W-:Y:S01]  /*26f50*/  STL [R1+0x574], R14 ;  /* 0x0005740e01007387 */ /* 0x0003e20000100800 */
[----:B-----5:R-:W-:-:S02]  /*26f60*/  IMAD.MOV.U32 R10, RZ, RZ, R28 ;  /* 0x000000ffff0a7224 */ /* 0x020fc400078e001c */
[----:B------:R-:W-:-:S05]  /*26f70*/  IMAD.MOV.U32 R11, RZ, RZ, R29 ;  /* 0x000000ffff0b7224 */ /* 0x000fca00078e001d */
[----:B------:R5:W-:Y:S02]  /*26f80*/  LDGSTS.E [R8+0x6a00], [R10.64], P1 ;  /* 0x06a000000a087fae */ /* 0x000be40008921848 */
[----:B-----5:R-:W-:Y:S02]  /*26f90*/  IMAD.MOV.U32 R10, RZ, RZ, R14 ;  /* 0x000000ffff0a7224 */ /* 0x020fe400078e000e */
[----:B--2---:R-:W-:-:S05]  /*26fa0*/  IMAD.X R15, R15, 0x1, R0, P3 ;  /* 0x000000010f0f7824 */ /* 0x004fca00018e0600 */
[----:B------:R2:W-:Y:S01]  /*26fb0*/  STL [R1+0x560], R15 ;  /* 0x0005600f01007387 */ /* 0x0005e20000100800 */
[----:B---3--:R-:W-:-:S03]  /*26fc0*/  IMAD.X R13, R13, 0x1, R0, P4 ;  /* 0x000000010d0d7824 */ /* 0x008fc600020e0600 */
[----:B------:R-:W-:Y:S04]  /*26fd0*/  STL [R1+0x554], R12 ;  /* 0x0005540c01007387 */ /* 0x000fe80000100800 */
[----:B------:R3:W-:Y:S04]  /*26fe0*/  STL [R1+0x540], R13 ;  /* 0x0005400d01007387 */ /* 0x0007e80000100800 */
[----:B-1----:R-:W5:Y:S04]  /*26ff0*/  LDL.LU R31, [R1+0x8] ;  /* 0x00000800011f7983 */ /* 0x002f680000300800 */
[----:B------:R-:W5:Y:S04]  /*27000*/  LDL.LU R30, [R1+0xc] ;  /* 0x00000c00011e7983 */ /* 0x000f680000300800 */
[----:B----4-:R-:W4:Y:S04]  /*27010*/  LDL.LU R29, [R1+0x28] ;  /* 0x00002800011d7983 */ /* 0x010f280000300800 */
[----:B------:R-:W4:Y:S01]  /*27020*/  LDL.LU R14, [R1+0x2c] ;  /* 0x00002c00010e7983 */ /* 0x000f220000300800 */
[----:B------:R-:W-:Y:S01]  /*27030*/  ISETP.GT.AND P1, PT, R2, 0x39, PT ;  /* 0x000000390200780c */ /* 0x000fe20003f24270 */
[----:B------:R-:W-:Y:S01]  /*27040*/  IMAD.MOV.U32 R11, RZ, RZ, R15 ;  /* 0x000000ffff0b7224 */ /* 0x000fe200078e000f */
[----:B------:R-:W-:Y:S01]  /*27050*/  IADD3 R208, P3, R208, R198, RZ ;  /* 0x000000c6d0d07210 */ /* 0x000fe20007f7e0ff */
[----:B------:R-:W4:Y:S01]  /*27060*/  LDL.LU R28, [R1+0x48] ;  /* 0x00004800011c7983 */ /* 0x000f220000300800 */
[----:B------:R-:W-:-:S02]  /*27070*/  SEL R9, RZ, 0x4, !P1 ;  /* 0x00000004ff097807 */ /* 0x000fc40004800000 */
[----:B------:R-:W-:Y:S01]  /*27080*/  ISETP.GT.AND P1, PT, R2, 0x3d, PT ;  /* 0x0000003d0200780c */ /* 0x000fe20003f24270 */
[----:B------:R-:W-:Y:S01]  /*27090*/  IMAD.X R207, R207, 0x1, R0, P3 ;  /* 0x00000001cfcf7824 */ /* 0x000fe200018e0600 */
[----:B------:R-:W-:Y:S01]  /*270a0*/  SEL R9, R9, RZ, !P0 ;  /* 0x000000ff09097207 */ /* 0x000fe20004000000 */
[----:B--2---:R-:W2:Y:S03]  /*270b0*/  LDL.LU R15, [R1+0x4c] ;  /* 0x00004c00010f7983 */ /* 0x004ea60000300800 */
[----:B------:R-:W-:Y:S02]  /*270c0*/  ISETP.NE.U32.AND P2, PT, R9, RZ, PT ;  /* 0x000000ff0900720c */ /* 0x000fe40003f45070 */
[----:B------:R-:W-:-:S04]  /*270d0*/  SEL R9, RZ, 0x4, !P1 ;  /* 0x00000004ff097807 */ /* 0x000fc80004800000 */
[----:B------:R-:W-:-:S04]  /*270e0*/  SEL R9, R9, RZ, !P0 ;  /* 0x000000ff09097207 */ /* 0x000fc80004000000 */
[----:B------:R-:W-:-:S03]  /*270f0*/  ISETP.NE.U32.AND P1, PT, R9, RZ, PT ;  /* 0x000000ff0900720c */ /* 0x000fc60003f25070 */
[----:B------:R1:W-:Y:S02]  /*27100*/  LDGSTS.E [R8+0x7200], [R10.64], P2 ;  /* 0x072000000a087fae */ /* 0x0003e40009121848 */
[----:B-1----:R-:W-:Y:S02]  /*27110*/  IMAD.MOV.U32 R10, RZ, RZ, R12 ;  /* 0x000000ffff0a7224 */ /* 0x002fe400078e000c */
[----:B------:R-:W-:Y:S01]  /*27120*/  IMAD.MOV.U32 R11, RZ, RZ, R13 ;  /* 0x000000ffff0b7224 */ /* 0x000fe200078e000d */
[-C--:B------:R-:W-:Y:S01]  /*27130*/  IADD3 R216, P4, R216, R198.reuse, RZ ;  /* 0x000000c6d8d87210 */ /* 0x080fe20007f9e0ff */
[----:B---3--:R-:W2:Y:S04]  /*27140*/  LDL.LU R13, [R1+0x68] ;  /* 0x00006800010d7983 */ /* 0x008ea80000300800 */
[----:B------:R1:W-:Y:S01]  /*27150*/  LDGSTS.E [R8+0x7a00], [R10.64], P1 ;  /* 0x07a000000a087fae */ /* 0x0003e20008921848 */
[----:B------:R-:W-:Y:S01]  /*27160*/  ISETP.GT.AND P1, PT, R2, 0x41, PT ;  /* 0x000000410200780c */ /* 0x000fe20003f24270 */
[----:B------:R-:W-:Y:S01]  /*27170*/  IMAD.X R215, R215, 0x1, R0, P4 ;  /* 0x00000001d7d77824 */ /* 0x000fe200020e0600 */
[----:B------:R-:W-:Y:S01]  /*27180*/  IADD3 R224, P3, R224, R198, RZ ;  /* 0x000000c6e0e07210 */ /* 0x000fe20007f7e0ff */
[----:B------:R-:W2:Y:S01]  /*27190*/  LDL.LU R12, [R1+0x6c] ;  /* 0x00006c00010c7983 */ /* 0x000ea20000300800 */
[----:B------:R-:W-:-:S02]  /*271a0*/  SEL R9, RZ, 0x4, !P1 ;  /* 0x00000004ff097807 */ /* 0x000fc40004800000 */
[----:B------:R-:W-:Y:S02]  /*271b0*/  ISETP.GT.AND P1, PT, R2, 0x45, PT ;  /* 0x000000450200780c */ /* 0x000fe40003f24270 */
[----:B------:R-:W-:-:S04]  /*271c0*/  SEL R9, R9, RZ, !P0 ;  /* 0x000000ff09097207 */ /* 0x000fc80004000000 */
[----:B------:R-:W-:Y:S02]  /*271d0*/  ISETP.NE.U32.AND P2, PT, R9, RZ, PT ;  /* 0x000000ff0900720c */ /* 0x000fe40003f45070 */
[----:B------:R-:W-:-:S04]  /*271e0*/  SEL R9, RZ, 0x4, !P1 ;  /* 0x00000004ff097807 */ /* 0x000fc80004800000 */
[----:B------:R-:W-:Y:S01]  /*271f0*/  SEL R9, R9, RZ, !P0 ;  /* 0x000000ff09097207 */ /* 0x000fe20004000000 */
[----:B-1----:R-:W-:-:S03]  /*27200*/  IMAD.MOV.U32 R10, RZ, RZ, R208 ;  /* 0x000000ffff0a7224 */ /* 0x002fc600078e00d0 */
[----:B------:R-:W-:Y:S01]  /*27210*/  ISETP.NE.U32.AND P1, PT, R9, RZ, PT ;  /* 0x000000ff0900720c */ /* 0x000fe20003f25070 */
[----:B------:R-:W-:-:S05]  /*27220*/  IMAD.MOV.U32 R11, RZ, RZ, R207 ;  /* 0x000000ffff0b7224 */ /* 0x000fca00078e00cf */
[----:B------:R1:W-:Y:S02]  /*27230*/  LDGSTS.E [R8+0x8200], [R10.64], P2 ;  /* 0x082000000a087fae */ /* 0x0003e40009121848 */
[----:B-1----:R-:W-:Y:S02]  /*27240*/  IMAD.MOV.U32 R10, RZ, RZ, R216 ;  /* 0x000000ffff0a7224 */ /* 0x002fe400078e00d8 */
[----:B------:R-:W-:-:S05]  /*27250*/  IMAD.MOV.U32 R11, RZ, RZ, R215 ;  /* 0x000000ffff0b7224 */ /* 0x000fca00078e00d7 */
[----:B------:R1:W-:Y:S01]  /*27260*/  LDGSTS.E [R8+0x8a00], [R10.64], P1 ;  /* 0x08a000000a087fae */ /* 0x0003e20008921848 */
[----:B------:R-:W-:-:S04]  /*27270*/  ISETP.GT.AND P1, PT, R2, 0x49, PT ;  /* 0x000000490200780c */ /* 0x000fc80003f24270 */
[----:B------:R-:W-:Y:S02]  /*27280*/  SEL R9, RZ, 0x4, !P1 ;  /* 0x00000004ff097807 */ /* 0x000fe40004800000 */
[----:B------:R-:W-:Y:S02]  /*27290*/  ISETP.GT.AND P1, PT, R2, 0x4d, PT ;  /* 0x0000004d0200780c */ /* 0x000fe40003f24270 */
[----:B------:R-:W-:-:S04]  /*272a0*/  SEL R9, R9, RZ, !P0 ;  /* 0x000000ff09097207 */ /* 0x000fc80004000000 */
[----:B------:R-:W-:Y:S02]  /*272b0*/  ISETP.NE.U32.AND P2, PT, R9, RZ, PT ;  /* 0x000000ff0900720c */ /* 0x000fe40003f45070 */
[----:B------:R-:W-:Y:S01]  /*272c0*/  SEL R9, RZ, 0x4, !P1 ;  /* 0x00000004ff097807 */ /* 0x000fe20004800000 */
[----:B------:R-:W-:-:S03]  /*272d0*/  IMAD.X R223, R223, 0x1, R0, P3 ;  /* 0x00000001dfdf7824 */ /* 0x000fc600018e0600 */
[----:B------:R-:W-:Y:S02]  /*272e0*/  SEL R9, R9, RZ, !P0 ;  /* 0x000000ff09097207 */ /* 0x000fe40004000000 */
[----:B------:R-:W-:Y:S02]  /*272f0*/  IADD3 R232, P4, R232, R198, RZ ;  /* 0x000000c6e8e87210 */ /* 0x000fe40007f9e0ff */
[----:B------:R-:W-:Y:S01]  /*27300*/  ISETP.NE.U32.AND P1, PT, R9, RZ, PT ;  /* 0x000000ff0900720c */ /* 0x000fe20003f25070 */
[----:B-1----:R-:W-:Y:S02]  /*27310*/  IMAD.MOV.U32 R10, RZ, RZ, R224 ;  /* 0x000000ffff0a7224 */ /* 0x002fe400078e00e0 */
[----:B------:R-:W-:Y:S02]  /*27320*/  IMAD.MOV.U32 R11, RZ, RZ, R223 ;  /* 0x000000ffff0b7224 */ /* 0x000fe400078e00df */
[----:B------:R-:W-:-:S03]  /*27330*/  IMAD.X R231, R231, 0x1, R0, P4 ;  /* 0x00000001e7e77824 */ /* 0x000fc600020e0600 */
[----:B------:R1:W-:Y:S02]  /*27340*/  LDGSTS.E [R8+0x9200], [R10.64], P2 ;  /* 0x092000000a087fae */ /* 0x0003e40009121848 */
[----:B-1----:R-:W-:Y:S02]  /*27350*/  IMAD.MOV.U32 R10, RZ, RZ, R232 ;  /* 0x000000ffff0a7224 */ /* 0x002fe400078e00e8 */
[----:B------:R-:W-:-:S05]  /*27360*/  IMAD.MOV.U32 R11, RZ, RZ, R231 ;  /* 0x000000ffff0b7224 */ /* 0x000fca00078e00e7 */
        /* <DEDUP_REMOVED lines=20> */
[----:B------:R-:W-:-:S04]  /*274b0*/  SEL R9, RZ, 0x4, !P1 ;  /* 0x00000004ff097807 */ /* 0x000fc80004800000 */
[----:B------:R-:W-:-:S04]  /*274c0*/  SEL R9, R9, RZ, !P0 ;  /* 0x000000ff09097207 */ /* 0x000fc80004000000 */
[----:B------:R-:W-:Y:S02]  /*274d0*/  ISETP.NE.U32.AND P2, PT, R9, RZ, PT ;  /* 0x000000ff0900720c */ /* 0x000fe40003f45070 */
[----:B-----5:R-:W-:-:S05]  /*274e0*/  IADD3 R30, P3, R30, R198, RZ ;  /* 0x000000c61e1e7210 */ /* 0x020fca0007f7e0ff */
[----:B------:R-:W-:Y:S01]  /*274f0*/  IMAD.X R31, R31, 0x1, R0, P3 ;  /* 0x000000011f1f7824 */ /* 0x000fe200018e0600 */
[----:B----4-:R-:W-:Y:S01]  /*27500*/  IADD3 R14, P4, R14, R198, RZ ;  /* 0x000000c60e0e7210 */ /* 0x010fe20007f9e0ff */
[----:B-1----:R-:W-:Y:S01]  /*27510*/  IMAD.MOV.U32 R10, RZ, RZ, R30 ;  /* 0x000000ffff0a7224 */ /* 0x002fe200078e001e */
[----:B------:R-:W-:Y:S01]  /*27520*/  STL [R1+0xc], R30 ;  /* 0x00000c1e01007387 */ /* 0x000fe20000100800 */
[----:B------:R-:W-:Y:S02]  /*27530*/  IMAD.MOV.U32 R11, RZ, RZ, R31 ;  /* 0x000000ffff0b7224 */ /* 0x000fe400078e001f */
[----:B------:R-:W-:Y:S01]  /*27540*/  IMAD.X R29, R29, 0x1, R0, P4 ;  /* 0x000000011d1d7824 */ /* 0x000fe200020e0600 */
[----:B------:R1:W-:Y:S04]  /*27550*/  STL [R1+0x8], R31 ;  /* 0x0000081f01007387 */ /* 0x0003e80000100800 */
[----:B------:R-:W-:Y:S04]  /*27560*/  STL [R1+0x2c], R14 ;  /* 0x00002c0e01007387 */ /* 0x000fe80000100800 */
[----:B------:R4:W-:Y:S04]  /*27570*/  STL [R1+0x28], R29 ;  /* 0x0000281d01007387 */ /* 0x0009e80000100800 */
[----:B------:R5:W-:Y:S04]  /*27580*/  LDGSTS.E [R8+0xb200], [R10.64], P2 ;  /* 0x0b2000000a087fae */ /* 0x000be80009121848 */
[----:B-1----:R-:W3:Y:S04]  /*27590*/  LDL.LU R31, [R1+0x88] ;  /* 0x00008800011f7983 */ /* 0x002ee80000300800 */
[----:B------:R-:W3:Y:S01]  /*275a0*/  LDL.LU R30, [R1+0x8c] ;  /* 0x00008c00011e7983 */ /* 0x000ee20000300800 */
[----:B-----5:R-:W-:-:S02]  /*275b0*/  IMAD.MOV.U32 R11, RZ, RZ, R29 ;  /* 0x000000ffff0b7224 */ /* 0x020fc400078e001d */
[----:B------:R-:W-:Y:S01]  /*275c0*/  IMAD.MOV.U32 R10, RZ, RZ, R14 ;  /* 0x000000ffff0a7224 */ /* 0x000fe200078e000e */
[----:B----4-:R-:W4:Y:S04]  /*275d0*/  LDL.LU R29, [R1+0xa8] ;  /* 0x0000a800011d7983 */ /* 0x010f280000300800 */
[----:B------:R-:W5:Y:S01]  /*275e0*/  LDL.LU R14, [R1+0xac] ;  /* 0x0000ac00010e7983 */ /* 0x000f620000300800 */
[----:B------:R-:W-:-:S04]  /*275f0*/  ISETP.GT.AND P1, PT, R2, 0x5d, PT ;  /* 0x0000005d0200780c */ /* 0x000fc80003f24270 */
[----:B------:R-:W-:-:S04]  /*27600*/  SEL R9, RZ, 0x4, !P1 ;  /* 0x00000004ff097807 */ /* 0x000fc80004800000 */
[----:B------:R-:W-:-:S04]  /*27610*/  SEL R9, R9, RZ, !P0 ;  /* 0x000000ff09097207 */ /* 0x000fc80004000000 */
[----:B------:R-:W-:Y:S11]  /*27620*/  ISETP.NE.U32.AND P1, PT, R9, RZ, PT ;  /* 0x000000ff0900720c */ /* 0x000ff60003f25070 */
[----:B------:R-:W-:Y:S02]  /*27630*/  @!UPT UIADD3 URZ, URZ, URZ, URZ ;  /* 0x0000003f3f3ff290 */ /* 0x000fe4000fffe03f */
[----:B------:R1:W-:Y:S01]  /*27640*/  LDGSTS.E [R8+0xba00], [R10.64], P1 ;  /* 0x0ba000000a087fae */ /* 0x0003e20008921848 */
[----:B------:R-:W-:-:S04]  /*27650*/  ISETP.GT.AND P1, PT, R2, 0x61, PT ;  /* 0x000000610200780c */ /* 0x000fc80003f24270 */
[----:B------:R-:W-:-:S04]  /*27660*/  SEL R9, RZ, 0x4, !P1 ;  /* 0x00000004ff097807 */ /* 0x000fc80004800000 */
[----:B------:R-:W-:Y:S02]  /*27670*/  SEL R9, R9, RZ, !P0 ;  /* 0x000000ff09097207 */ /* 0x000fe40004000000 */
[-C--:B--2---:R-:W-:Y:S02]  /*27680*/  IADD3 R15, P3, R15, R198.reuse, RZ ;  /* 0x000000c60f0f7210 */ /* 0x084fe40007f7e0ff */
[----:B------:R-:W-:Y:S02]  /*27690*/  ISETP.NE.U32.AND P2, PT, R9, RZ, PT ;  /* 0x000000ff0900720c */ /* 0x000fe40003f45070 */
[----:B------:R-:W-:Y:S02]  /*276a0*/  IADD3 R12, P4, R12, R198, RZ ;  /* 0x000000c60c0c7210 */ /* 0x000fe40007f9e0ff */
[----:B------:R-:W-:Y:S01]  /*276b0*/  ISETP.GT.AND P1, PT, R2, 0x65, PT ;  /* 0x000000650200780c */ /* 0x000fe20003f24270 */
[--C-:B------:R-:W-:Y:S02]  /*276c0*/  IMAD.X R28, R28, 0x1, R0.reuse, P3 ;  /* 0x000000011c1c7824 */ /* 0x100fe400018e0600 */
[----:B------:R-:W-:Y:S01]  /*276d0*/  IMAD.X R13, R13, 0x1, R0, P4 ;  /* 0x000000010d0d7824 */ /* 0x000fe200020e0600 */
[----:B------:R-:W-:Y:S01]  /*276e0*/  SEL R9, RZ, 0x4, !P1 ;  /* 0x00000004ff097807 */ /* 0x000fe20004800000 */
[----:B------:R-:W-:Y:S01]  /*276f0*/  STL [R1+0x4c], R15 ;  /* 0x00004c0f01007387 */ /* 0x000fe20000100800 */
[----:B-1----:R-:W-:-:S02]  /*27700*/  IMAD.MOV.U32 R10, RZ, RZ, R15 ;  /* 0x000000ffff0a7224 */ /* 0x002fc400078e000f */
[----:B------:R-:W-:Y:S01]  /*27710*/  IMAD.MOV.U32 R11, RZ, RZ, R28 ;  /* 0x000000ffff0b7224 */ /* 0x000fe200078e001c */
[----:B------:R1:W-:Y:S01]  /*27720*/  STL [R1+0x48], R28 ;  /* 0x0000481c01007387 */ /* 0x0003e20000100800 */
[----:B------:R-:W-:-:S03]  /*27730*/  SEL R9, R9, RZ, !P0 ;  /* 0x000000ff09097207 */ /* 0x000fc60004000000 */
[----:B------:R-:W-:Y:S01]  /*27740*/  STL [R1+0x6c], R12 ;  /* 0x00006c0c01007387 */ /* 0x000fe20000100800 */
[----:B------:R-:W-:-:S03]  /*27750*/  ISETP.NE.U32.AND P1, PT, R9, RZ, PT ;  /* 0x000000ff0900720c */ /* 0x000fc60003f25070 */
[----:B------:R2:W-:Y:S04]  /*27760*/  STL [R1+0x68], R13 ;  /* 0x0000680d01007387 */ /* 0x0005e80000100800 */
[----:B-1----:R-:W4:Y:S04]  /*27770*/  LDL.LU R28, [R1+0xc8] ;  /* 0x0000c800011c7983 */ /* 0x002f280000300800 */
        /* <DEDUP_REMOVED lines=8> */
[----:B------:R-:W-:-:S04]  /*27800*/  SEL R9, RZ, 0x4, !P1 ;  /* 0x00000004ff097807 */ /* 0x000fc80004800000 */
[----:B------:R-:W-:-:S04]  /*27810*/  SEL R9, R9, RZ, !P0 ;  /* 0x000000ff09097207 */ /* 0x000fc80004000000 */
[----:B------:R-:W-:Y:S02]  /*27820*/  ISETP.NE.U32.AND P2, PT, R9, RZ, PT ;  /* 0x000000ff0900720c */ /* 0x000fe40003f45070 */
[----:B---3--:R-:W-:-:S05]  /*27830*/  IADD3 R30, P3, R30, R198, RZ ;  /* 0x000000c61e1e7210 */ /* 0x008fca0007f7e0ff */
[----:B------:R-:W-:Y:S01]  /*27840*/  IMAD.X R31, R31, 0x1, R0, P3 ;  /* 0x000000011f1f7824 */ /* 0x000fe200018e0600 */
[----:B-----5:R-:W-:Y:S01]  /*27850*/  IADD3 R14, P4, R14, R198, RZ ;  /* 0x000000c60e0e7210 */ /* 0x020fe20007f9e0ff */
[----:B------:R-:W-:Y:S01]  /*27860*/  STL [R1+0x8c], R30 ;  /* 0x00008c1e01007387 */ /* 0x000fe20000100800 */
[----:B-1----:R-:W-:-:S03]  /*27870*/  IMAD.MOV.U32 R10, RZ, RZ, R30 ;  /* 0x000000ffff0a7224 */ /* 0x002fc600078e001e */
[----:B----4-:R-:W-:Y:S01]  /*27880*/  IMAD.X R29, R29, 0x1, R0, P4 ;  /* 0x000000011d1d7824 */ /* 0x010fe200020e0600 */
[----:B------:R1:W-:Y:S01]  /*27890*/  STL [R1+0x88], R31 ;  /* 0x0000881f01007387 */ /* 0x0003e20000100800 */
[----:B------:R-:W-:-:S03]  /*278a0*/  IMAD.MOV.U32 R11, RZ, RZ, R31 ;  /* 0x000000ffff0b7224 */ /* 0x000fc600078e001f */
[----:B------:R-:W-:Y:S04]  /*278b0*/  STL [R1+0xac], R14 ;  /* 0x0000ac0e01007387 */ /* 0x000fe80000100800 */
[----:B------:R3:W-:Y:S04]  /*278c0*/  STL [R1+0xa8], R29 ;  /* 0x0000a81d01007387 */ /* 0x0007e80000100800 */
[----:B-1----:R-:W4:Y:S04]  /*278d0*/  LDL.LU R31, [R1+0x108] ;  /* 0x00010800011f7983 */ /* 0x002f280000300800 */
[----:B------:R1:W-:Y:S04]  /*278e0*/  LDGSTS.E [R8+0xd200], [R10.64], P2 ;  /* 0x0d2000000a087fae */ /* 0x0003e80009121848 */
[----:B------:R-:W5:Y:S01]  /*278f0*/  LDL.LU R30, [R1+0x10c] ;  /* 0x00010c00011e7983 */ /* 0x000f620000300800 */
[----:B-1----:R-:W-:-:S02]  /*27900*/  IMAD.MOV.U32 R11, RZ, RZ, R29 ;  /* 0x000000ffff0b7224 */ /* 0x002fc400078e001d */
[----:B------:R-:W-:Y:S01]  /*27910*/  IMAD.MOV.U32 R10, RZ, RZ, R14 ;  /* 0x000000ffff0a7224 */ /* 0x000fe200078e000e */
[----:B---3--:R-:W3:Y:S04]  /*27920*/  LDL.LU R29, [R1+0x128] ;  /* 0x00012800011d7983 */ /* 0x008ee80000300800 */
[----:B------:R-:W3:Y:S01]  /*27930*/  LDL.LU R14, [R1+0x12c] ;  /* 0x00012c00010e7983 */ /* 0x000ee20000300800 */
        /* <DEDUP_REMOVED lines=9> */
[-C--:B------:R-:W-:Y:S02]  /*279d0*/  IADD3 R15, P3, R15, R198.reuse, RZ ;  /* 0x000000c60f0f7210 */ /* 0x080fe40007f7e0ff */
[----:B------:R-:W-:Y:S02]  /*279e0*/  ISETP.NE.U32.AND P2, PT, R9, RZ, PT ;  /* 0x000000ff0900720c */ /* 0x000fe40003f45070 */
[----:B------:R-:W-:Y:S01]  /*279f0*/  ISETP.GT.AND P1, PT, R2, 0x75, PT ;  /* 0x000000750200780c */ /* 0x000fe20003f24270 */
[----:B------:R-:W-:Y:S01]  /*27a00*/  IMAD.X R28, R28, 0x1, R0, P3 ;  /* 0x000000011c1c7824 */ /* 0x000fe200018e0600 */
[----:B--2---:R-:W-:Y:S02]  /*27a10*/  IADD3 R12, P4, R12, R198, RZ ;  /* 0x000000c60c0c7210 */ /* 0x004fe40007f9e0ff */
[----:B------:R-:W-:Y:S01]  /*27a20*/  SEL R9, RZ, 0x4, !P1 ;  /* 0x00000004ff097807 */ /* 0x000fe20004800000 */
[----:B-1----:R-:W-:-:S02]  /*27a30*/  IMAD.MOV.U32 R10, RZ, RZ, R15 ;  /* 0x000000ffff0a7224 */ /* 0x002fc400078e000f */
[----:B------:R-:W-:Y:S01]  /*27a40*/  IMAD.X R13, R13, 0x1, R0, P4 ;  /* 0x000000010d0d7824 */ /* 0x000fe200020e0600 */
[----:B------:R-:W-:Y:S01]  /*27a50*/  STL [R1+0xcc], R15 ;  /* 0x0000cc0f01007387 */ /* 0x000fe20000100800 */
[----:B------:R-:W-:Y:S01]  /*27a60*/  IMAD.MOV.U32 R11, RZ, RZ, R28 ;  /* 0x000000ffff0b7224 */ /* 0x000fe200078e001c */
[----:B------:R-:W-:Y:S02]  /*27a70*/  SEL R9, R9, RZ, !P0 ;  /* 0x000000ff09097207 */ /* 0x000fe40004000000 */
[----:B------:R1:W-:Y:S04]  /*27a80*/  STL [R1+0xc8], R28 ;  /* 0x0000c81c01007387 */ /* 0x0003e80000100800 */
[----:B------:R-:W-:Y:S01]  /*27a90*/  STL [R1+0xec], R12 ;  /* 0x0000ec0c01007387 */ /* 0x000fe20000100800 */
[----:B------:R-:W-:-:S03]  /*27aa0*/  ISETP.NE.U32.AND P1, PT, R9, RZ, PT ;  /* 0x000000ff0900720c */ /* 0x000fc60003f25070 */
[----:B------:R2:W-:Y:S04]  /*27ab0*/  STL [R1+0xe8], R13 ;  /* 0x0000e80d01007387 */ /* 0x0005e80000100800 */
[----:B------:R2:W-:Y:S04]  /*27ac0*/  LDGSTS.E [R8+0xe200], [R10.64], P2 ;  /* 0x0e2000000a087fae */ /* 0x0005e80009121848 */
[----:B-1----:R-:W3:Y:S04]  /*27ad0*/  LDL.LU R28, [R1+0x718] ;  /* 0x00071800011c7983 */ /* 0x002ee80000300800 */
[----:B------:R-:W3:Y:S01]  /*27ae0*/  LDL.LU R15, [R1+0x724] ;  /* 0x00072400010f7983 */ /* 0x000ee20000300800 */
[----:B--2---:R-:W-:-:S02]  /*27af0*/  IMAD.MOV.U32 R11, RZ, RZ, R13 ;  /* 0x000000ffff0b7224 */ /* 0x004fc400078e000d */
[----:B------:R-:W-:Y:S01]  /*27b00*/  IMAD.MOV.U32 R10, RZ, RZ, R12 ;  /* 0x000000ffff0a7224 */ /* 0x000fe200078e000c */
[----:B------:R-:W2:Y:S04]  /*27b10*/  LDL.LU R13, [R1+0x6f8] ;  /* 0x0006f800010d7983 */ /* 0x000ea80000300800 */
[----:B------:R-:W2:Y:S04]  /*27b20*/  LDL.LU R12, [R1+0x704] ;  /* 0x00070400010c7983 */ /* 0x000ea80000300800 */
[----:B------:R1:W-:Y:S01]  /*27b30*/  LDGSTS.E [R8+0xea00], [R10.64], P1 ;  /* 0x0ea000000a087fae */ /* 0x0003e20008921848 */
[----:B------:R-:W-:-:S04]  /*27b40*/  ISETP.GT.AND P1, PT, R2, 0x79, PT ;  /* 0x000000790200780c */ /* 0x000fc80003f24270 */
[----:B------:R-:W-:-:S04]  /*27b50*/  SEL R9, RZ, 0x4, !P1 ;  /* 0x00000004ff097807 */ /* 0x000fc80004800000 */
[----:B------:R-:W-:-:S04]  /*27b60*/  SEL R9, R9, RZ, !P0 ;  /* 0x000000ff09097207 */ /* 0x000fc80004000000 */
[----:B------:R-:W-:Y:S02]  /*27b70*/  ISETP.NE.U32.AND P2, PT, R9, RZ, PT ;  /* 0x000000ff0900720c */ /* 0x000fe40003f45070 */
[----:B-----5:R-:W-:-:S05]  /*27b80*/  IADD3 R30, P3, R30, R198, RZ ;  /* 0x000000c61e1e7210 */ /* 0x020fca0007f7e0ff */
[----:B----4-:R-:W-:Y:S01]  /*27b90*/  IMAD.X R31, R31, 0x1, R0, P3 ;  /* 0x000000011f1f7824 */ /* 0x010fe200018e0600 */
[----:B------:R-:W-:Y:S01]  /*27ba0*/  STL [R1+0x10c], R30 ;  /* 0x00010c1e01007387 */ /* 0x000fe20000100800 */
[----:B-1----:R-:W-:Y:S02]  /*27bb0*/  IMAD.MOV.U32 R10, RZ, RZ, R30 ;  /* 0x000000ffff0a7224 */ /* 0x002fe400078e001e */
[----:B------:R-:W-:Y:S01]  /*27bc0*/  IMAD.MOV.U32 R11, RZ, RZ, R31 ;  /* 0x000000ffff0b7224 */ /* 0x000fe200078e001f */
[----:B---3--:R-:W-:Y:S01]  /*27bd0*/  IADD3 R14, P4, R14, R198, RZ ;  /* 0x000000c60e0e7210 */ /* 0x008fe20007f9e0ff */
[----:B------:R1:W-:Y:S04]  /*27be0*/  STL [R1+0x108], R31 ;  /* 0x0001081f01007387 */ /* 0x0003e80000100800 */
[----:B------:R-:W-:Y:S01]  /*27bf0*/  IMAD.X R29, R29, 0x1, R0, P4 ;  /* 0x000000011d1d7824 */ /* 0x000fe200020e0600 */
[----:B------:R-:W-:Y:S04]  /*27c00*/  STL [R1+0x12c], R14 ;  /* 0x00012c0e01007387 */ /* 0x000fe80000100800 */
[----:B------:R3:W-:Y:S04]  /*27c10*/  STL [R1+0x128], R29 ;  /* 0x0001281d01007387 */ /* 0x0007e80000100800 */
[----:B------:R4:W-:Y:S04]  /*27c20*/  LDGSTS.E [R8+0xf200], [R10.64], P2 ;  /* 0x0f2000000a087fae */ /* 0x0009e80009121848 */
[----:B-1----:R-:W5:Y:S04]  /*27c30*/  LDL.LU R31, [R1+0x6d8] ;  /* 0x0006d800011f7983 */ /* 0x002f680000300800 */
[----:B------:R-:W5:Y:S01]  /*27c40*/  LDL.LU R30, [R1+0x6e4] ;  /* 0x0006e400011e7983 */ /* 0x000f620000300800 */
[----:B----4-:R-:W-:-:S02]  /*27c50*/  IMAD.MOV.U32 R11, RZ, RZ, R29 ;  /* 0x000000ffff0b7224 */ /* 0x010fc400078e001d */
[----:B------:R-:W-:Y:S01]  /*27c60*/  IMAD.MOV.U32 R10, RZ, RZ, R14 ;  /* 0x000000ffff0a7224 */ /* 0x000fe200078e000e */
[----:B---3--:R-:W3:Y:S04]  /*27c70*/  LDL.LU R29, [R1+0x6b8] ;  /* 0x0006b800011d7983 */ /* 0x008ee80000300800 */
[----:B------:R-:W4:Y:S01]  /*27c80*/  LDL.LU R14, [R1+0x6c4] ;  /* 0x0006c400010e7983 */ /* 0x000f220000300800 */
[----:B------:R-:W-:-:S04]  /*27c90*/  ISETP.GT.AND P1, PT, R2, 0x7d, PT ;  /* 0x0000007d0200780c */ /* 0x000fc80003f24270 */
[----:B------:R-:W-:-:S04]  /*27ca0*/  SEL R9, RZ, 0x4, !P1 ;  /* 0x00000004ff097807 */ /* 0x000fc80004800000 */
[----:B------:R-:W-:-:S04]  /*27cb0*/  SEL R9, R9, RZ, !P0 ;  /* 0x000000ff09097207 */ /* 0x000fc80004000000 */
[----:B------:R-:W-:Y:S02]  /*27cc0*/  ISETP.NE.U32.AND P1, PT, R9, RZ, PT ;  /* 0x000000ff0900720c */ /* 0x000fe40003f25070 */
[----:B------:R-:W-:-:S11]  /*27cd0*/  ISETP.GT.AND P2, PT, R2, 0x6, PT ;  /* 0x000000060200780c */ /* 0x000fd60003f44270 */
[----:B------:R1:W-:Y:S01]  /*27ce0*/  LDGSTS.E [R8+0xfa00], [R10.64], P1 ;  /* 0x0fa000000a087fae */ /* 0x0003e20008921848 */
[----:B------:R-:W-:Y:S02]  /*27cf0*/  ISETP.GT.AND P1, PT, R2, 0x2, PT ;  /* 0x000000020200780c */ /* 0x000fe40003f24270 */
[----:B------:R-:W-:Y:S02]  /*27d00*/  SEL R9, RZ, 0x4, !P2 ;  /* 0x00000004ff097807 */ /* 0x000fe40005000000 */
[----:B-1----:R-:W-:-:S04]  /*27d10*/  SEL R10, RZ, 0x4, !P1 ;  /* 0x00000004ff0a7807 */ /* 0x002fc80004800000 */
[----:B------:R-:W-:Y:S02]  /*27d20*/  SEL R10, R10, RZ, !P0 ;  /* 0x000000ff0a0a7207 */ /* 0x000fe40004000000 */
[----:B------:R-:W-:Y:S02]  /*27d30*/  SEL R9, R9, RZ, !P0 ;  /* 0x000000ff09097207 */ /* 0x000fe40004000000 */
[----:B------:R-:W-:Y:S02]  /*27d40*/  IADD3 R15, P3, R15, R198, RZ ;  /* 0x000000c60f0f7210 */ /* 0x000fe40007f7e0ff */
[----:B------:R-:W-:Y:S02]  /*27d50*/  ISETP.NE.U32.AND P1, PT, R10, RZ, PT ;  /* 0x000000ff0a00720c */ /* 0x000fe40003f25070 */
[----:B------:R-:W-:Y:S01]  /*27d60*/  ISETP.NE.U32.AND P2, PT, R9, RZ, PT ;  /* 0x000000ff0900720c */ /* 0x000fe20003f45070 */
[----:B------:R-:W-:Y:S01]  /*27d70*/  IMAD.U32 R9, RZ, RZ, UR5 ;  /* 0x00000005ff097e24 */ /* 0x000fe2000f8e00ff */
[----:B------:R-:W-:-:S02]  /*27d80*/  LOP3.LUT R32, R199, 0x40, RZ, 0x3c, !PT ;  /* 0x00000040c7207812 */ /* 0x000fc400078e3cff */
[----:B--2---:R-:W-:Y:S01]  /*27d90*/  IADD3 R12, P4, R12, R198, RZ ;  /* 0x000000c60c0c7210 */ /* 0x004fe20007f9e0ff */
[----:B------:R-:W-:Y:S01]  /*27da0*/  IMAD.X R28, R28, 0x1, R0, P3 ;  /* 0x000000011c1c7824 */ /* 0x000fe200018e0600 */
[----:B------:R-:W-:Y:S01]  /*27db0*/  STL [R1+0x724], R15 ;  /* 0x0007240f01007387 */ /* 0x000fe20000100800 */
[----:B------:R-:W-:Y:S02]  /*27dc0*/  IMAD R9, R9, 0x10000, R32 ;  /* 0x0001000009097824 */ /* 0x000fe400078e0220 */
[----:B------:R-:W-:Y:S01]  /*27dd0*/  IMAD.X R13, R13, 0x1, R0, P4 ;  /* 0x000000010d0d7824 */ /* 0x000fe200020e0600 */
[----:B------:R-:W-:Y:S01]  /*27de0*/  STL [R1+0x704], R12 ;  /* 0x0007040c01007387 */ /* 0x000fe20000100800 */
[----:B------:R-:W-:Y:S02]  /*27df0*/  IMAD.MOV.U32 R10, RZ, RZ, R15 ;  /* 0x000000ffff0a7224 */ /* 0x000fe400078e000f */
[----:B------:R-:W-:Y:S01]  /*27e00*/  IMAD.MOV.U32 R11, RZ, RZ, R28 ;  /* 0x000000ffff0b7224 */ /* 0x000fe200078e001c */
[----:B------:R1:W-:Y:S04]  /*27e10*/  STL [R1+0x718], R28 ;  /* 0x0007181c01007387 */ /* 0x0003e80000100800 */
[----:B------:R2:W-:Y:S04]  /*27e20*/  STL [R1+0x6f8], R13 ;  /* 0x0006f80d01007387 */ /* 0x0005e80000100800 */
[----:B------:R2:W-:Y:S04]  /*27e30*/  LDGSTS.E [R9+0x400], [R10.64], P1 ;  /* 0x004000000a097fae */ /* 0x0005e80008921848 */
[----:B-1----:R-:W3:Y:S04]  /*27e40*/  LDL.LU R28, [R1+0x698] ;  /* 0x00069800011c7983 */ /* 0x002ee80000300800 */
[----:B------:R-:W3:Y:S01]  /*27e50*/  LDL.LU R15, [R1+0x6a4] ;  /* 0x0006a400010f7983 */ /* 0x000ee20000300800 */
[----:B--2---:R-:W-:-:S02]  /*27e60*/  IMAD.MOV.U32 R11, RZ, RZ, R13 ;  /* 0x000000ffff0b7224 */ /* 0x004fc400078e000d */
[----:B------:R-:W-:Y:S01]  /*27e70*/  IMAD.MOV.U32 R10, RZ, RZ, R12 ;  /* 0x000000ffff0a7224 */ /* 0x000fe200078e000c */
[----:B------:R-:W2:Y:S04]  /*27e80*/  LDL.LU R13, [R1+0x678] ;  /* 0x00067800010d7983 */ /* 0x000ea80000300800 */
[----:B------:R-:W2:Y:S01]  /*27e90*/  LDL.LU R12, [R1+0x684] ;  /* 0x00068400010c7983 */ /* 0x000ea20000300800 */
[----:B------:R-:W-:-:S03]  /*27ea0*/  ISETP.GT.AND P1, PT, R2, 0xa, PT ;  /* 0x0000000a0200780c */ /* 0x000fc60003f24270 */
[----:B------:R1:W-:Y:S02]  /*27eb0*/  LDGSTS.E [R9+0xc00], [R10.64], P2 ;  /* 0x00c000000a097fae */ /* 0x0003e40009121848 */
        /* <DEDUP_REMOVED lines=9> */
[----:B----4-:R-:W-:Y:S01]  /*27f50*/  IADD3 R14, P4, R14, R198, RZ ;  /* 0x000000c60e0e7210 */ /* 0x010fe20007f9e0ff */
[----:B------:R-:W-:Y:S01]  /*27f60*/  STL [R1+0x6e4], R30 ;  /* 0x0006e41e01007387 */ /* 0x000fe20000100800 */
[----:B------:R-:W-:-:S03]  /*27f70*/  IMAD.MOV.U32 R10, RZ, RZ, R30 ;  /* 0x000000ffff0a7224 */ /* 0x000fc600078e001e */
[----:B---3--:R-:W-:Y:S01]  /*27f80*/  IMAD.X R29, R29, 0x1, R0, P4 ;  /* 0x000000011d1d7824 */ /* 0x008fe200020e0600 */
[----:B------:R1:W-:Y:S01]  /*27f90*/  STL [R1+0x6d8], R31 ;  /* 0x0006d81f01007387 */ /* 0x0003e20000100800 */
[----:B------:R-:W-:-:S03]  /*27fa0*/  IMAD.MOV.U32 R11, RZ, RZ, R31 ;  /* 0x000000ffff0b7224 */ /* 0x000fc600078e001f */
[----:B------:R-:W-:Y:S04]  /*27fb0*/  STL [R1+0x6c4], R14 ;  /* 0x0006c40e01007387 */ /* 0x000fe80000100800 */
[----:B------:R3:W-:Y:S04]  /*27fc0*/  STL [R1+0x6b8], R29 ;  /* 0x0006b81d01007387 */ /* 0x0007e80000100800 */
[----:B-1----:R-:W4:Y:S04]  /*27fd0*/  LDL.LU R31, [R1+0x658] ;  /* 0x00065800011f7983 */ /* 0x002f280000300800 */
[----:B------:R-:W5:Y:S04]  /*27fe0*/  LDL.LU R30, [R1+0x664] ;  /* 0x00066400011e7983 */ /* 0x000f680000300800 */
[----:B------:R1:W-:Y:S02]  /*27ff0*/  LDGSTS.E [R9+0x1400], [R10.64], P2 ;  /* 0x014000000a097fae */ /* 0x0003e40009121848 */
[----:B-1----:R-:W-:-:S02]  /*28000*/  IMAD.MOV.U32 R11, RZ, RZ, R29 ;  /* 0x000000ffff0b7224 */ /* 0x002fc400078e001d */
[----:B------:R-:W-:Y:S01]  /*28010*/  IMAD.MOV.U32 R10, RZ, RZ, R14 ;  /* 0x000000ffff0a7224 */ /* 0x000fe200078e000e */
        /* <DEDUP_REMOVED lines=9> */
[----:B------:R-:W-:Y:S02]  /*280b0*/  SEL R10, R10, RZ, !P0 ;  /* 0x000000ff0a0a7207 */ /* 0x000fe40004000000 */
[----:B------:R-:W-:Y:S02]  /*280c0*/  IADD3 R15, P3, R15, R198, RZ ;  /* 0x000000c60f0f7210 */ /* 0x000fe40007f7e0ff */
[----:B------:R-:W-:-:S03]  /*280d0*/  ISETP.NE.U32.AND P1, PT, R10, RZ, PT ;  /* 0x000000ff0a00720c */ /* 0x000fc60003f25070 */
[----:B------:R-:W-:Y:S01]  /*280e0*/  IMAD.X R28, R28, 0x1, R0, P3 ;  /* 0x000000011c1c7824 */ /* 0x000fe200018e0600 */
[----:B--2---:R-:W-:Y:S01]  /*280f0*/  IADD3 R12, P4, R12, R198, RZ ;  /* 0x000000c60c0c7210 */ /* 0x004fe20007f9e0ff */
[----:B------:R-:W-:Y:S01]  /*28100*/  IMAD.MOV.U32 R10, RZ, RZ, R15 ;  /* 0x000000ffff0a7224 */ /* 0x000fe200078e000f */
        /* <DEDUP_REMOVED lines=23> */
[----:B----4-:R-:W-:Y:S02]  /*28280*/  IMAD.X R31, R31, 0x1, R0, P3 ;  /* 0x000000011f1f7824 */ /* 0x010fe400018e0600 */
[----:B------:R-:W-:Y:S02]  /*28290*/  IMAD.MOV.U32 R10, RZ, RZ, R30 ;  /* 0x000000ffff0a7224 */ /* 0x000fe400078e001e */
[----:B------:R-:W-:Y:S01]  /*282a0*/  IMAD.MOV.U32 R11, RZ, RZ, R31 ;  /* 0x000000ffff0b7224 */ /* 0x000fe200078e001f */
[----:B------:R-:W-:Y:S04]  /*282b0*/  STL [R1+0x664], R30 ;  /* 0x0006641e01007387 */ /* 0x000fe80000100800 */
[----:B------:R-:W-:Y:S04]  /*282c0*/  STL [R1+0x658], R31 ;  /* 0x0006581f01007387 */ /* 0x000fe80000100800 */
[----:B------:R1:W-:Y:S01]  /*282d0*/  LDGSTS.E [R9+0x3400], [R10.64], P2 ;  /* 0x034000000a097fae */ /* 0x0003e20009121848 */
[----:B---3--:R-:W-:-:S05]  /*282e0*/  IADD3 R14, P4, R14, R198, RZ ;  /* 0x000000c60e0e7210 */ /* 0x008fca0007f9e0ff */
[----:B------:R-:W-:Y:S01]  /*282f0*/  IMAD.X R29, R29, 0x1, R0, P4 ;  /* 0x000000011d1d7824 */ /* 0x000fe200020e0600 */
[----:B------:R3:W-:Y:S01]  /*28300*/  STL [R1+0x644], R14 ;  /* 0x0006440e01007387 */ /* 0x0007e20000100800 */
[----:B-1----:R-:W-:-:S03]  /*28310*/  IMAD.MOV.U32 R10, RZ, RZ, R14 ;  /* 0x000000ffff0a7224 */ /* 0x002fc600078e000e */
[----:B------:R1:W-:Y:S04]  /*28320*/  STL [R1+0x638], R29 ;  /* 0x0006381d01007387 */ /* 0x0003e80000100800 */
[----:B------:R-:W4:Y:S04]  /*28330*/  LDL.LU R33, [R1+0x5d8] ;  /* 0x0005d80001217983 */ /* 0x000f280000300800 */
[----:B---3--:R-:W3:Y:S04]  /*28340*/  LDL.LU R14, [R1+0x5e4] ;  /* 0x0005e400010e7983 */ /* 0x008ee80000300800 */
[----:B------:R-:W5:Y:S04]  /*28350*/  LDL.LU R32, [R1+0x5b8] ;  /* 0x0005b80001207983 */ /* 0x000f680000300800 */
[----:B------:R-:W5:Y:S01]  /*28360*/  LDL.LU R31, [R1+0x5c4] ;  /* 0x0005c400011f7983 */ /* 0x000f620000300800 */
        /* <DEDUP_REMOVED lines=9> */
[----:B------:R-:W-:-:S05]  /*28400*/  IADD3 R15, P3, R15, R198, RZ ;  /* 0x000000c60f0f7210 */ /* 0x000fca0007f7e0ff */
[--C-:B------:R-:W-:Y:S01]  /*28410*/  IMAD.X R28, R28, 0x1, R0.reuse, P3 ;  /* 0x000000011c1c7824 */ /* 0x100fe200018e0600 */
[----:B--2---:R-:W-:Y:S01]  /*28420*/  IADD3 R12, P4, R12, R198, RZ ;  /* 0x000000c60c0c7210 */ /* 0x004fe20007f9e0ff */
[----:B------:R-:W-:Y:S04]  /*28430*/  STL [R1+0x624], R15 ;  /* 0x0006240f01007387 */ /* 0x000fe80000100800 */
[----:B------:R-:W-:Y:S01]  /*28440*/  IMAD.X R13, R13, 0x1, R0, P4 ;  /* 0x000000010d0d7824 */ /* 0x000fe200020e0600 */
[----:B------:R1:W-:Y:S04]  /*28450*/  STL [R1+0x618], R28 ;  /* 0x0006181c01007387 */ /* 0x0003e80000100800 */
[----:B------:R-:W-:Y:S04]  /*28460*/  STL [R1+0x604], R12 ;  /* 0x0006040c01007387 */ /* 0x000fe80000100800 */
[----:B------:R2:W-:Y:S01]  /*28470*/  STL [R1+0x5f8], R13 ;  /* 0x0005f80d01007387 */ /* 0x0005e20000100800 */
[----:B------:R-:W-:-:S03]  /*28480*/  ISETP.NE.U32.AND P1, PT, R10, RZ, PT ;  /* 0x000000ff0a00720c */ /* 0x000fc60003f25070 */
[----:B------:R-:W5:Y:S04]  /*28490*/  LDL.LU R30, [R1+0x598] ;  /* 0x00059800011e7983 */ /* 0x000f680000300800 */
[----:B------:R-:W5:Y:S01]  /*284a0*/  LDL.LU R29, [R1+0x5a4] ;  /* 0x0005a400011d7983 */ /* 0x000f620000300800 */
[----:B------:R-:W-:Y:S02]  /*284b0*/  IMAD.MOV.U32 R10, RZ, RZ, R15 ;  /* 0x000000ffff0a7224 */ /* 0x000fe400078e000f */
[----:B------:R-:W-:Y:S02]  /*284c0*/  IMAD.MOV.U32 R11, RZ, RZ, R28 ;  /* 0x000000ffff0b7224 */ /* 0x000fe400078e001c */
[----:B-1----:R-:W5:Y:S04]  /*284d0*/  LDL.LU R28, [R1+0x578] ;  /* 0x00057800011c7983 */ /* 0x002f680000300800 */
[----:B------:R-:W5:Y:S04]  /*284e0*/  LDL.LU R15, [R1+0x584] ;  /* 0x00058400010f7983 */ /* 0x000f680000300800 */
[----:B------:R1:W-:Y:S02]  /*284f0*/  LDGSTS.E [R9+0x4400], [R10.64], P2 ;  /* 0x044000000a097fae */ /* 0x0003e40009121848 */
[----:B-1----:R-:W-:-:S02]  /*28500*/  IMAD.MOV.U32 R10, RZ, RZ, R12 ;  /* 0x000000ffff0a7224 */ /* 0x002fc400078e000c */
[----:B------:R-:W-:Y:S02]  /*28510*/  IMAD.MOV.U32 R11, RZ, RZ, R13 ;  /* 0x000000ffff0b7224 */ /* 0x000fe400078e000d */
[----:B--2---:R-:W2:Y:S04]  /*28520*/  LDL.LU R13, [R1+0x564] ;  /* 0x00056400010d7983 */ /* 0x004ea80000300800 */
[----:B------:R1:W-:Y:S01]  /*28530*/  LDGSTS.E [R9+0x4c00], [R10.64], P1 ;  /* 0x04c000000a097fae */ /* 0x0003e20008921848 */
[----:B------:R-:W-:-:S03]  /*28540*/  ISETP.GT.AND P1, PT, R2, 0x2a, PT ;  /* 0x0000002a0200780c */ /* 0x000fc60003f24270 */
[----:B------:R-:W2:Y:S01]  /*28550*/  LDL.LU R12, [R1+0x544] ;  /* 0x00054400010c7983 */ /* 0x000ea20000300800 */
        /* <DEDUP_REMOVED lines=8> */
[----:B----4-:R-:W-:Y:S01]  /*285e0*/  IMAD.X R33, R33, 0x1, R0, P3 ;  /* 0x0000000121217824 */ /* 0x010fe200018e0600 */
[----:B-----5:R-:W-:Y:S01]  /*285f0*/  IADD3 R31, P4, R31, R198, RZ ;  /* 0x000000c61f1f7210 */ /* 0x020fe20007f9e0ff */
[----:B------:R1:W-:Y:S01]  /*28600*/  STL [R1+0x5e4], R14 ;  /* 0x0005e40e01007387 */ /* 0x0003e20000100800 */
[----:B------:R-:W-:-:S03]  /*28610*/  IMAD.MOV.U32 R10, RZ, RZ, R14 ;  /* 0x000000ffff0a7224 */ /* 0x000fc600078e000e */
[----:B------:R-:W-:Y:S04]  /*28620*/  STL [R1+0x5d8], R33 ;  /* 0x0005d82101007387 */ /* 0x000fe80000100800 */
[----:B------:R3:W-:Y:S04]  /*28630*/  STL [R1+0x5c4], R31 ;  /* 0x0005c41f01007387 */ /* 0x0007e80000100800 */
[----:B-1----:R-:W4:Y:S01]  /*28640*/  LDL.LU R14, [R1+0x558] ;  /* 0x00055800010e7983 */ /* 0x002f220000300800 */
        /* <DEDUP_REMOVED lines=24> */
[C---:B------:R-:W-:Y:S02]  /*287d0*/  ISETP.GT.AND P1, PT, R2.reuse, 0x3a, PT ;  /* 0x0000003a0200780c */ /* 0x040fe40003f24270 */
[----:B--2---:R-:W-:Y:S02]  /*287e0*/  IADD3 R13, P3, R13, R198, RZ ;  /* 0x000000c60d0d7210 */ /* 0x004fe40007f7e0ff */
[----:B-1----:R-:W-:Y:S02]  /*287f0*/  SEL R10, RZ, 0x4, !P1 ;  /* 0x00000004ff0a7807 */ /* 0x002fe40004800000 */
[----:B------:R-:W-:Y:S02]  /*28800*/  ISETP.GT.AND P1, PT, R2, 0x3e, PT ;  /* 0x0000003e0200780c */ /* 0x000fe40003f24270 */
[----:B------:R-:W-:-:S04]  /*28810*/  SEL R10, R10, RZ, !P0 ;  /* 0x000000ff0a0a7207 */ /* 0x000fc80004000000 */
[----:B------:R-:W-:Y:S02]  /*28820*/  ISETP.NE.U32.AND P2, PT, R10, RZ, PT ;  /* 0x000000ff0a00720c */ /* 0x000fe40003f45070 */
[----:B------:R-:W-:Y:S01]  /*28830*/  SEL R10, RZ, 0x4, !P1 ;  /* 0x00000004ff0a7807 */ /* 0x000fe20004800000 */
[----:B------:R-:W-:Y:S03]  /*28840*/  STL [R1+0x5b8], R32 ;  /* 0x0005b82001007387 */ /* 0x000fe60000100800 */
[----:B------:R-:W-:Y:S01]  /*28850*/  SEL R10, R10, RZ, !P0 ;  /* 0x000000ff0a0a7207 */ /* 0x000fe20004000000 */
[----:B------:R-:W-:Y:S01]  /*28860*/  STL [R1+0x5a4], R29 ;  /* 0x0005a41d01007387 */ /* 0x000fe20000100800 */
[----:B------:R-:W-:Y:S02]  /*28870*/  IADD3 R12, P4, R12, R198, RZ ;  /* 0x000000c60c0c7210 */ /* 0x000fe40007f9e0ff */
[----:B------:R-:W-:Y:S01]  /*28880*/  ISETP.NE.U32.AND P1, PT, R10, RZ, PT ;  /* 0x000000ff0a00720c */ /* 0x000fe20003f25070 */
[----:B------:R1:W-:Y:S01]  /*28890*/  STL [R1+0x598], R30 ;  /* 0x0005981e01007387 */ /* 0x0003e20000100800 */
[----:B------:R-:W-:-:S03]  /*288a0*/  IMAD.MOV.U32 R10, RZ, RZ, R13 ;  /* 0x000000ffff0a7224 */ /* 0x000fc600078e000d */
[----:B------:R-:W-:Y:S04]  /*288b0*/  STL [R1+0x584], R15 ;  /* 0x0005840f01007387 */ /* 0x000fe80000100800 */
[----:B------:R-:W-:Y:S04]  /*288c0*/  STL [R1+0x578], R28 ;  /* 0x0005781c01007387 */ /* 0x000fe80000100800 */
[----:B------:R-:W-:Y:S01]  /*288d0*/  STL [R1+0x564], R13 ;  /* 0x0005640d01007387 */ /* 0x000fe20000100800 */
[----:B----4-:R-:W-:-:S04]  /*288e0*/  IMAD.X R14, R14, 0x1, R0, P3 ;  /* 0x000000010e0e7824 */ /* 0x010fc800018e0600 */
[----:B------:R-:W-:Y:S01]  /*288f0*/  IMAD.MOV.U32 R11, RZ, RZ, R14 ;  /* 0x000000ffff0b7224 */ /* 0x000fe200078e000e */
[----:B------:R2:W-:Y:S04]  /*28900*/  STL [R1+0x558], R14 ;  /* 0x0005580e01007387 */ /* 0x0005e80000100800 */
[----:B------:R4:W-:Y:S04]  /*28910*/  STL [R1+0x544], R12 ;  /* 0x0005440c01007387 */ /* 0x0009e80000100800 */
[----:B---3--:R-:W3:Y:S04]  /*28920*/  LDL.LU R31, [R1+0x10] ;  /* 0x00001000011f7983 */ /* 0x008ee80000300800 */
[----:B------:R5:W-:Y:S04]  /*28930*/  LDGSTS.E [R9+0x7400], [R10.64], P2 ;  /* 0x074000000a097fae */ /* 0x000be80009121848 */
[----:B-1----:R-:W3:Y:S04]  /*28940*/  LDL.LU R30, [R1+0x14] ;  /* 0x00001400011e7983 */ /* 0x002ee80000300800 */
[----:B--2---:R-:W2:Y:S01]  /*28950*/  LDL.LU R14, [R1+0x30] ;  /* 0x00003000010e7983 */ /* 0x004ea20000300800 */
[----:B-----5:R-:W-:-:S03]  /*28960*/  IMAD.MOV.U32 R10, RZ, RZ, R12 ;  /* 0x000000ffff0a7224 */ /* 0x020fc600078e000c */
[----:B----4-:R-:W4:Y:S01]  /*28970*/  LDL.LU R12, [R1+0x34] ;  /* 0x00003400010c7983 */ /* 0x010f220000300800 */
[----:B------:R-:W-:Y:S01]  /*28980*/  IMAD.X R202, R202, 0x1, R0, P4 ;  /* 0x00000001caca7824 */ /* 0x000fe200020e0600 */
[-C--:B------:R-:W-:Y:S02]  /*28990*/  IADD3 R210, P3, R210, R198.reuse, RZ ;  /* 0x000000c6d2d27210 */ /* 0x080fe40007f7e0ff */
[----:B------:R-:W5:Y:S01]  /*289a0*/  LDL.LU R29, [R1+0x50] ;  /* 0x00005000011d7983 */ /* 0x000f620000300800 */
[----:B------:R-:W-:Y:S01]  /*289b0*/  IMAD.MOV.U32 R11, RZ, RZ, R202 ;  /* 0x000000ffff0b7224 */ /* 0x000fe200078e00ca */
[-C--:B------:R-:W-:Y:S01]  /*289c0*/  IADD3 R218, P4, R218, R198.reuse, RZ ;  /* 0x000000c6dada7210 */ /* 0x080fe20007f9e0ff */
[--C-:B------:R-:W-:Y:S01]  /*289d0*/  IMAD.X R209, R209, 0x1, R0.reuse, P3 ;  /* 0x00000001d1d17824 */ /* 0x100fe200018e0600 */
[----:B------:R-:W5:Y:S04]  /*289e0*/  LDL.LU R28, [R1+0x54] ;  /* 0x00005400011c7983 */ /* 0x000f680000300800 */
[----:B------:R1:W-:Y:S01]  /*289f0*/  LDGSTS.E [R9+0x7c00], [R10.64], P1 ;  /* 0x07c000000a097fae */ /* 0x0003e20008921848 */
[----:B------:R-:W-:Y:S01]  /*28a00*/  ISETP.GT.AND P1, PT, R2, 0x42, PT ;  /* 0x000000420200780c */ /* 0x000fe20003f24270 */
[--C-:B------:R-:W-:Y:S01]  /*28a10*/  IMAD.X R217, R217, 0x1, R0.reuse, P4 ;  /* 0x00000001d9d97824 */ /* 0x100fe200020e0600 */
[----:B------:R-:W-:Y:S01]  /*28a20*/  IADD3 R226, P3, R226, R198, RZ ;  /* 0x000000c6e2e27210 */ /* 0x000fe20007f7e0ff */
[----:B------:R-:W5:Y:S01]  /*28a30*/  LDL.LU R15, [R1+0x70] ;  /* 0x00007000010f7983 */ /* 0x000f620000300800 */
[----:B-1----:R-:W-:Y:S01]  /*28a40*/  SEL R10, RZ, 0x4, !P1 ;  /* 0x00000004ff0a7807 */ /* 0x002fe20004800000 */
[----:B------:R-:W-:Y:S01]  /*28a50*/  IMAD.MOV.U32 R11, RZ, RZ, R209 ;  /* 0x000000ffff0b7224 */ /* 0x000fe200078e00d1 */
[----:B------:R-:W-:Y:S01]  /*28a60*/  ISETP.GT.AND P1, PT, R2, 0x46, PT ;  /* 0x000000460200780c */ /* 0x000fe20003f24270 */
[----:B------:R-:W-:Y:S01]  /*28a70*/  IMAD.X R225, R225, 0x1, R0, P3 ;  /* 0x00000001e1e17824 */ /* 0x000fe200018e0600 */
[----:B------:R-:W-:Y:S01]  /*28a80*/  SEL R10, R10, RZ, !P0 ;  /* 0x000000ff0a0a7207 */ /* 0x000fe20004000000 */
[----:B------:R-:W5:Y:S03]  /*28a90*/  LDL.LU R13, [R1+0x74] ;  /* 0x00007400010d7983 */ /* 0x000f660000300800 */
[----:B------:R-:W-:-:S02]  /*28aa0*/  ISETP.NE.U32.AND P2, PT, R10, RZ, PT ;  /* 0x000000ff0a00720c */ /* 0x000fc40003f45070 */
[----:B------:R-:W-:-:S04]  /*28ab0*/  SEL R10, RZ, 0x4, !P1 ;  /* 0x00000004ff0a7807 */ /* 0x000fc80004800000 */
[----:B------:R-:W-:-:S04]  /*28ac0*/  SEL R10, R10, RZ, !P0 ;  /* 0x000000ff0a0a7207 */ /* 0x000fc80004000000 */
        /* <DEDUP_REMOVED lines=49> */
[----:B------:R-:W-:Y:S01]  /*28de0*/  IMAD.X R31, R31, 0x1, R0, P3 ;  /* 0x000000011f1f7824 */ /* 0x000fe200018e0600 */
[----:B----4-:R-:W-:Y:S01]  /*28df0*/  IADD3 R12, P4, R12, R198, RZ ;  /* 0x000000c60c0c7210 */ /* 0x010fe20007f9e0ff */
        /* <DEDUP_REMOVED lines=19> */
[----:B-----5:R-:W-:Y:S02]  /*28f30*/  IADD3 R28, P3, R28, R198, RZ ;  /* 0x000000c61c1c7210 */ /* 0x020fe40007f7e0ff */
[----:B------:R-:W-:Y:S02]  /*28f40*/  ISETP.NE.U32.AND P2, PT, R10, RZ, PT ;  /* 0x000000ff0a00720c */ /* 0x000fe40003f45070 */
[----:B------:R-:W-:-:S02]  /*28f50*/  SEL R10, RZ, 0x4, !P1 ;  /* 0x00000004ff0a7807 */ /* 0x000fc40004800000 */
[----:B------:R-:W-:Y:S02]  /*28f60*/  IADD3 R13, P4, R13, R198, RZ ;  /* 0x000000c60d0d7210 */ /* 0x000fe40007f9e0ff */
        /* <DEDUP_REMOVED lines=32> */
[----:B------:R1:W-:Y:S04]  /*29170*/  STL [R1+0x90], R31 ;  /* 0x0000901f01007387 */ /* 0x0003e80000100800 */
[----:B------:R-:W-:Y:S01]  /*29180*/  IMAD.X R14, R14, 0x1, R0, P4 ;  /* 0x000000010e0e7824 */ /* 0x000fe200020e0600 */
        /* <DEDUP_REMOVED lines=13> */
[----:B------:R-:W-:-:S04]  /*29260*/  SEL R10, R10, RZ, !P0 ;  /* 0x000000ff0a0a7207 */ /* 0x000fc80004000000 */
[----:B------:R-:W-:Y:S02]  /*29270*/  ISETP.NE.U32.AND P2, PT, R10, RZ, PT ;  /* 0x000000ff0a00720c */ /* 0x000fe40003f45070 */
[----:B------:R-:W-:Y:S02]  /*29280*/  SEL R10, RZ, 0x4, !P1 ;  /* 0x00000004ff0a7807 */ /* 0x000fe40004800000 */
[----:B------:R-:W-:Y:S02]  /*29290*/  IADD3 R28, P3, R28, R198, RZ ;  /* 0x000000c61c1c7210 */ /* 0x000fe40007f7e0ff */
[----:B------:R-:W-:-:S03]  /*292a0*/  SEL R10, R10, RZ, !P0 ;  /* 0x000000ff0a0a7207 */ /* 0x000fc60004000000 */
[----:B------:R-:W-:Y:S01]  /*292b0*/  IMAD.X R29, R29, 0x1, R0, P3 ;  /* 0x000000011d1d7824 */ /* 0x000fe200018e0600 */
[----:B------:R-:W-:Y:S01]  /*292c0*/  ISETP.NE.U32.AND P1, PT, R10, RZ, PT ;  /* 0x000000ff0a00720c */ /* 0x000fe20003f25070 */
[----:B------:R-:W-:Y:S01]  /*292d0*/  IMAD.MOV.U32 R10, RZ, RZ, R28 ;  /* 0x000000ffff0a7224 */ /* 0x000fe200078e001c */
[----:B-----5:R-:W-:Y:S01]  /*292e0*/  IADD3 R13, P4, R13, R198, RZ ;  /* 0x000000c60d0d7210 */ /* 0x020fe20007f9e0ff */
[----:B------:R-:W-:Y:S01]  /*292f0*/  IMAD.MOV.U32 R11, RZ, RZ, R29 ;  /* 0x000000ffff0b7224 */ /* 0x000fe200078e001d */
[----:B------:R-:W-:Y:S03]  /*29300*/  STL [R1+0xd4], R28 ;  /* 0x0000d41c01007387 */ /* 0x000fe60000100800 */
[----:B------:R-:W-:Y:S01]  /*29310*/  IMAD.X R15, R15, 0x1, R0, P4 ;  /* 0x000000010f0f7824 */ /* 0x000fe200020e0600 */
[----:B------:R1:W-:Y:S04]  /*29320*/  STL [R1+0xd0], R29 ;  /* 0x0000d01d01007387 */ /* 0x0003e80000100800 */
[----:B------:R-:W-:Y:S04]  /*29330*/  STL [R1+0xf4], R13 ;  /* 0x0000f40d01007387 */ /* 0x000fe80000100800 */
[----:B------:R5:W-:Y:S04]  /*29340*/  STL [R1+0xf0], R15 ;  /* 0x0000f00f01007387 */ /* 0x000be80000100800 */
[----:B------:R5:W-:Y:S04]  /*29350*/  LDGSTS.E [R9+0xe400], [R10.64], P2 ;  /* 0x0e4000000a097fae */ /* 0x000be80009121848 */
[----:B-1----:R-:W2:Y:S04]  /*29360*/  LDL.LU R29, [R1+0x710] ;  /* 0x00071000011d7983 */ /* 0x002ea80000300800 */
[----:B------:R-:W2:Y:S01]  /*29370*/  LDL.LU R28, [R1+0x71c] ;  /* 0x00071c00011c7983 */ /* 0x000ea20000300800 */
[----:B-----5:R-:W-:-:S02]  /*29380*/  IMAD.MOV.U32 R11, RZ, RZ, R15 ;  /* 0x000000ffff0b7224 */ /* 0x020fc400078e000f */
[----:B------:R-:W-:Y:S01]  /*29390*/  IMAD.MOV.U32 R10, RZ, RZ, R13 ;  /* 0x000000ffff0a7224 */ /* 0x000fe200078e000d */
        /* <DEDUP_REMOVED lines=21> */
[----:B------:R-:W3:Y:S04]  /*294f0*/  LDL.LU R32, [R1+0x6d0] ;  /* 0x0006d00001207983 */ /* 0x000ee80000300800 */
[----:B------:R4:W-:Y:S04]  /*29500*/  LDGSTS.E [R9+0xf400], [R10.64], P2 ;  /* 0x0f4000000a097fae */ /* 0x0009e80009121848 */
[----:B-1----:R-:W3:Y:S04]  /*29510*/  LDL.LU R31, [R1+0x6dc] ;  /* 0x0006dc00011f7983 */ /* 0x002ee80000300800 */
[----:B------:R-:W3:Y:S01]  /*29520*/  LDL.LU R30, [R1+0x6b0] ;  /* 0x0006b000011e7983 */ /* 0x000ee20000300800 */
[----:B----4-:R-:W-:-:S03]  /*29530*/  IMAD.MOV.U32 R11, RZ, RZ, R14 ;  /* 0x000000ffff0b7224 */ /* 0x010fc600078e000e */
[----:B--2---:R-:W2:Y:S01]  /*29540*/  LDL.LU R14, [R1+0x6bc] ;  /* 0x0006bc00010e7983 */ /* 0x004ea20000300800 */
[----:B------:R-:W-:-:S05]  /*29550*/  IMAD.MOV.U32 R10, RZ, RZ, R12 ;  /* 0x000000ffff0a7224 */ /* 0x000fca00078e000c */
[----:B------:R1:W-:Y:S01]  /*29560*/  LDGSTS.E [R9+0xfc00], [R10.64], P1 ;  /* 0x0fc000000a097fae */ /* 0x0003e20008921848 */
[C---:B------:R-:W-:Y:S02]  /*29570*/  ISETP.GT.AND P1, PT, R2.reuse, 0x3, PT ;  /* 0x000000030200780c */ /* 0x040fe40003f24270 */
[----:B------:R-:W-:Y:S02]  /*29580*/  ISETP.GT.AND P2, PT, R2, 0x7, PT ;  /* 0x000000070200780c */ /* 0x000fe40003f44270 */
[----:B-1----:R-:W-:-:S04]  /*29590*/  SEL R11, RZ, 0x4, !P1 ;  /* 0x00000004ff0b7807 */ /* 0x002fc80004800000 */
[----:B------:R-:W-:Y:S02]  /*295a0*/  SEL R11, R11, RZ, !P0 ;  /* 0x000000ff0b0b7207 */ /* 0x000fe40004000000 */
[----:B------:R-:W-:Y:S02]  /*295b0*/  SEL R10, RZ, 0x4, !P2 ;  /* 0x00000004ff0a7807 */ /* 0x000fe40005000000 */
[----:B------:R-:W-:Y:S02]  /*295c0*/  ISETP.NE.U32.AND P1, PT, R11, RZ, PT ;  /* 0x000000ff0b00720c */ /* 0x000fe40003f25070 */
[-C--:B------:R-:W-:Y:S01]  /*295d0*/  IADD3 R28, P3, R28, R198.reuse, RZ ;  /* 0x000000c61c1c7210 */ /* 0x080fe20007f7e0ff */
[----:B------:R-:W-:Y:S01]  /*295e0*/  IMAD.U32 R12, RZ, RZ, UR5 ;  /* 0x00000005ff0c7e24 */ /* 0x000fe2000f8e00ff */
[----:B------:R-:W-:Y:S02]  /*295f0*/  SEL R10, R10, RZ, !P0 ;  /* 0x000000ff0a0a7207 */ /* 0x000fe40004000000 */
[----:B------:R-:W-:Y:S01]  /*29600*/  LOP3.LUT R33, R199, 0x60, RZ, 0x3c, !PT ;  /* 0x00000060c7217812 */ /* 0x000fe200078e3cff */
[--C-:B------:R-:W-:Y:S01]  /*29610*/  IMAD.X R29, R29, 0x1, R0.reuse, P3 ;  /* 0x000000011d1d7824 */ /* 0x100fe200018e0600 */
[----:B-----5:R-:W-:Y:S01]  /*29620*/  IADD3 R13, P4, R13, R198, RZ ;  /* 0x000000c60d0d7210 */ /* 0x020fe20007f9e0ff */
[----:B------:R-:W-:Y:S04]  /*29630*/  STL [R1+0x71c], R28 ;  /* 0x00071c1c01007387 */ /* 0x000fe80000100800 */
[----:B------:R-:W-:Y:S01]  /*29640*/  IMAD.X R15, R15, 0x1, R0, P4 ;  /* 0x000000010f0f7824 */ /* 0x000fe200020e0600 */
[----:B------:R-:W-:Y:S01]  /*29650*/  STL [R1+0x6fc], R13 ;  /* 0x0006fc0d01007387 */ /* 0x000fe20000100800 */
[----:B------:R-:W-:Y:S01]  /*29660*/  ISETP.NE.U32.AND P2, PT, R10, RZ, PT ;  /* 0x000000ff0a00720c */ /* 0x000fe20003f45070 */
[----:B------:R-:W-:-:S02]  /*29670*/  IMAD R12, R12, 0x10000, R33 ;  /* 0x000100000c0c7824 */ /* 0x000fc400078e0221 */
[----:B------:R1:W-:Y:S01]  /*29680*/  STL [R1+0x710], R29 ;  /* 0x0007101d01007387 */ /* 0x0003e20000100800 */
[----:B------:R-:W-:Y:S02]  /*29690*/  IMAD.MOV.U32 R10, RZ, RZ, R28 ;  /* 0x000000ffff0a7224 */ /* 0x000fe400078e001c */
[----:B------:R-:W-:Y:S01]  /*296a0*/  IMAD.MOV.U32 R11, RZ, RZ, R29 ;  /* 0x000000ffff0b7224 */ /* 0x000fe200078e001d */
[----:B------:R4:W-:Y:S04]  /*296b0*/  STL [R1+0x6f0], R15 ;  /* 0x0006f00f01007387 */ /* 0x0009e80000100800 */
[----:B------:R5:W-:Y:S04]  /*296c0*/  LDGSTS.E [R12+0x600], [R10.64], P1 ;  /* 0x006000000a0c7fae */ /* 0x000be80008921848 */
[----:B-1----:R-:W2:Y:S04]  /*296d0*/  LDL.LU R29, [R1+0x690] ;  /* 0x00069000011d7983 */ /* 0x002ea80000300800 */
[----:B------:R-:W2:Y:S01]  /*296e0*/  LDL.LU R28, [R1+0x69c] ;  /* 0x00069c00011c7983 */ /* 0x000ea20000300800 */
[----:B-----5:R-:W-:-:S02]  /*296f0*/  IMAD.MOV.U32 R11, RZ, RZ, R15 ;  /* 0x000000ffff0b7224 */ /* 0x020fc400078e000f */
[----:B------:R-:W-:Y:S01]  /*29700*/  IMAD.MOV.U32 R10, RZ, RZ, R13 ;  /* 0x000000ffff0a7224 */ /* 0x000fe200078e000d */
[----:B----4-:R-:W4:Y:S01]  /*29710*/  LDL.LU R15, [R1+0x670] ;  /* 0x00067000010f7983 */ /* 0x010f220000300800 */
[----:B------:R-:W-:-:S03]  /*29720*/  ISETP.GT.AND P1, PT, R2, 0xb, PT ;  /* 0x0000000b0200780c */ /* 0x000fc60003f24270 */
[----:B------:R-:W5:Y:S04]  /*29730*/  LDL.LU R13, [R1+0x67c] ;  /* 0x00067c00010d7983 */ /* 0x000f680000300800 */
        /* <DEDUP_REMOVED lines=10> */
[----:B--2---:R-:W-:Y:S01]  /*297e0*/  IADD3 R14, P4, R14, R198, RZ ;  /* 0x000000c60e0e7210 */ /* 0x004fe20007f9e0ff */
[----:B------:R-:W-:Y:S01]  /*297f0*/  STL [R1+0x6dc], R31 ;  /* 0x0006dc1f01007387 */ /* 0x000fe20000100800 */
[----:B------:R-:W-:-:S03]  /*29800*/  IMAD.MOV.U32 R10, RZ, RZ, R31 ;  /* 0x000000ffff0a7224 */ /* 0x000fc600078e001f */
[----:B------:R-:W-:Y:S01]  /*29810*/  IMAD.X R30, R30, 0x1, R0, P4 ;  /* 0x000000011e1e7824 */ /* 0x000fe200020e0600 */
[----:B------:R1:W-:Y:S01]  /*29820*/  STL [R1+0x6d0], R32 ;  /* 0x0006d02001007387 */ /* 0x0003e20000100800 */
[----:B------:R-:W-:-:S03]  /*29830*/  IMAD.MOV.U32 R11, RZ, RZ, R32 ;  /* 0x000000ffff0b7224 */ /* 0x000fc600078e0020 */
[----:B------:R-:W-:Y:S04]  /*29840*/  STL [R1+0x6bc], R14 ;  /* 0x0006bc0e01007387 */ /* 0x000fe80000100800 */
[----:B------:R2:W-:Y:S04]  /*29850*/  STL [R1+0x6b0], R30 ;  /* 0x0006b01e01007387 */ /* 0x0005e80000100800 */
[----:B-1----:R-:W3:Y:S04]  /*29860*/  LDL.LU R32, [R1+0x650] ;  /* 0x0006500001207983 */ /* 0x002ee80000300800 */
[----:B------:R-:W3:Y:S04]  /*29870*/  LDL.LU R31, [R1+0x65c] ;  /* 0x00065c00011f7983 */ /* 0x000ee80000300800 */
[----:B------:R1:W-:Y:S02]  /*29880*/  LDGSTS.E [R12+0x1600], [R10.64], P2 ;  /* 0x016000000a0c7fae */ /* 0x0003e40009121848 */
        /* <DEDUP_REMOVED lines=14> */
[----:B------:R-:W-:Y:S02]  /*29970*/  ISETP.NE.U32.AND P1, PT, R10, RZ, PT ;  /* 0x000000ff0a00720c */ /* 0x000fe40003f25070 */
[----:B-----5:R-:W-:Y:S01]  /*29980*/  IADD3 R13, P4, R13, R198, RZ ;  /* 0x000000c60d0d7210 */ /* 0x020fe20007f9e0ff */
[----:B------:R-:W-:Y:S02]  /*29990*/  IMAD.MOV.U32 R10, RZ, RZ, R28 ;  /* 0x000000ffff0a7224 */ /* 0x000fe400078e001c */
[----:B------:R-:W-:Y:S02]  /*299a0*/  IMAD.MOV.U32 R11, RZ, RZ, R29 ;  /* 0x000000ffff0b7224 */ /* 0x000fe400078e001d */
[----:B----4-:R-:W-:Y:S01]  /*299b0*/  IMAD.X R15, R15, 0x1, R0, P4 ;  /* 0x000000010f0f7824 */ /* 0x010fe200020e0600 */
[----:B------:R-:W-:Y:S04]  /*299c0*/  STL [R1+0x69c], R28 ;  /* 0x00069c1c01007387 */ /* 0x000fe80000100800 */
[----:B------:R1:W-:Y:S04]  /*299d0*/  STL [R1+0x690], R29 ;  /* 0x0006901d01007387 */ /* 0x0003e80000100800 */
[----:B------:R4:W-:Y:S04]  /*299e0*/  LDGSTS.E [R12+0x2600], [R10.64], P2 ;  /* 0x026000000a0c7fae */ /* 0x0009e80009121848 */
[----:B------:R-:W-:Y:S04]  /*299f0*/  STL [R1+0x67c], R13 ;  /* 0x00067c0d01007387 */ /* 0x000fe80000100800 */
[----:B------:R5:W-:Y:S01]  /*29a00*/  STL [R1+0x670], R15 ;  /* 0x0006700f01007387 */ /* 0x000be20000100800 */
[----:B----4-:R-:W-:-:S03]  /*29a10*/  IMAD.MOV.U32 R10, RZ, RZ, R13 ;  /* 0x000000ffff0a7224 */ /* 0x010fc600078e000d */
[----:B-1----:R-:W4:Y:S01]  /*29a20*/  LDL.LU R29, [R1+0x610] ;  /* 0x00061000011d7983 */ /* 0x002f220000300800 */
[----:B------:R-:W-:-:S03]  /*29a30*/  IMAD.MOV.U32 R11, RZ, RZ, R15 ;  /* 0x000000ffff0b7224 */ /* 0x000fc600078e000f */
[----:B-----5:R-:W5:Y:S04]  /*29a40*/  LDL.LU R15, [R1+0x61c] ;  /* 0x00061c00010f7983 */ /* 0x020f680000300800 */
[----:B------:R1:W-:Y:S01]  /*29a50*/  LDGSTS.E [R12+0x2e00], [R10.64], P1 ;  /* 0x02e000000a0c7fae */ /* 0x0003e20008921848 */
[----:B------:R-:W-:-:S03]  /*29a60*/  ISETP.GT.AND P1, PT, R2, 0x1b, PT ;  /* 0x0000001b0200780c */ /* 0x000fc60003f24270 */
[----:B------:R-:W4:Y:S04]  /*29a70*/  LDL.LU R28, [R1+0x5f0] ;  /* 0x0005f000011c7983 */ /* 0x000f280000300800 */
[----:B------:R-:W4:Y:S01]  /*29a80*/  LDL.LU R13, [R1+0x5fc] ;  /* 0x0005fc00010d7983 */ /* 0x000f220000300800 */
        /* <DEDUP_REMOVED lines=8> */
[----:B------:R-:W-:Y:S02]  /*29b10*/  IMAD.X R32, R32, 0x1, R0, P3 ;  /* 0x0000000120207824 */ /* 0x000fe400018e0600 */
[----:B------:R-:W-:Y:S02]  /*29b20*/  IMAD.MOV.U32 R10, RZ, RZ, R31 ;  /* 0x000000ffff0a7224 */ /* 0x000fe400078e001f */
[----:B------:R-:W-:Y:S01]  /*29b30*/  IMAD.MOV.U32 R11, RZ, RZ, R32 ;  /* 0x000000ffff0b7224 */ /* 0x000fe200078e0020 */
[----:B------:R-:W-:Y:S04]  /*29b40*/  STL [R1+0x65c], R31 ;  /* 0x00065c1f01007387 */ /* 0x000fe80000100800 */
[----:B------:R-:W-:Y:S04]  /*29b50*/  STL [R1+0x650], R32 ;  /* 0x0006502001007387 */ /* 0x000fe80000100800 */
[----:B------:R1:W-:Y:S01]  /*29b60*/  LDGSTS.E [R12+0x3600], [R10.64], P2 ;  /* 0x036000000a0c7fae */ /* 0x0003e20009121848 */
[----:B--2---:R-:W-:-:S05]  /*29b70*/  IADD3 R14, P4, R14, R198, RZ ;  /* 0x000000c60e0e7210 */ /* 0x004fca0007f9e0ff */
[----:B------:R-:W-:Y:S01]  /*29b80*/  IMAD.X R30, R30, 0x1, R0, P4 ;  /* 0x000000011e1e7824 */ /* 0x000fe200020e0600 */
[----:B------:R2:W-:Y:S01]  /*29b90*/  STL [R1+0x63c], R14 ;  /* 0x00063c0e01007387 */ /* 0x0005e20000100800 */
[----:B-1----:R-:W-:-:S03]  /*29ba0*/  IMAD.MOV.U32 R10, RZ, RZ, R14 ;  /* 0x000000ffff0a7224 */ /* 0x002fc600078e000e */
[----:B------:R-:W-:Y:S04]  /*29bb0*/  STL [R1+0x630], R30 ;  /* 0x0006301e01007387 */ /* 0x000fe80000100800 */
[----:B------:R-:W3:Y:S04]  /*29bc0*/  LDL.LU R33, [R1+0x5d0] ;  /* 0x0005d00001217983 */ /* 0x000ee80000300800 */
[----:B--2---:R-:W2:Y:S04]  /*29bd0*/  LDL.LU R14, [R1+0x5dc] ;  /* 0x0005dc00010e7983 */ /* 0x004ea80000300800 */
[----:B------:R-:W3:Y:S04]  /*29be0*/  LDL.LU R32, [R1+0x5a8] ;  /* 0x0005a80001207983 */ /* 0x000ee80000300800 */
[----:B------:R-:W3:Y:S01]  /*29bf0*/  LDL.LU R31, [R1+0x5bc] ;  /* 0x0005bc00011f7983 */ /* 0x000ee20000300800 */
        /* <DEDUP_REMOVED lines=9> */
[----:B-----5:R-:W-:Y:S02]  /*29c90*/  IADD3 R15, P3, R15, R198, RZ ;  /* 0x000000c60f0f7210 */ /* 0x020fe40007f7e0ff */
[----:B------:R-:W-:-:S03]  /*29ca0*/  ISETP.NE.U32.AND P1, PT, R10, RZ, PT ;  /* 0x000000ff0a00720c */ /* 0x000fc60003f25070 */
[----:B----4-:R-:W-:Y:S02]  /*29cb0*/  IMAD.X R29, R29, 0x1, R0, P3 ;  /* 0x000000011d1d7824 */ /* 0x010fe400018e0600 */
[----:B------:R-:W-:Y:S02]  /*29cc0*/  IMAD.MOV.U32 R10, RZ, RZ, R15 ;  /* 0x000000ffff0a7224 */ /* 0x000fe400078e000f */
[----:B------:R-:W-:Y:S01]  /*29cd0*/  IMAD.MOV.U32 R11, RZ, RZ, R29 ;  /* 0x000000ffff0b7224 */ /* 0x000fe200078e001d */
[----:B------:R-:W-:-:S04]  /*29ce0*/  IADD3 R13, P4, R13, R198, RZ ;  /* 0x000000c60d0d7210 */ /* 0x000fc80007f9e0ff */
[----:B------:R1:W-:Y:S01]  /*29cf0*/  LDGSTS.E [R12+0x4600], [R10.64], P2 ;  /* 0x046000000a0c7fae */ /* 0x0003e20009121848 */
[----:B------:R-:W-:Y:S02]  /*29d00*/  IMAD.X R28, R28, 0x1, R0, P4 ;  /* 0x000000011c1c7824 */ /* 0x000fe400020e0600 */
[----:B-1----:R-:W-:Y:S02]  /*29d10*/  IMAD.MOV.U32 R10, RZ, RZ, R13 ;  /* 0x000000ffff0a7224 */ /* 0x002fe400078e000d */
[----:B------:R-:W-:-:S05]  /*29d20*/  IMAD.MOV.U32 R11, RZ, RZ, R28 ;  /* 0x000000ffff0b7224 */ /* 0x000fca00078e001c */
[----:B------:R1:W-:Y:S01]  /*29d30*/  LDGSTS.E [R12+0x4e00], [R10.64], P1 ;  /* 0x04e000000a0c7fae */ /* 0x0003e20008921848 */
[----:B------:R-:W-:-:S03]  /*29d40*/  ISETP.GT.AND P1, PT, R2, 0x2b, PT ;  /* 0x0000002b0200780c */ /* 0x000fc60003f24270 */
[----:B------:R-:W-:Y:S01]  /*29d50*/  STL [R1+0x61c], R15 ;  /* 0x00061c0f01007387 */ /* 0x000fe20000100800 */
[----:B-1----:R-:W-:-:S03]  /*29d60*/  SEL R10, RZ, 0x4, !P1 ;  /* 0x00000004ff0a7807 */ /* 0x002fc60004800000 */
[----:B------:R1:W-:Y:S01]  /*29d70*/  STL [R1+0x610], R29 ;  /* 0x0006101d01007387 */ /* 0x0003e20000100800 */
[----:B------:R-:W-:Y:S02]  /*29d80*/  ISETP.GT.AND P1, PT, R2, 0x2f, PT ;  /* 0x0000002f0200780c */ /* 0x000fe40003f24270 */
[----:B------:R-:W-:Y:S01]  /*29d90*/  SEL R10, R10, RZ, !P0 ;  /* 0x000000ff0a0a7207 */ /* 0x000fe20004000000 */
[----:B------:R-:W-:Y:S03]  /*29da0*/  STL [R1+0x5fc], R13 ;  /* 0x0005fc0d01007387 */ /* 0x000fe60000100800 */
[----:B------:R-:W-:Y:S02]  /*29db0*/  ISETP.NE.U32.AND P2, PT, R10, RZ, PT ;  /* 0x000000ff0a00720c */ /* 0x000fe40003f45070 */
[----:B------:R-:W-:Y:S01]  /*29dc0*/  SEL R10, RZ, 0x4, !P1 ;  /* 0x00000004ff0a7807 */ /* 0x000fe20004800000 */
[----:B-1----:R-:W4:Y:S04]  /*29dd0*/  LDL.LU R29, [R1+0x59c] ;  /* 0x00059c00011d7983 */ /* 0x002f280000300800 */
[----:B------:R1:W-:Y:S01]  /*29de0*/  STL [R1+0x5f0], R28 ;  /* 0x0005f01c01007387 */ /* 0x0003e20000100800 */
[----:B------:R-:W-:-:S03]  /*29df0*/  SEL R10, R10, RZ, !P0 ;  /* 0x000000ff0a0a7207 */ /* 0x000fc60004000000 */
[----:B------:R-:W5:Y:S04]  /*29e00*/  LDL.LU R15, [R1+0x57c] ;  /* 0x00057c00010f7983 */ /* 0x000f680000300800 */
[----:B------:R-:W5:Y:S04]  /*29e10*/  LDL.LU R30, [R1+0x588] ;  /* 0x00058800011e7983 */ /* 0x000f680000300800 */
[----:B-1----:R-:W5:Y:S01]  /*29e20*/  LDL.LU R28, [R1+0x568] ;  /* 0x00056800011c7983 */ /* 0x002f620000300800 */
[----:B------:R-:W-:-:S03]  /*29e30*/  ISETP.NE.U32.AND P1, PT, R10, RZ, PT ;  /* 0x000000ff0a00720c */ /* 0x000fc60003f25070 */
[----:B------:R-:W5:Y:S01]  /*29e40*/  LDL.LU R13, [R1+0x55c] ;  /* 0x00055c00010d7983 */ /* 0x000f620000300800 */
[----:B--2---:R-:W-:-:S05]  /*29e50*/  IADD3 R14, P3, R14, R198, RZ ;  /* 0x000000c60e0e7210 */ /* 0x004fca0007f7e0ff */
[----:B---3--:R-:W-:Y:S01]  /*29e60*/  IMAD.X R33, R33, 0x1, R0, P3 ;  /* 0x0000000121217824 */ /* 0x008fe200018e0600 */
[----:B------:R-:W-:Y:S01]  /*29e70*/  IADD3 R31, P4, R31, R198, RZ ;  /* 0x000000c61f1f7210 */ /* 0x000fe20007f9e0ff */
[----:B------:R1:W-:Y:S01]  /*29e80*/  STL [R1+0x5dc], R14 ;  /* 0x0005dc0e01007387 */ /* 0x0003e20000100800 */
[----:B------:R-:W-:-:S03]  /*29e90*/  IMAD.MOV.U32 R10, RZ, RZ, R14 ;  /* 0x000000ffff0a7224 */ /* 0x000fc600078e000e */
[----:B------:R-:W-:Y:S04]  /*29ea0*/  STL [R1+0x5d0], R33 ;  /* 0x0005d02101007387 */ /* 0x000fe80000100800 */
[----:B------:R-:W-:Y:S04]  /*29eb0*/  STL [R1+0x5bc], R31 ;  /* 0x0005bc1f01007387 */ /* 0x000fe80000100800 */
[----:B-1----:R-:W2:Y:S01]  /*29ec0*/  LDL.LU R14, [R1+0x548] ;  /* 0x00054800010e7983 */ /* 0x002ea20000300800 */
        /* <DEDUP_REMOVED lines=9> */
[----:B------:R-:W-:Y:S01]  /*29f60*/  SEL R10, R10, RZ, !P0 ;  /* 0x000000ff0a0a7207 */ /* 0x000fe20004000000 */
[----:B------:R1:W-:Y:S03]  /*29f70*/  STL [R1+0x5a8], R32 ;  /* 0x0005a82001007387 */ /* 0x0003e60000100800 */
[----:B------:R-:W-:Y:S02]  /*29f80*/  ISETP.NE.U32.AND P2, PT, R10, RZ, PT ;  /* 0x000000ff0a00720c */ /* 0x000fe40003f45070 */
[----:B------:R-:W-:-:S04]  /*29f90*/  SEL R10, RZ, 0x4, !P1 ;  /* 0x00000004ff0a7807 */ /* 0x000fc80004800000 */
[----:B------:R-:W-:-:S04]  /*29fa0*/  SEL R10, R10, RZ, !P0 ;  /* 0x000000ff0a0a7207 */ /* 0x000fc80004000000 */
[----:B------:R-:W-:Y:S02]  /*29fb0*/  ISETP.NE.U32.AND P1, PT, R10, RZ, PT ;  /* 0x000000ff0a00720c */ /* 0x000fe40003f25070 */
[-C--:B----4-:R-:W-:Y:S02]  /*29fc0*/  IADD3 R29, P3, R29, R198.reuse, RZ ;  /* 0x000000c61d1d7210 */ /* 0x090fe40007f7e0ff */
[----:B-----5:R-:W-:-:S03]  /*29fd0*/  IADD3 R15, P4, R15, R198, RZ ;  /* 0x000000c60f0f7210 */ /* 0x020fc60007f9e0ff */
[--C-:B------:R-:W-:Y:S01]  /*29fe0*/  IMAD.X R30, R30, 0x1, R0.reuse, P3 ;  /* 0x000000011e1e7824 */ /* 0x100fe200018e0600 */
[----:B------:R-:W-:Y:S01]  /*29ff0*/  STL [R1+0x59c], R29 ;  /* 0x00059c1d01007387 */ /* 0x000fe20000100800 */
[----:B------:R-:W-:Y:S01]  /*2a000*/  IMAD.X R28, R28, 0x1, R0, P4 ;  /* 0x000000011c1c7824 */ /* 0x000fe200020e0600 */
[----:B------:R-:W-:Y:S02]  /*2a010*/  IADD3 R13, P3, R13, R198, RZ ;  /* 0x000000c60d0d7210 */ /* 0x000fe40007f7e0ff */
[----:B------:R3:W-:Y:S04]  /*2a020*/  STL [R1+0x588], R30 ;  /* 0x0005881e01007387 */ /* 0x0007e80000100800 */
[----:B------:R-:W-:Y:S04]  /*2a030*/  STL [R1+0x57c], R15 ;  /* 0x00057c0f01007387 */ /* 0x000fe80000100800 */
[----:B------:R4:W-:Y:S01]  /*2a040*/  STL [R1+0x568], R28 ;  /* 0x0005681c01007387 */ /* 0x0009e20000100800 */
[----:B------:R-:W-:-:S03]  /*2a050*/  IMAD.MOV.U32 R11, RZ, RZ, R30 ;  /* 0x000000ffff0b7224 */ /* 0x000fc600078e001e */
[----:B------:R-:W-:Y:S01]  /*2a060*/  STL [R1+0x55c], R13 ;  /* 0x00055c0d01007387 */ /* 0x000fe20000100800 */
[----:B------:R-:W-:-:S05]  /*2a070*/  IMAD.MOV.U32 R10, RZ, RZ, R29 ;  /* 0x000000ffff0a7224 */ /* 0x000fca00078e001d */
[----:B------:R5:W-:Y:S02]  /*2a080*/  LDGSTS.E [R12+0x6600], [R10.64], P2 ;  /* 0x066000000a0c7fae */ /* 0x000be40009121848 */
[----:B-----5:R-:W-:Y:S02]  /*2a090*/  IMAD.MOV.U32 R10, RZ, RZ, R15 ;  /* 0x000000ffff0a7224 */ /* 0x020fe400078e000f */
[----:B------:R-:W-:-:S05]  /*2a0a0*/  IMAD.MOV.U32 R11, RZ, RZ, R28 ;  /* 0x000000ffff0b7224 */ /* 0x000fca00078e001c */
[----:B------:R5:W-:Y:S01]  /*2a0b0*/  LDGSTS.E [R12+0x6e00], [R10.64], P1 ;  /* 0x06e000000a0c7fae */ /* 0x000be20008921848 */
[----:B------:R-:W-:Y:S01]  /*2a0c0*/  ISETP.GT.AND P1, PT, R2, 0x3b, PT ;  /* 0x0000003b0200780c */ /* 0x000fe20003f24270 */
[----:B--2---:R-:W-:-:S05]  /*2a0d0*/  IMAD.X R14, R14, 0x1, R0, P3 ;  /* 0x000000010e0e7824 */ /* 0x004fca00018e0600 */
[----:B------:R3:W-:Y:S04]  /*2a0e0*/  STL [R1+0x548], R14 ;  /* 0x0005480e01007387 */ /* 0x0007e80000100800 */
[----:B-1----:R-:W2:Y:S04]  /*2a0f0*/  LDL.LU R32, [R1+0x18] ;  /* 0x0000180001207983 */ /* 0x002ea80000300800 */
[----:B------:R-:W2:Y:S04]  /*2a100*/  LDL.LU R31, [R1+0x1c] ;  /* 0x00001c00011f7983 */ /* 0x000ea80000300800 */
[----:B---3--:R-:W3:Y:S04]  /*2a110*/  LDL.LU R30, [R1+0x38] ;  /* 0x00003800011e7983 */ /* 0x008ee80000300800 */
[----:B------:R-:W3:Y:S01]  /*2a120*/  LDL.LU R29, [R1+0x3c] ;  /* 0x00003c00011d7983 */ /* 0x000ee20000300800 */
[----:B-----5:R-:W-:-:S02]  /*2a130*/  SEL R10, RZ, 0x4, !P1 ;  /* 0x00000004ff0a7807 */ /* 0x020fc40004800000 */
[----:B------:R-:W-:Y:S02]  /*2a140*/  ISETP.GT.AND P1, PT, R2, 0x3f, PT ;  /* 0x0000003f0200780c */ /* 0x000fe40003f24270 */
[-C--:B------:R-:W-:Y:S01]  /*2a150*/  IADD3 R204, P4, R204, R198.reuse, RZ ;  /* 0x000000c6cccc7210 */ /* 0x080fe20007f9e0ff */
[----:B------:R-:W-:Y:S01]  /*2a160*/  IMAD.MOV.U32 R11, RZ, RZ, R14 ;  /* 0x000000ffff0b7224 */ /* 0x000fe200078e000e */
[----:B------:R-:W-:Y:S01]  /*2a170*/  SEL R10, R10, RZ, !P0 ;  /* 0x000000ff0a0a7207 */ /* 0x000fe20004000000 */
[----:B----4-:R-:W4:Y:S03]  /*2a180*/  LDL.LU R28, [R1+0x58] ;  /* 0x00005800011c7983 */ /* 0x010f260000300800 */
[----:B------:R-:W-:Y:S01]  /*2a190*/  ISETP.NE.U32.AND P2, PT, R10, RZ, PT ;  /* 0x000000ff0a00720c */ /* 0x000fe20003f45070 */
[----:B------:R-:W-:Y:S01]  /*2a1a0*/  IMAD.X R203, R203, 0x1, R0, P4 ;  /* 0x00000001cbcb7824 */ /* 0x000fe200020e0600 */
[----:B------:R-:W-:Y:S01]  /*2a1b0*/  SEL R10, RZ, 0x4, !P1 ;  /* 0x00000004ff0a7807 */ /* 0x000fe20004800000 */
[----:B------:R-:W5:Y:S03]  /*2a1c0*/  LDL.LU R15, [R1+0x5c] ;  /* 0x00005c00010f7983 */ /* 0x000f660000300800 */
[----:B------:R-:W-:Y:S01]  /*2a1d0*/  SEL R10, R10, RZ, !P0 ;  /* 0x000000ff0a0a7207 */ /* 0x000fe20004000000 */
[----:B------:R-:W4:Y:S03]  /*2a1e0*/  LDL.LU R14, [R1+0x78] ;  /* 0x00007800010e7983 */ /* 0x000f260000300800 */
[----:B------:R-:W-:Y:S01]  /*2a1f0*/  ISETP.NE.U32.AND P1, PT, R10, RZ, PT ;  /* 0x000000ff0a00720c */ /* 0x000fe20003f25070 */
[----:B------:R-:W-:Y:S01]  /*2a200*/  IMAD.MOV.U32 R10, RZ, RZ, R13 ;  /* 0x000000ffff0a7224 */ /* 0x000fe200078e000d */
[----:B------:R-:W-:Y:S01]  /*2a210*/  IADD3 R212, P3, R212, R198, RZ ;  /* 0x000000c6d4d47210 */ /* 0x000fe20007f7e0ff */
[----:B------:R-:W4:Y:S04]  /*2a220*/  LDL.LU R13, [R1+0x7c] ;  /* 0x00007c00010d7983 */ /* 0x000f280000300800 */
[----:B------:R1:W-:Y:S02]  /*2a230*/  LDGSTS.E [R12+0x7600], [R10.64], P2 ;  /* 0x076000000a0c7fae */ /* 0x0003e40009121848 */
        /* <DEDUP_REMOVED lines=64> */
[----:B--2---:R-:W-:-:S05]  /*2a640*/  IADD3 R31, P3, R31, R198, RZ ;  /* 0x000000c61f1f7210 */ /* 0x004fca0007f7e0ff */
[--C-:B------:R-:W-:Y:S01]  /*2a650*/  IMAD.X R32, R32, 0x1, R0.reuse, P3 ;  /* 0x0000000120207824 */ /* 0x100fe200018e0600 */
[----:B---3--:R-:W-:Y:S01]  /*2a660*/  IADD3 R29, P4, R29, R198, RZ ;  /* 0x000000c61d1d7210 */ /* 0x008fe20007f9e0ff */
[----:B------:R-:W-:Y:S04]  /*2a670*/  STL [R1+0x1c], R31 ;  /* 0x00001c1f01007387 */ /* 0x000fe80000100800 */
[----:B------:R-:W-:Y:S01]  /*2a680*/  IMAD.X R30, R30, 0x1, R0, P4 ;  /* 0x000000011e1e7824 */ /* 0x000fe200020e0600 */
[----:B------:R1:W-:Y:S01]  /*2a690*/  STL [R1+0x18], R32 ;  /* 0x0000182001007387 */ /* 0x0003e20000100800 */
[----:B------:R-:W-:Y:S02]  /*2a6a0*/  IMAD.MOV.U32 R10, RZ, RZ, R31 ;  /* 0x000000ffff0a7224 */ /* 0x000fe400078e001f */
[----:B------:R-:W-:Y:S01]  /*2a6b0*/  IMAD.MOV.U32 R11, RZ, RZ, R32 ;  /* 0x000000ffff0b7224 */ /* 0x000fe200078e0020 */
        /* <DEDUP_REMOVED lines=16> */
[----:B------:R-:W-:Y:S01]  /*2a7c0*/  SEL R10, RZ, 0x4, !P1 ;  /* 0x00000004ff0a7807 */ /* 0x000fe20004800000 */
[----:B----4-:R-:W-:-:S03]  /*2a7d0*/  IMAD.X R28, R28, 0x1, R0, P3 ;  /* 0x000000011c1c7824 */ /* 0x010fc600018e0600 */
[----:B------:R-:W-:Y:S02]  /*2a7e0*/  SEL R10, R10, RZ, !P0 ;  /* 0x000000ff0a0a7207 */ /* 0x000fe40004000000 */
[----:B------:R-:W-:Y:S02]  /*2a7f0*/  IADD3 R13, P4, R13, R198, RZ ;  /* 0x000000c60d0d7210 */ /* 0x000fe40007f9e0ff */
[----:B------:R-:W-:Y:S01]  /*2a800*/  ISETP.NE.U32.AND P1, PT, R10, RZ, PT ;  /* 0x000000ff0a00720c */ /* 0x000fe20003f25070 */
[----:B------:R-:W-:Y:S02]  /*2a810*/  IMAD.MOV.U32 R10, RZ, RZ, R15 ;  /* 0x000000ffff0a7224 */ /* 0x000fe400078e000f */
[----:B------:R-:W-:Y:S02]  /*2a820*/  IMAD.MOV.U32 R11, RZ, RZ, R28 ;  /* 0x000000ffff0b7224 */ /* 0x000fe400078e001c */
[----:B------:R-:W-:-:S03]  /*2a830*/  IMAD.X R14, R14, 0x1, R0, P4 ;  /* 0x000000010e0e7824 */ /* 0x000fc600020e0600 */
[----:B------:R1:W-:Y:S04]  /*2a840*/  LDGSTS.E [R12+0xc600], [R10.64], P2 ;  /* 0x0c6000000a0c7fae */ /* 0x0003e80009121848 */
[----:B------:R-:W-:Y:S01]  /*2a850*/  STL [R1+0x5c], R15 ;  /* 0x00005c0f01007387 */ /* 0x000fe20000100800 */
[----:B-1----:R-:W-:Y:S02]  /*2a860*/  IMAD.MOV.U32 R10, RZ, RZ, R13 ;  /* 0x000000ffff0a7224 */ /* 0x002fe400078e000d */
[----:B------:R-:W-:Y:S01]  /*2a870*/  IMAD.MOV.U32 R11, RZ, RZ, R14 ;  /* 0x000000ffff0b7224 */ /* 0x000fe200078e000e */
[----:B------:R1:W-:Y:S04]  /*2a880*/  STL [R1+0x58], R28 ;  /* 0x0000581c01007387 */ /* 0x0003e80000100800 */
[----:B------:R4:W-:Y:S01]  /*2a890*/  LDGSTS.E [R12+0xce00], [R10.64], P1 ;  /* 0x0ce000000a0c7fae */ /* 0x0009e20008921848 */
[----:B------:R-:W-:-:S03]  /*2a8a0*/  ISETP.GT.AND P1, PT, R2, 0x6b, PT ;  /* 0x0000006b0200780c */ /* 0x000fc60003f24270 */
[----:B------:R-:W-:Y:S04]  /*2a8b0*/  STL [R1+0x7c], R13 ;  /* 0x00007c0d01007387 */ /* 0x000fe80000100800 */
[----:B------:R5:W-:Y:S04]  /*2a8c0*/  STL [R1+0x78], R14 ;  /* 0x0000780e01007387 */ /* 0x000be80000100800 */
[----:B-1----:R-:W2:Y:S01]  /*2a8d0*/  LDL.LU R28, [R1+0xd8] ;  /* 0x0000d800011c7983 */ /* 0x002ea20000300800 */
[----:B----4-:R-:W-:-:S03]  /*2a8e0*/  SEL R10, RZ, 0x4, !P1 ;  /* 0x00000004ff0a7807 */ /* 0x010fc60004800000 */
[----:B------:R-:W4:Y:S01]  /*2a8f0*/  LDL.LU R15, [R1+0xdc] ;  /* 0x0000dc00010f7983 */ /* 0x000f220000300800 */
[----:B------:R-:W-:-:S03]  /*2a900*/  SEL R10, R10, RZ, !P0 ;  /* 0x000000ff0a0a7207 */ /* 0x000fc60004000000 */
[----:B-----5:R-:W5:Y:S01]  /*2a910*/  LDL.LU R14, [R1+0xf8] ;  /* 0x0000f800010e7983 */ /* 0x020f620000300800 */
[----:B------:R-:W-:-:S03]  /*2a920*/  ISETP.GT.AND P1, PT, R2, 0x6f, PT ;  /* 0x0000006f0200780c */ /* 0x000fc60003f24270 */
[----:B------:R-:W5:Y:S01]  /*2a930*/  LDL.LU R13, [R1+0xfc] ;  /* 0x0000fc00010d7983 */ /* 0x000f620000300800 */
        /* <DEDUP_REMOVED lines=13> */
[----:B------:R-:W-:Y:S01]  /*2aa10*/  STL [R1+0xbc], R29 ;  /* 0x0000bc1d01007387 */ /* 0x000fe20000100800 */
[----:B-1----:R-:W-:Y:S02]  /*2aa20*/  IMAD.MOV.U32 R10, RZ, RZ, R29 ;  /* 0x000000ffff0a7224 */ /* 0x002fe400078e001d */
[----:B------:R-:W-:Y:S01]  /*2aa30*/  IMAD.MOV.U32 R11, RZ, RZ, R30 ;  /* 0x000000ffff0b7224 */ /* 0x000fe200078e001e */
[----:B------:R1:W-:Y:S04]  /*2aa40*/  STL [R1+0xb8], R30 ;  /* 0x0000b81e01007387 */ /* 0x0003e80000100800 */
[----:B------:R2:W-:Y:S04]  /*2aa50*/  LDGSTS.E [R12+0xde00], [R10.64], P1 ;  /* 0x0de000000a0c7fae */ /* 0x0005e80008921848 */
[----:B-1----:R-:W3:Y:S04]  /*2aa60*/  LDL.LU R30, [R1+0x118] ;  /* 0x00011800011e7983 */ /* 0x002ee80000300800 */
[----:B------:R-:W3:Y:S04]  /*2aa70*/  LDL.LU R29, [R1+0x11c] ;  /* 0x00011c00011d7983 */ /* 0x000ee80000300800 */
[----:B------:R-:W3:Y:S04]  /*2aa80*/  LDL.LU R35, [R1+0x138] ;  /* 0x0001380001237983 */ /* 0x000ee80000300800 */
[----:B------:R-:W3:Y:S01]  /*2aa90*/  LDL.LU R33, [R1+0x13c] ;  /* 0x00013c0001217983 */ /* 0x000ee20000300800 */
[----:B------:R-:W-:-:S04]  /*2aaa0*/  ISETP.GT.AND P1, PT, R2, 0x73, PT ;  /* 0x000000730200780c */ /* 0x000fc80003f24270 */
[----:B--2---:R-:W-:Y:S02]  /*2aab0*/  SEL R10, RZ, 0x4, !P1 ;  /* 0x00000004ff0a7807 */ /* 0x004fe40004800000 */
[----:B------:R-:W-:Y:S02]  /*2aac0*/  ISETP.GT.AND P1, PT, R2, 0x77, PT ;  /* 0x000000770200780c */ /* 0x000fe40003f24270 */
[----:B------:R-:W-:-:S04]  /*2aad0*/  SEL R10, R10, RZ, !P0 ;  /* 0x000000ff0a0a7207 */ /* 0x000fc80004000000 */
[----:B------:R-:W-:Y:S02]  /*2aae0*/  ISETP.NE.U32.AND P2, PT, R10, RZ, PT ;  /* 0x000000ff0a00720c */ /* 0x000fe40003f45070 */
[----:B------:R-:W-:-:S04]  /*2aaf0*/  SEL R10, RZ, 0x4, !P1 ;  /* 0x00000004ff0a7807 */ /* 0x000fc80004800000 */
[----:B------:R-:W-:-:S04]  /*2ab00*/  SEL R10, R10, RZ, !P0 ;  /* 0x000000ff0a0a7207 */ /* 0x000fc80004000000 */
[----:B------:R-:W-:Y:S01]  /*2ab10*/  ISETP.NE.U32.AND P1, PT, R10, RZ, PT ;  /* 0x000000ff0a00720c */ /* 0x000fe20003f25070 */
[----:B------:R-:W1:Y:S01]  /*2ab20*/  S2R R196, SR_TID.X ;  /* 0x0000000000c47919 */ /* 0x000e620000002100 */
[----:B----4-:R-:W-:-:S05]  /*2ab30*/  IADD3 R15, P3, R15, R198, RZ ;  /* 0x000000c60f0f7210 */ /* 0x010fca0007f7e0ff */
[----:B------:R-:W-:Y:S01]  /*2ab40*/  IMAD.X R28, R28, 0x1, R0, P3 ;  /* 0x000000011c1c7824 */ /* 0x000fe200018e0600 */
[----:B-----5:R-:W-:Y:S01]  /*2ab50*/  IADD3 R13, P4, R13, R198, RZ ;  /* 0x000000c60d0d7210 */ /* 0x020fe20007f9e0ff */
[----:B------:R-:W-:Y:S02]  /*2ab60*/  IMAD.MOV.U32 R10, RZ, RZ, R15 ;  /* 0x000000ffff0a7224 */ /* 0x000fe400078e000f */
[----:B------:R-:W-:Y:S02]  /*2ab70*/  IMAD.MOV.U32 R11, RZ, RZ, R28 ;  /* 0x000000ffff0b7224 */ /* 0x000fe400078e001c */
[----:B------:R-:W-:Y:S01]  /*2ab80*/  IMAD.X R14, R14, 0x1, R0, P4 ;  /* 0x000000010e0e7824 */ /* 0x000fe200020e0600 */
[----:B------:R-:W-:Y:S04]  /*2ab90*/  STL [R1+0xdc], R15 ;  /* 0x0000dc0f01007387 */ /* 0x000fe80000100800 */
[----:B------:R-:W-:Y:S04]  /*2aba0*/  STL [R1+0xd8], R28 ;  /* 0x0000d81c01007387 */ /* 0x000fe80000100800 */
[----:B------:R2:W-:Y:S04]  /*2abb0*/  STL [R1+0xfc], R13 ;  /* 0x0000fc0d01007387 */ /* 0x0005e80000100800 */
[----:B------:R4:W-:Y:S04]  /*2abc0*/  LDGSTS.E [R12+0xe600], [R10.64], P2 ;  /* 0x0e6000000a0c7fae */ /* 0x0009e80009121848 */
[----:B------:R5:W-:Y:S04]  /*2abd0*/  STL [R1+0xf8], R14 ;  /* 0x0000f80e01007387 */ /* 0x000be80000100800 */
[----:B------:R-:W3:Y:S01]  /*2abe0*/  LDL.LU R32, [R1+0x140] ;  /* 0x0001400001207983 */ /* 0x000ee20000300800 */
[----:B----4-:R-:W-:-:S02]  /*2abf0*/  IMAD.MOV.U32 R10, RZ, RZ, R13 ;  /* 0x000000ffff0a7224 */ /* 0x010fc400078e000d */
[----:B------:R-:W-:Y:S01]  /*2ac00*/  IMAD.MOV.U32 R11, RZ, RZ, R14 ;  /* 0x000000ffff0b7224 */ /* 0x000fe200078e000e */
[----:B--2---:R-:W2:Y:S04]  /*2ac10*/  LDL.LU R13, [R1+0x144] ;  /* 0x00014400010d7983 */ /* 0x004ea80000300800 */
[----:B------:R-:W5:Y:S04]  /*2ac20*/  LDL.LU R34, [R1+0x180] ;  /* 0x0001800001227983 */ /* 0x000f680000300800 */
[----:B-----5:R-:W5:Y:S04]  /*2ac30*/  LDL.LU R14, [R1+0x184] ;  /* 0x00018400010e7983 */ /* 0x020f680000300800 */
[----:B------:R1:W-:Y:S01]  /*2ac40*/  LDGSTS.E [R12+0xee00], [R10.64], P1 ;  /* 0x0ee000000a0c7fae */ /* 0x0003e20008921848 */
[----:B------:R-:W-:-:S03]  /*2ac50*/  ISETP.GT.AND P1, PT, R2, 0x7b, PT ;  /* 0x0000007b0200780c */ /* 0x000fc60003f24270 */
[----:B------:R-:W5:Y:S01]  /*2ac60*/  LDL.LU R15, [R1+0x1c4] ;  /* 0x0001c400010f7983 */ /* 0x000f620000300800 */
[----:B-1----:R-:W-:-:S03]  /*2ac70*/  LOP3.LUT R31, R196, 0x7f, RZ, 0xc0, !PT ;  /* 0x0000007fc41f7812 */ /* 0x002fc600078ec0ff */
[----:B------:R-:W5:Y:S01]  /*2ac80*/  LDL.LU R28, [R1+0x204] ;  /* 0x00020400011c7983 */ /* 0x000f620000300800 */
[----:B------:R-:W-:Y:S02]  /*2ac90*/  SEL R10, RZ, 0x4, !P1 ;  /* 0x00000004ff0a7807 */ /* 0x000fe40004800000 */
        /* <DEDUP_REMOVED lines=8> */
[----:B------:R1:W-:Y:S04]  /*2ad20*/  STL [R1+0x11c], R29 ;  /* 0x00011c1d01007387 */ /* 0x0003e80000100800 */
[----:B------:R3:W-:Y:S04]  /*2ad30*/  STL [R1+0x118], R30 ;  /* 0x0001181e01007387 */ /* 0x0007e80000100800 */
[----:B------:R-:W4:Y:S01]  /*2ad40*/  LDL.LU R44, [R1+0x1c0] ;  /* 0x0001c000012c7983 */ /* 0x000f220000300800 */
[----:B------:R-:W-:Y:S01]  /*2ad50*/  ISETP.GE.AND P3, PT, R31, R2, PT ;  /* 0x000000021f00720c */ /* 0x000fe20003f66270 */
[----:B------:R-:W-:-:S02]  /*2ad60*/  IMAD.MOV.U32 R10, RZ, RZ, R29 ;  /* 0x000000ffff0a7224 */ /* 0x000fc400078e001d */
[----:B------:R-:W4:Y:S01]  /*2ad70*/  LDL.LU R31, [R1+0x200] ;  /* 0x00020000011f7983 */ /* 0x000f220000300800 */
[----:B------:R-:W-:-:S03]  /*2ad80*/  IMAD.MOV.U32 R11, RZ, RZ, R30 ;  /* 0x000000ffff0b7224 */ /* 0x000fc600078e001e */
[----:B-1----:R-:W4:Y:S04]  /*2ad90*/  LDL.LU R29, [R1+0x244] ;  /* 0x00024400011d7983 */ /* 0x002f280000300800 */
[----:B------:R1:W-:Y:S01]  /*2ada0*/  LDGSTS.E [R12+0xf600], [R10.64], P2 ;  /* 0x0f6000000a0c7fae */ /* 0x0003e20009121848 */
[----:B------:R-:W-:-:S03]  /*2adb0*/  IADD3 R33, P2, R33, R198, RZ ;  /* 0x000000c621217210 */ /* 0x000fc60007f5e0ff */
[----:B---3--:R-:W3:Y:S02]  /*2adc0*/  LDL.LU R30, [R1+0x284] ;  /* 0x00028400011e7983 */ /* 0x008ee40000300800 */
[----:B------:R-:W-:Y:S02]  /*2add0*/  IMAD.X R35, R35, 0x1, R0, P2 ;  /* 0x0000000123237824 */ /* 0x000fe400010e0600 */
[----:B------:R-:W-:Y:S04]  /*2ade0*/  STL [R1+0x13c], R33 ;  /* 0x00013c2101007387 */ /* 0x000fe80000100800 */
[----:B------:R1:W-:Y:S02]  /*2adf0*/  STL [R1+0x138], R35 ;  /* 0x0001382301007387 */ /* 0x0003e40000100800 */
[----:B-1----:R-:W-:-:S02]  /*2ae00*/  IMAD.MOV.U32 R11, RZ, RZ, R35 ;  /* 0x000000ffff0b7224 */ /* 0x002fc400078e0023 */
[----:B------:R-:W-:Y:S01]  /*2ae10*/  IMAD.MOV.U32 R10, RZ, RZ, R33 ;  /* 0x000000ffff0a7224 */ /* 0x000fe200078e0021 */
[----:B------:R-:W-:Y:S01]  /*2ae20*/  SEL R2, RZ, 0x4, P3 ;  /* 0x00000004ff027807 */ /* 0x000fe20001800000 */
[----:B------:R-:W3:Y:S04]  /*2ae30*/  LDL.LU R35, [R1+0x240] ;  /* 0x0002400001237983 */ /* 0x000ee80000300800 */
[----:B------:R-:W3:Y:S01]  /*2ae40*/  LDL.LU R33, [R1+0x280] ;  /* 0x0002800001217983 */ /* 0x000ee20000300800 */
[----:B------:R-:W-:-:S03]  /*2ae50*/  SEL R2, R2, RZ, !P0 ;  /* 0x000000ff02027207 */ /* 0x000fc60004000000 */
[----:B------:R1:W-:Y:S01]  /*2ae60*/  LDGSTS.E [R12+0xfe00], [R10.64], P1 ;  /* 0x0fe000000a0c7fae */ /* 0x0003e20008921848 */
[----:B------:R-:W-:-:S03]  /*2ae70*/  ISETP.NE.U32.AND P0, PT, R2, RZ, PT ;  /* 0x000000ff0200720c */ /* 0x000fc60003f05070 */
[----:B------:R-:W0:Y:S01]  /*2ae80*/  LDGDEPBAR ;  /* 0x00000000000079af */ /* 0x000e220000000000 */
[----:B--2---:R-:W-:-:S04]  /*2ae90*/  IADD3 R13, P1, R13, UR7, RZ ;  /* 0x000000070d0d7c10 */ /* 0x004fc8000ff3e0ff */
[----:B------:R-:W-:Y:S02]  /*2aea0*/  IADD3.X R32, R32, UR6, RZ, P1, !PT ;  /* 0x0000000620207c10 */ /* 0x000fe40008ffe4ff */
[----:B-----5:R-:W-:Y:S01]  /*2aeb0*/  IADD3 R14, P2, R14, UR7, RZ ;  /* 0x000000070e0e7c10 */ /* 0x020fe2000ff5e0ff */
[----:B------:R-:W-:Y:S03]  /*2aec0*/  STL [R1+0x144], R13 ;  /* 0x0001440d01007387 */ /* 0x000fe60000100800 */
[----:B------:R-:W-:Y:S01]  /*2aed0*/  IADD3.X R34, R34, UR6, RZ, P2, !PT ;  /* 0x0000000622227c10 */ /* 0x000fe200097fe4ff */
[----:B------:R2:W-:Y:S01]  /*2aee0*/  STL [R1+0x140], R32 ;  /* 0x0001402001007387 */ /* 0x0005e20000100800 */
[----:B-1----:R-:W-:Y:S02]  /*2aef0*/  IMAD.MOV.U32 R10, RZ, RZ, R13 ;  /* 0x000000ffff0a7224 */ /* 0x002fe400078e000d */
[----:B------:R-:W-:Y:S01]  /*2af00*/  IMAD.MOV.U32 R11, RZ, RZ, R32 ;  /* 0x000000ffff0b7224 */ /* 0x000fe200078e0020 */
[----:B------:R-:W-:Y:S04]  /*2af10*/  STL [R1+0x184], R14 ;  /* 0x0001840e01007387 */ /* 0x000fe80000100800 */
[----:B------:R1:W-:Y:S04]  /*2af20*/  STL [R1+0x180], R34 ;  /* 0x0001802201007387 */ /* 0x0003e80000100800 */
[----:B--2---:R-:W2:Y:S01]  /*2af30*/  LDL.LU R32, [R1+0x2c4] ;  /* 0x0002c40001207983 */ /* 0x004ea20000300800 */
[----:B------:R-:W-:-:S03]  /*2af40*/  IADD3 R15, P1, R15, UR7, RZ ;  /* 0x000000070f0f7c10 */ /* 0x000fc6000ff3e0ff */
[----:B------:R5:W-:Y:S04]  /*2af50*/  LDGSTS.E [R3+0x40000], [R10.64], P0 ;  /* 0x400000000a037fae */ /* 0x000be80008121848 */
[----:B------:R-:W2:Y:S01]  /*2af60*/  LDL.LU R13, [R1+0x304] ;  /* 0x00030400010d7983 */ /* 0x000ea20000300800 */
[----:B------:R-:W-:Y:S01]  /*2af70*/  IADD3 R28, P2, R28, UR7, RZ ;  /* 0x000000071c1c7c10 */ /* 0x000fe2000ff5e0ff */
[----:B-----5:R-:W-:Y:S02]  /*2af80*/  IMAD.MOV.U32 R11, RZ, RZ, R34 ;  /* 0x000000ffff0b7224 */ /* 0x020fe400078e0022 */
[----:B-1----:R-:W5:Y:S01]  /*2af90*/  LDL.LU R34, [R1+0x2c0] ;  /* 0x0002c00001227983 */ /* 0x002f620000300800 */
[----:B------:R-:W-:-:S03]  /*2afa0*/  IMAD.MOV.U32 R10, RZ, RZ, R14 ;  /* 0x000000ffff0a7224 */ /* 0x000fc600078e000e */
[----:B------:R-:W5:Y:S04]  /*2afb0*/  LDL.LU R14, [R1+0x300] ;  /* 0x00030000010e7983 */ /* 0x000f680000300800 */
[----:B------:R1:W-:Y:S04]  /*2afc0*/  LDGSTS.E [R3+0x41000], [R10.64], P0 ;  /* 0x410000000a037fae */ /* 0x0003e80008121848 */
[----:B------:R4:W-:Y:S01]  /*2afd0*/  STL [R1+0x1c4], R15 ;  /* 0x0001c40f01007387 */ /* 0x0009e20000100800 */
[----:B-1----:R-:W-:Y:S01]  /*2afe0*/  IMAD.MOV.U32 R10, RZ, RZ, R15 ;  /* 0x000000ffff0a7224 */ /* 0x002fe200078e000f */
[----:B----4-:R-:W-:-:S02]  /*2aff0*/  IADD3.X R44, R44, UR6, RZ, P1, !PT ;  /* 0x000000062c2c7c10 */ /* 0x010fc40008ffe4ff */
[----:B------:R-:W-:-:S03]  /*2b000*/  IADD3.X R31, R31, UR6, RZ, P2, !PT ;  /* 0x000000061f1f7c10 */ /* 0x000fc600097fe4ff */
[----:B------:R-:W-:Y:S01]  /*2b010*/  IMAD.MOV.U32 R11, RZ, RZ, R44 ;  /* 0x000000ffff0b7224 */ /* 0x000fe200078e002c */
[----:B------:R-:W-:Y:S04]  /*2b020*/  STL [R1+0x1c0], R44 ;  /* 0x0001c02c01007387 */ /* 0x000fe80000100800 */
[----:B------:R1:W-:Y:S04]  /*2b030*/  STL [R1+0x204], R28 ;  /* 0x0002041c01007387 */ /* 0x0003e80000100800 */
[----:B------:R-:W4:Y:S04]  /*2b040*/  LDL.LU R15, [R1+0x344] ;  /* 0x00034400010f7983 */ /* 0x000f280000300800 */
[----:B------:R1:W-:Y:S04]  /*2b050*/  STL [R1+0x200], R31 ;  /* 0x0002001f01007387 */ /* 0x0003e80000100800 */
[----:B------:R1:W-:Y:S04]  /*2b060*/  LDGSTS.E [R3+0x42000], [R10.64], P0 ;  /* 0x420000000a037fae */ /* 0x0003e80008121848 */
[----:B------:R-:W4:Y:S01]  /*2b070*/  LDL.LU R2, [R1+0x384] ;  /* 0x0003840001027983 */ /* 0x000f220000300800 */
[----:B------:R-:W-:Y:S01]  /*2b080*/  IADD3 R29, P1, R29, UR7, RZ ;  /* 0x000000071d1d7c10 */ /* 0x000fe2000ff3e0ff */
[----:B-1----:R-:W-:-:S02]  /*2b090*/  IMAD.MOV.U32 R10, RZ, RZ, R28 ;  /* 0x000000ffff0a7224 */ /* 0x002fc400078e001c */
[----:B------:R-:W4:Y:S01]  /*2b0a0*/  LDL.LU R28, [R1+0x340] ;  /* 0x00034000011c7983 */ /* 0x000f220000300800 */
[----:B------:R-:W-:-:S03]  /*2b0b0*/  IMAD.MOV.U32 R11, RZ, RZ, R31 ;  /* 0x000000ffff0b7224 */ /* 0x000fc600078e001f */
[----:B------:R-:W4:Y:S01]  /*2b0c0*/  LDL.LU R31, [R1+0x380] ;  /* 0x00038000011f7983 */ /* 0x000f220000300800 */
[----:B---3--:R-:W-:Y:S02]  /*2b0d0*/  IADD3 R30, P2, R30, UR7, RZ ;  /* 0x000000071e1e7c10 */ /* 0x008fe4000ff5e0ff */
[----:B------:R-:W-:Y:S01]  /*2b0e0*/  IADD3.X R35, R35, UR6, RZ, P1, !PT ;  /* 0x0000000623237c10 */ /* 0x000fe20008ffe4ff */
[----:B------:R1:W-:Y:S01]  /*2b0f0*/  STL [R1+0x244], R29 ;  /* 0x0002441d01007387 */ /* 0x0003e20000100800 */
[----:B------:R-:W-:-:S03]  /*2b100*/  IADD3.X R33, R33, UR6, RZ, P2, !PT ;  /* 0x0000000621217c10 */ /* 0x000fc600097fe4ff */
[----:B------:R3:W-:Y:S04]  /*2b110*/  STL [R1+0x240], R35 ;  /* 0x0002402301007387 */ /* 0x0007e80000100800 */
[----:B------:R-:W-:Y:S04]  /*2b120*/  STL [R1+0x284], R30 ;  /* 0x0002841e01007387 */ /* 0x000fe80000100800 */
[----:B------:R-:W4:Y:S04]  /*2b130*/  LDL.LU R44, [R1+0x3c4] ;  /* 0x0003c400012c7983 */ /* 0x000f280000300800 */
[----:B------:R1:W-:Y:S04]  /*2b140*/  LDGSTS.E [R3+0x43000], [R10.64], P0 ;  /* 0x430000000a037fae */ /* 0x0003e80008121848 */
[----:B------:R3:W-:Y:S01]  /*2b150*/  STL [R1+0x280], R33 ;  /* 0x0002802101007387 */ /* 0x0007e20000100800 */
[----:B-1----:R-:W-:-:S03]  /*2b160*/  IMAD.MOV.U32 R10, RZ, RZ, R29 ;  /* 0x000000ffff0a7224 */ /* 0x002fc600078e001d */
[----:B------:R-:W4:Y:S04]  /*2b170*/  LDL.LU R29, [R1+0x404] ;  /* 0x00040400011d7983 */ /* 0x000f280000300800 */
[----:B------:R-:W4:Y:S01]  /*2b180*/  LDL.LU R45, [R1+0x3c0] ;  /* 0x0003c000012d7983 */ /* 0x000f220000300800 */
[----:B------:R-:W-:-:S03]  /*2b190*/  IMAD.MOV.U32 R11, RZ, RZ, R35 ;  /* 0x000000ffff0b7224 */ /* 0x000fc600078e0023 */
[----:B---3--:R-:W3:Y:S04]  /*2b1a0*/  LDL.LU R35, [R1+0x400] ;  /* 0x0004000001237983 */ /* 0x008ee80000300800 */
[----:B------:R1:W-:Y:S02]  /*2b1b0*/  LDGSTS.E [R3+0x44000], [R10.64], P0 ;  /* 0x440000000a037fae */ /* 0x0003e40008121848 */
[----:B-1----:R-:W-:Y:S02]  /*2b1c0*/  IMAD.MOV.U32 R10, RZ, RZ, R30 ;  /* 0x000000ffff0a7224 */ /* 0x002fe400078e001e */
[----:B------:R-:W-:Y:S02]  /*2b1d0*/  IMAD.MOV.U32 R11, RZ, RZ, R33 ;  /* 0x000000ffff0b7224 */ /* 0x000fe400078e0021 */
[----:B------:R-:W3:Y:S01]  /*2b1e0*/  LDL.LU R33, [R1+0x444] ;  /* 0x0004440001217983 */ /* 0x000ee20000300800 */
[----:B--2---:R-:W-:-:S03]  /*2b1f0*/  IADD3 R32, P1, R32, UR7, RZ ;  /* 0x0000000720207c10 */ /* 0x004fc6000ff3e0ff */
[----:B------:R-:W2:Y:S04]  /*2b200*/  LDL.LU R30, [R1+0x484] ;  /* 0x00048400011e7983 */ /* 0x000ea80000300800 */
[----:B------:R-:W-:Y:S01]  /*2b210*/  STL [R1+0x2c4], R32 ;  /* 0x0002c42001007387 */ /* 0x000fe20000100800 */
[----:B------:R-:W-:-:S03]  /*2b220*/  IADD3 R13, P2, R13, UR7, RZ ;  /* 0x000000070d0d7c10 */ /* 0x000fc6000ff5e0ff */
[----:B------:R1:W-:Y:S01]  /*2b230*/  LDGSTS.E [R3+0x45000], [R10.64], P0 ;  /* 0x450000000a037fae */ /* 0x0003e20008121848 */
[----:B-----5:R-:W-:Y:S02]  /*2b240*/  IADD3.X R34, R34, UR6, RZ, P1, !PT ;  /* 0x0000000622227c10 */ /* 0x020fe40008ffe4ff */
[----:B------:R-:W-:-:S03]  /*2b250*/  IADD3.X R14, R14, UR6, RZ, P2, !PT ;  /* 0x000000060e0e7c10 */ /* 0x000fc600097fe4ff */
[----:B------:R5:W-:Y:S01]  /*2b260*/  STL [R1+0x2c0], R34 ;  /* 0x0002c02201007387 */ /* 0x000be20000100800 */
[----:B-1----:R-:W-:-:S03]  /*2b270*/  IMAD.MOV.U32 R11, RZ, RZ, R34 ;  /* 0x000000ffff0b7224 */ /* 0x002fc600078e0022 */
[----:B------:R1:W-:Y:S01]  /*2b280*/  STL [R1+0x304], R13 ;  /* 0x0003040d01007387 */ /* 0x0003e20000100800 */
[----:B------:R-:W-:-:S03]  /*2b290*/  IMAD.MOV.U32 R10, RZ, RZ, R32 ;  /* 0x000000ffff0a7224 */ /* 0x000fc600078e0020 */
[----:B-----5:R-:W5:Y:S04]  /*2b2a0*/  LDL.LU R34, [R1+0x440] ;  /* 0x0004400001227983 */ /* 0x020f680000300800 */
[----:B------:R1:W-:Y:S04]  /*2b2b0*/  STL [R1+0x300], R14 ;  /* 0x0003000e01007387 */ /* 0x0003e80000100800 */
[----:B------:R-:W5:Y:S04]  /*2b2c0*/  LDL.LU R32, [R1+0x480] ;  /* 0x0004800001207983 */ /* 0x000f680000300800 */
[----:B------:R1:W-:Y:S02]  /*2b2d0*/  LDGSTS.E [R3+0x46000], [R10.64], P0 ;  /* 0x460000000a037fae */ /* 0x0003e40008121848 */
[----:B-1----:R-:W-:-:S02]  /*2b2e0*/  IMAD.MOV.U32 R10, RZ, RZ, R13 ;  /* 0x000000ffff0a7224 */ /* 0x002fc400078e000d */
[----:B------:R-:W-:Y:S01]  /*2b2f0*/  IMAD.MOV.U32 R11, RZ, RZ, R14 ;  /* 0x000000ffff0b7224 */ /* 0x000fe200078e000e */
[----:B------:R-:W5:Y:S04]  /*2b300*/  LDL.LU R13, [R1+0x4c4] ;  /* 0x0004c400010d7983 */ /* 0x000f680000300800 */
[----:B------:R-:W5:Y:S04]  /*2b310*/  LDL.LU R14, [R1+0x504] ;  /* 0x00050400010e7983 */ /* 0x000f680000300800 */
[----:B------:R1:W-:Y:S01]  /*2b320*/  LDGSTS.E [R3+0x47000], [R10.64], P0 ;  /* 0x470000000a037fae */ /* 0x0003e20008121848 */
[----:B----4-:R-:W-:-:S05]  /*2b330*/  IADD3 R15, P1, R15, UR7, RZ ;  /* 0x000000070f0f7c10 */ /* 0x010fca000ff3e0ff */
[----:B------:R4:W-:Y:S01]  /*2b340*/  STL [R1+0x344], R15 ;  /* 0x0003440f01007387 */ /* 0x0009e20000100800 */
[----:B-1----:R-:W-:Y:S01]  /*2b350*/  IMAD.MOV.U32 R10, RZ, RZ, R15 ;  /* 0x000000ffff0a7224 */ /* 0x002fe200078e000f */
[----:B------:R-:W-:Y:S02]  /*2b360*/  IADD3 R2, P2, R2, UR7, RZ ;  /* 0x0000000702027c10 */ /* 0x000fe4000ff5e0ff */
[----:B------:R-:W-:Y:S02]  /*2b370*/  IADD3.X R28, R28, UR6, RZ, P1, !PT ;  /* 0x000000061c1c7c10 */ /* 0x000fe40008ffe4ff */
[----:B------:R-:W-:-:S03]  /*2b380*/  IADD3.X R31, R31, UR6, RZ, P2, !PT ;  /* 0x000000061f1f7c10 */ /* 0x000fc600097fe4ff */
[----:B------:R1:W-:Y:S04]  /*2b390*/  STL [R1+0x340], R28 ;  /* 0x0003401c01007387 */ /* 0x0003e80000100800 */
[----:B------:R1:W-:Y:S01]  /*2b3a0*/  STL [R1+0x384], R2 ;  /* 0x0003840201007387 */ /* 0x0003e20000100800 */
[----:B------:R-:W-:-:S03]  /*2b3b0*/  IMAD.MOV.U32 R11, RZ, RZ, R28 ;  /* 0x000000ffff0b7224 */ /* 0x000fc600078e001c */
[----:B----4-:R-:W4:Y:S04]  /*2b3c0*/  LDL.LU R15, [R1+0x4c0] ;  /* 0x0004c000010f7983 */ /* 0x010f280000300800 */
[----:B------:R3:W-:Y:S04]  /*2b3d0*/  STL [R1+0x380], R31 ;  /* 0x0003801f01007387 */ /* 0x0007e80000100800 */
[----:B-1----:R-:W4:Y:S01]  /*2b3e0*/  LDL.LU R28, [R1+0x500] ;  /* 0x00050000011c7983 */ /* 0x002f220000300800 */
[----:B------:R-:W-:-:S03]  /*2b3f0*/  IADD3 R44, P1, R44, UR7, RZ ;  /* 0x000000072c2c7c10 */ /* 0x000fc6000ff3e0ff */
[----:B------:R1:W-:Y:S02]  /*2b400*/  LDGSTS.E [R3+0x48000], [R10.64], P0 ;  /* 0x480000000a037fae */ /* 0x0003e40008121848 */
[----:B-1----:R-:W-:Y:S02]  /*2b410*/  IMAD.MOV.U32 R10, RZ, RZ, R2 ;  /* 0x000000ffff0a7224 */ /* 0x002fe400078e0002 */
[----:B------:R-:W-:Y:S01]  /*2b420*/  IMAD.MOV.U32 R11, RZ, RZ, R31 ;  /* 0x000000ffff0b7224 */ /* 0x000fe200078e001f */
[----:B------:R-:W-:Y:S01]  /*2b430*/  IADD3 R29, P2, R29, UR7, RZ ;  /* 0x000000071d1d7c10 */ /* 0x000fe2000ff5e0ff */
[----:B------:R-:W4:Y:S01]  /*2b440*/  LDL.LU R2, [R1+0x14c] ;  /* 0x00014c0001027983 */ /* 0x000f220000300800 */
[----:B------:R-:W-:-:S03]  /*2b450*/  IADD3.X R45, R45, UR6, RZ, P1, !PT ;  /* 0x000000062d2d7c10 */ /* 0x000fc60008ffe4ff */
[----:B------:R1:W-:Y:S01]  /*2b460*/  LDGSTS.E [R3+0x49000], [R10.64], P0 ;  /* 0x490000000a037fae */ /* 0x0003e20008121848 */
[----:B---3--:R-:W-:-:S03]  /*2b470*/  IADD3.X R35, R35, UR6, RZ, P2, !PT ;  /* 0x0000000623237c10 */ /* 0x008fc600097fe4ff */
[----:B------:R-:W3:Y:S04]  /*2b480*/  LDL.LU R31, [R1+0x18c] ;  /* 0x00018c00011f7983 */ /* 0x000ee80000300800 */
[----:B------:R-:W-:Y:S01]  /*2b490*/  STL [R1+0x3c4], R44 ;  /* 0x0003c42c01007387 */ /* 0x000fe20000100800 */
[----:B-1----:R-:W-:Y:S02]  /*2b4a0*/  IMAD.MOV.U32 R10, RZ, RZ, R44 ;  /* 0x000000ffff0a7224 */ /* 0x002fe400078e002c */
[----:B------:R-:W-:Y:S01]  /*2b4b0*/  IMAD.MOV.U32 R11, RZ, RZ, R45 ;  /* 0x000000ffff0b7224 */ /* 0x000fe200078e002d */
[----:B------:R-:W-:Y:S04]  /*2b4c0*/  STL [R1+0x3c0], R45 ;  /* 0x0003c02d01007387 */ /* 0x000fe80000100800 */
[----:B------:R1:W-:Y:S04]  /*2b4d0*/  STL [R1+0x404], R29 ;  /* 0x0004041d01007387 */ /* 0x0003e80000100800 */
[----:B------:R1:W-:Y:S04]  /*2b4e0*/  LDGSTS.E [R3+0x4a000], [R10.64], P0 ;  /* 0x4a0000000a037fae */ /* 0x0003e80008121848 */
[----:B------:R-:W-:Y:S01]  /*2b4f0*/  STL [R1+0x400], R35 ;  /* 0x0004002301007387 */ /* 0x000fe20000100800 */
[----:B-1----:R-:W-:-:S03]  /*2b500*/  IMAD.MOV.U32 R10, RZ, RZ, R29 ;  /* 0x000000ffff0a7224 */ /* 0x002fc600078e001d */
[----:B------:R-:W3:Y:S01]  /*2b510*/  LDL.LU R29, [R1+0x148] ;  /* 0x00014800011d7983 */ /* 0x000ee20000300800 */
[----:B------:R-:W-:Y:S01]  /*2b520*/  IADD3 R33, P1, R33, UR7, RZ ;  /* 0x0000000721217c10 */ /* 0x000fe2000ff3e0ff */
[----:B------:R-:W-:Y:S01]  /*2b530*/  IMAD.MOV.U32 R11, RZ, RZ, R35 ;  /* 0x000000ffff0b7224 */ /* 0x000fe200078e0023 */
[----:B--2---:R-:W-:Y:S01]  /*2b540*/  IADD3 R30, P2, R30, UR7, RZ ;  /* 0x000000071e1e7c10 */ /* 0x004fe2000ff5e0ff */
[----:B------:R-:W2:Y:S04]  /*2b550*/  LDL.LU R46, [R1+0x188] ;  /* 0x00018800012e7983 */ /* 0x000ea80000300800 */
[----:B------:R1:W-:Y:S04]  /*2b560*/  LDGSTS.E [R3+0x4b000], [R10.64], P0 ;  /* 0x4b0000000a037fae */ /* 0x0003e80008121848 */
[----:B------:R5:W-:Y:S02]  /*2b570*/  STL [R1+0x444], R33 ;  /* 0x0004442101007387 */ /* 0x000be40000100800 */
[----:B-----5:R-:W-:Y:S01]  /*2b580*/  IADD3.X R34, R34, UR6, RZ, P1, !PT ;  /* 0x0000000622227c10 */ /* 0x020fe20008ffe4ff */
[----:B-1----:R-:W-:-:S04]  /*2b590*/  IMAD.MOV.U32 R10, RZ, RZ, R33 ;  /* 0x000000ffff0a7224 */ /* 0x002fc800078e0021 */
[----:B------:R-:W-:Y:S01]  /*2b5a0*/  IMAD.MOV.U32 R11, RZ, RZ, R34 ;  /* 0x000000ffff0b7224 */ /* 0x000fe200078e0022 */
[----:B------:R-:W-:Y:S01]  /*2b5b0*/  IADD3.X R32, R32, UR6, RZ, P2, !PT ;  /* 0x0000000620207c10 */ /* 0x000fe200097fe4ff */
[----:B------:R-:W-:Y:S04]  /*2b5c0*/  STL [R1+0x440], R34 ;  /* 0x0004402201007387 */ /* 0x000fe80000100800 */
[----:B------:R-:W-:Y:S04]  /*2b5d0*/  STL [R1+0x484], R30 ;  /* 0x0004841e01007387 */ /* 0x000fe80000100800 */
[----:B------:R1:W-:Y:S04]  /*2b5e0*/  LDGSTS.E [R3+0x4c000], [R10.64], P0 ;  /* 0x4c0000000a037fae */ /* 0x0003e80008121848 */
[----:B------:R5:W-:Y:S04]  /*2b5f0*/  STL [R1+0x480], R32 ;  /* 0x0004802001007387 */ /* 0x000be80000100800 */
[----:B------:R-:W2:Y:S01]  /*2b600*/  LDL.LU R33, [R1+0x1c8] ;  /* 0x0001c80001217983 */ /* 0x000ea20000300800 */
[----:B------:R-:W-:Y:S01]  /*2b610*/  IADD3 R13, P1, R13, UR7, RZ ;  /* 0x000000070d0d7c10 */ /* 0x000fe2000ff3e0ff */
[----:B-1----:R-:W-:-:S02]  /*2b620*/  IMAD.MOV.U32 R11, RZ, RZ, R32 ;  /* 0x000000ffff0b7224 */ /* 0x002fc400078e0020 */
[----:B-----5:R-:W2:Y:S01]  /*2b630*/  LDL.LU R32, [R1+0x1cc] ;  /* 0x0001cc0001207983 */ /* 0x020ea20000300800 */
[----:B------:R-:W-:Y:S01]  /*2b640*/  IMAD.MOV.U32 R10, RZ, RZ, R30 ;  /* 0x000000ffff0a7224 */ /* 0x000fe200078e001e */
[----:B------:R-:W-:Y:S02]  /*2b650*/  IADD3 R14, P2, R14, UR7, RZ ;  /* 0x000000070e0e7c10 */ /* 0x000fe4000ff5e0ff */
[----:B------:R-:W2:Y:S04]  /*2b660*/  LDL.LU R45, [R1+0x208] ;  /* 0x00020800012d7983 */ /* 0x000ea80000300800 */
[----:B------:R-:W2:Y:S04]  /*2b670*/  LDL.LU R44, [R1+0x20c] ;  /* 0x00020c00012c7983 */ /* 0x000ea80000300800 */
[----:B------:R1:W-:Y:S04]  /*2b680*/  STL [R1+0x4c4], R13 ;  /* 0x0004c40d01007387 */ /* 0x0003e80000100800 */
[----:B------:R1:W-:Y:S02]  /*2b690*/  LDGSTS.E [R3+0x4d000], [R10.64], P0 ;  /* 0x4d0000000a037fae */ /* 0x0003e40008121848 */
[----:B-1----:R-:W-:Y:S01]  /*2b6a0*/  IMAD.MOV.U32 R10, RZ, RZ, R13 ;  /* 0x000000ffff0a7224 */ /* 0x002fe200078e000d */
[----:B----4-:R-:W-:-:S05]  /*2b6b0*/  IADD3.X R15, R15, UR6, RZ, P1, !PT ;  /* 0x000000060f0f7c10 */ /* 0x010fca0008ffe4ff */
[----:B------:R1:W-:Y:S01]  /*2b6c0*/  STL [R1+0x4c0], R15 ;  /* 0x0004c00f01007387 */ /* 0x0003e20000100800 */
[----:B------:R-:W-:-:S03]  /*2b6d0*/  IADD3.X R28, R28, UR6, RZ, P2, !PT ;  /* 0x000000061c1c7c10 */ /* 0x000fc600097fe4ff */
[----:B------:R4:W-:Y:S01]  /*2b6e0*/  STL [R1+0x504], R14 ;  /* 0x0005040e01007387 */ /* 0x0009e20000100800 */
[----:B------:R-:W-:-:S03]  /*2b6f0*/  IMAD.MOV.U32 R11, RZ, RZ, R15 ;  /* 0x000000ffff0b7224 */ /* 0x000fc600078e000f */
[----:B------:R-:W5:Y:S04]  /*2b700*/  LDL.LU R13, [R1+0x24c] ;  /* 0x00024c00010d7983 */ /* 0x000f680000300800 */
[----:B------:R3:W-:Y:S04]  /*2b710*/  STL [R1+0x500], R28 ;  /* 0x0005001c01007387 */ /* 0x0007e80000100800 */
[----:B-1----:R-:W5:Y:S04]  /*2b720*/  LDL.LU R15, [R1+0x28c] ;  /* 0x00028c00010f7983 */ /* 0x002f680000300800 */
[----:B------:R-:W5:Y:S04]  /*2b730*/  LDL.LU R34, [R1+0x248] ;  /* 0x0002480001227983 */ /* 0x000f680000300800 */
[----:B------:R-:W5:Y:S01]  /*2b740*/  LDL.LU R35, [R1+0x288] ;  /* 0x0002880001237983 */ /* 0x000f620000300800 */
[----:B------:R-:W-:-:S03]  /*2b750*/  IADD3 R2, P1, R2, UR7, RZ ;  /* 0x0000000702027c10 */ /* 0x000fc6000ff3e0ff */
[----:B------:R1:W-:Y:S01]  /*2b760*/  LDGSTS.E [R3+0x4e000], [R10.64], P0 ;  /* 0x4e0000000a037fae */ /* 0x0003e20008121848 */
[----:B---3--:R-:W-:-:S03]  /*2b770*/  IADD3 R31, P2, R31, UR7, RZ ;  /* 0x000000071f1f7c10 */ /* 0x008fc6000ff5e0ff */
[----:B------:R-:W-:Y:S01]  /*2b780*/  STL [R1+0x14c], R2 ;  /* 0x00014c0201007387 */ /* 0x000fe20000100800 */
[----:B-1----:R-:W-:Y:S02]  /*2b790*/  IMAD.MOV.U32 R10, RZ, RZ, R14 ;  /* 0x000000ffff0a7224 */ /* 0x002fe400078e000e */
[----:B------:R-:W-:Y:S01]  /*2b7a0*/  IMAD.MOV.U32 R11, RZ, RZ, R28 ;  /* 0x000000ffff0b7224 */ /* 0x000fe200078e001c */
[----:B----4-:R-:W-:-:S04]  /*2b7b0*/  LOP3.LUT R14, R199, 0x10, RZ, 0x3c, !PT ;  /* 0x00000010c70e7812 */ /* 0x010fc800078e3cff */
[----:B------:R1:W-:Y:S04]  /*2b7c0*/  LDGSTS.E [R3+0x4f000], [R10.64], P0 ;  /* 0x4f0000000a037fae */ /* 0x0003e80008121848 */
[----:B------:R-:W-:Y:S01]  /*2b7d0*/  STL [R1+0x18c], R31 ;  /* 0x00018c1f01007387 */ /* 0x000fe20000100800 */
[----:B-1----:R-:W-:Y:S01]  /*2b7e0*/  IMAD.U32 R10, RZ, RZ, UR5 ;  /* 0x00000005ff0a7e24 */ /* 0x002fe2000f8e00ff */
[----:B------:R-:W-:-:S03]  /*2b7f0*/  IADD3.X R29, R29, UR6, RZ, P1, !PT ;  /* 0x000000061d1d7c10 */ /* 0x000fc60008ffe4ff */
[----:B------:R-:W-:Y:S02]  /*2b800*/  IMAD R10, R10, 0x10000, R14 ;  /* 0x000100000a0a7824 */ /* 0x000fe400078e020e */
[----:B------:R1:W-:Y:S01]  /*2b810*/  STL [R1+0x148], R29 ;  /* 0x0001481d01007387 */ /* 0x0003e20000100800 */
[----:B------:R-:W-:-:S03]  /*2b820*/  IMAD.MOV.U32 R3, RZ, RZ, R29 ;  /* 0x000000ffff037224 */ /* 0x000fc600078e001d */
[----:B------:R-:W3:Y:S04]  /*2b830*/  LDL.LU R14, [R1+0x2cc] ;  /* 0x0002cc00010e7983 */ /* 0x000ee80000300800 */
[----:B------:R-:W4:Y:S04]  /*2b840*/  LDL.LU R28, [R1+0x30c] ;  /* 0x00030c00011c7983 */ /* 0x000f280000300800 */
[----:B-1----:R-:W4:Y:S04]  /*2b850*/  LDL.LU R29, [R1+0x2c8] ;  /* 0x0002c800011d7983 */ /* 0x002f280000300800 */
[----:B------:R-:W4:Y:S01]  /*2b860*/  LDL.LU R30, [R1+0x308] ;  /* 0x00030800011e7983 */ /* 0x000f220000300800 */
[----:B--2---:R-:W-:-:S03]  /*2b870*/  IADD3.X R46, R46, UR6, RZ, P2, !PT ;  /* 0x000000062e2e7c10 */ /* 0x004fc600097fe4ff */
[----:B------:R1:W-:Y:S04]  /*2b880*/  LDGSTS.E [R10+0x40200], [R2.64], P0 ;  /* 0x40200000020a7fae */ /* 0x0003e80008121848 */
[----:B------:R-:W-:Y:S01]  /*2b890*/  STL [R1+0x188], R46 ;  /* 0x0001882e01007387 */ /* 0x000fe20000100800 */
[----:B-1----:R-:W-:Y:S02]  /*2b8a0*/  IMAD.MOV.U32 R2, RZ, RZ, R31 ;  /* 0x000000ffff027224 */ /* 0x002fe400078e001f */
[----:B------:R-:W-:Y:S01]  /*2b8b0*/  IMAD.MOV.U32 R3, RZ, RZ, R46 ;  /* 0x000000ffff037224 */ /* 0x000fe200078e002e */
[----:B------:R-:W4:Y:S04]  /*2b8c0*/  LDL.LU R31, [R1+0x34c] ;  /* 0x00034c00011f7983 */ /* 0x000f280000300800 */
[----:B------:R-:W4:Y:S04]  /*2b8d0*/  LDL.LU R11, [R1+0x38c] ;  /* 0x00038c00010b7983 */ /* 0x000f280000300800 */
[----:B------:R1:W-:Y:S01]  /*2b8e0*/  LDGSTS.E [R10+0x41200], [R2.64], P0 ;  /* 0x41200000020a7fae */ /* 0x0003e20008121848 */
[----:B------:R-:W-:-:S04]  /*2b8f0*/  IADD3 R32, P1, R32, UR7, RZ ;  /* 0x0000000720207c10 */ /* 0x000fc8000ff3e0ff */
[----:B------:R-:W-:Y:S01]  /*2b900*/  IADD3.X R33, R33, UR6, RZ, P1, !PT ;  /* 0x0000000621217c10 */ /* 0x000fe20008ffe4ff */
[----:B------:R-:W-:Y:S01]  /*2b910*/  STL [R1+0x1cc], R32 ;  /* 0x0001cc2001007387 */ /* 0x000fe20000100800 */
[----:B------:R-:W-:Y:S01]  /*2b920*/  IADD3 R44, P2, R44, UR7, RZ ;  /* 0x000000072c2c7c10 */ /* 0x000fe2000ff5e0ff */
[----:B-1----:R-:W-:Y:S02]  /*2b930*/  IMAD.MOV.U32 R2, RZ, RZ, R32 ;  /* 0x000000ffff027224 */ /* 0x002fe400078e0020 */
[----:B------:R1:W-:Y:S01]  /*2b940*/  STL [R1+0x1c8], R33 ;  /* 0x0001c82101007387 */ /* 0x0003e20000100800 */
[----:B------:R-:W-:Y:S01]  /*2b950*/  IMAD.MOV.U32 R3, RZ, RZ, R33 ;  /* 0x000000ffff037224 */ /* 0x000fe200078e0021 */
[----:B------:R-:W-:Y:S02]  /*2b960*/  IADD3.X R45, R45, UR6, RZ, P2, !PT ;  /* 0x000000062d2d7c10 */ /* 0x000fe400097fe4ff */
[----:B------:R-:W-:Y:S04]  /*2b970*/  STL [R1+0x20c], R44 ;  /* 0x00020c2c01007387 */ /* 0x000fe80000100800 */
[----:B------:R1:W-:Y:S04]  /*2b980*/  LDGSTS.E [R10+0x42200], [R2.64], P0 ;  /* 0x42200000020a7fae */ /* 0x0003e80008121848 */
[----:B-1----:R-:W4:Y:S04]  /*2b990*/  LDL.LU R33, [R1+0x348] ;  /* 0x0003480001217983 */ /* 0x002f280000300800 */
[----:B------:R-:W-:Y:S01]  /*2b9a0*/  STL [R1+0x208], R45 ;  /* 0x0002082d01007387 */ /* 0x000fe20000100800 */
[----:B------:R-:W-:-:S03]  /*2b9b0*/  IMAD.MOV.U32 R2, RZ, RZ, R44 ;  /* 0x000000ffff027224 */ /* 0x000fc600078e002c */
[----:B------:R-:W4:Y:S01]  /*2b9c0*/  LDL.LU R32, [R1+0x388] ;  /* 0x0003880001207983 */ /* 0x000f220000300800 */
[----:B------:R-:W-:-:S05]  /*2b9d0*/  IMAD.MOV.U32 R3, RZ, RZ, R45 ;  /* 0x000000ffff037224 */ /* 0x000fca00078e002d */
[----:B------:R1:W-:Y:S01]  /*2b9e0*/  LDGSTS.E [R10+0x43200], [R2.64], P0 ;  /* 0x43200000020a7fae */ /* 0x0003e20008121848 */
[----:B-----5:R-:W-:Y:S02]  /*2b9f0*/  IADD3 R13, P1, R13, UR7, RZ ;  /* 0x000000070d0d7c10 */ /* 0x020fe4000ff3e0ff */
[----:B------:R-:W-:Y:S02]  /*2ba00*/  IADD3 R15, P2, R15, UR7, RZ ;  /* 0x000000070f0f7c10 */ /* 0x000fe4000ff5e0ff */
[----:B------:R-:W-:Y:S01]  /*2ba10*/  IADD3.X R34, R34, UR6, RZ, P1, !PT ;  /* 0x0000000622227c10 */ /* 0x000fe20008ffe4ff */
[----:B------:R-:W-:Y:S01]  /*2ba20*/  STL [R1+0x24c], R13 ;  /* 0x00024c0d01007387 */ /* 0x000fe20000100800 */
[----:B-1----:R-:W-:Y:S01]  /*2ba30*/  IMAD.MOV.U32 R2, RZ, RZ, R13 ;  /* 0x000000ffff027224 */ /* 0x002fe200078e000d */
[----:B------:R-:W-:Y:S02]  /*2ba40*/  IADD3.X R35, R35, UR6, RZ, P2, !PT ;  /* 0x0000000623237c10 */ /* 0x000fe400097fe4ff */
[----:B------:R-:W-:Y:S01]  /*2ba50*/  IMAD.MOV.U32 R3, RZ, RZ, R34 ;  /* 0x000000ffff037224 */ /* 0x000fe200078e0022 */
[----:B------:R1:W-:Y:S04]  /*2ba60*/  STL [R1+0x248], R34 ;  /* 0x0002482201007387 */ /* 0x0003e80000100800 */
[----:B------:R-:W-:Y:S04]  /*2ba70*/  STL [R1+0x28c], R15 ;  /* 0x00028c0f01007387 */ /* 0x000fe80000100800 */
[----:B------:R5:W-:Y:S04]  /*2ba80*/  LDGSTS.E [R10+0x44200], [R2.64], P0 ;  /* 0x44200000020a7fae */ /* 0x000be80008121848 */
[----:B-1----:R-:W2:Y:S04]  /*2ba90*/  LDL.LU R34, [R1+0x3cc] ;  /* 0x0003cc0001227983 */ /* 0x002ea80000300800 */
[----:B------:R1:W-:Y:S04]  /*2baa0*/  STL [R1+0x288], R35 ;  /* 0x0002882301007387 */ /* 0x0003e80000100800 */
[----:B------:R-:W2:Y:S01]  /*2bab0*/  LDL.LU R13, [R1+0x40c] ;  /* 0x00040c00010d7983 */ /* 0x000ea20000300800 */
[----:B-----5:R-:W-:-:S03]  /*2bac0*/  IMAD.MOV.U32 R3, RZ, RZ, R35 ;  /* 0x000000ffff037224 */ /* 0x020fc600078e0023 */
[----:B-1----:R-:W5:Y:S01]  /*2bad0*/  LDL.LU R35, [R1+0x3c8] ;  /* 0x0003c80001237983 */ /* 0x002f620000300800 */
[----:B------:R-:W-:-:S03]  /*2bae0*/  IMAD.MOV.U32 R2, RZ, RZ, R15 ;  /* 0x000000ffff027224 */ /* 0x000fc600078e000f */
[----:B------:R-:W5:Y:S04]  /*2baf0*/  LDL.LU R15, [R1+0x408] ;  /* 0x00040800010f7983 */ /* 0x000f680000300800 */
[----:B------:R1:W-:Y:S01]  /*2bb00*/  LDGSTS.E [R10+0x45200], [R2.64], P0 ;  /* 0x45200000020a7fae */ /* 0x0003e20008121848 */
[----:B---3--:R-:W-:Y:S02]  /*2bb10*/  IADD3 R14, P1, R14, UR7, RZ ;  /* 0x000000070e0e7c10 */ /* 0x008fe4000ff3e0ff */
[----:B----4-:R-:W-:Y:S02]  /*2bb20*/  IADD3 R28, P2, R28, UR7, RZ ;  /* 0x000000071c1c7c10 */ /* 0x010fe4000ff5e0ff */
[----:B------:R-:W-:Y:S01]  /*2bb30*/  IADD3.X R29, R29, UR6, RZ, P1, !PT ;  /* 0x000000061d1d7c10 */ /* 0x000fe20008ffe4ff */
[----:B------:R3:W-:Y:S01]  /*2bb40*/  STL [R1+0x2cc], R14 ;  /* 0x0002cc0e01007387 */ /* 0x0007e20000100800 */
[----:B-1----:R-:W-:Y:S01]  /*2bb50*/  IMAD.MOV.U32 R2, RZ, RZ, R14 ;  /* 0x000000ffff027224 */ /* 0x002fe200078e000e */
[----:B------:R-:W-:-:S02]  /*2bb60*/  IADD3.X R30, R30, UR6, RZ, P2, !PT ;  /* 0x000000061e1e7c10 */ /* 0x000fc400097fe4ff */
[----:B------:R-:W-:Y:S01]  /*2bb70*/  IMAD.MOV.U32 R3, RZ, RZ, R29 ;  /* 0x000000ffff037224 */ /* 0x000fe200078e001d */
[----:B------:R1:W-:Y:S04]  /*2bb80*/  STL [R1+0x2c8], R29 ;  /* 0x0002c81d01007387 */ /* 0x0003e80000100800 */
[----:B------:R4:W-:Y:S04]  /*2bb90*/  STL [R1+0x30c], R28 ;  /* 0x00030c1c01007387 */ /* 0x0009e80000100800 */
[----:B---3--:R-:W3:Y:S04]  /*2bba0*/  LDL.LU R14, [R1+0x44c] ;  /* 0x00044c00010e7983 */ /* 0x008ee80000300800 */
[----:B------:R4:W-:Y:S04]  /*2bbb0*/  STL [R1+0x308], R30 ;  /* 0x0003081e01007387 */ /* 0x0009e80000100800 */
[----:B------:R4:W-:Y:S04]  /*2bbc0*/  LDGSTS.E [R10+0x46200], [R2.64], P0 ;  /* 0x46200000020a7fae */ /* 0x0009e80008121848 */
[----:B-1----:R-:W3:Y:S01]  /*2bbd0*/  LDL.LU R29, [R1+0x48c] ;  /* 0x00048c00011d7983 */ /* 0x002ee20000300800 */
[----:B----4-:R-:W-:-:S03]  /*2bbe0*/  IMAD.MOV.U32 R2, RZ, RZ, R28 ;  /* 0x000000ffff027224 */ /* 0x010fc600078e001c */
[----:B------:R-:W4:Y:S01]  /*2bbf0*/  LDL.LU R28, [R1+0x448] ;  /* 0x00044800011c7983 */ /* 0x000f220000300800 */
[----:B------:R-:W-:-:S03]  /*2bc00*/  IMAD.MOV.U32 R3, RZ, RZ, R30 ;  /* 0x000000ffff037224 */ /* 0x000fc600078e001e */
[----:B------:R-:W4:Y:S01]  /*2bc10*/  LDL.LU R30, [R1+0x488] ;  /* 0x00048800011e7983 */ /* 0x000f220000300800 */
[----:B------:R-:W-:Y:S02]  /*2bc20*/  IADD3 R31, P1, R31, UR7, RZ ;  /* 0x000000071f1f7c10 */ /* 0x000fe4000ff3e0ff */
[----:B------:R-:W-:Y:S01]  /*2bc30*/  IADD3 R11, P2, R11, UR7, RZ ;  /* 0x000000070b0b7c10 */ /* 0x000fe2000ff5e0ff */
[----:B------:R1:W-:Y:S04]  /*2bc40*/  LDGSTS.E [R10+0x47200], [R2.64], P0 ;  /* 0x47200000020a7fae */ /* 0x0003e80008121848 */
[----:B------:R1:W-:Y:S01]  /*2bc50*/  STL [R1+0x34c], R31 ;  /* 0x00034c1f01007387 */ /* 0x0003e20000100800 */
[----:B------:R-:W-:Y:S01]  /*2bc60*/  IADD3.X R33, R33, UR6, RZ, P1, !PT ;  /* 0x0000000621217c10 */ /* 0x000fe20008ffe4ff */
[----:B-1----:R-:W-:-:S04]  /*2bc70*/  IMAD.MOV.U32 R2, RZ, RZ, R31 ;  /* 0x000000ffff027224 */ /* 0x002fc800078e001f */
[----:B------:R1:W-:Y:S01]  /*2bc80*/  STL [R1+0x348], R33 ;  /* 0x0003482101007387 */ /* 0x0003e20000100800 */
[----:B------:R-:W-:-:S03]  /*2bc90*/  IADD3.X R32, R32, UR6, RZ, P2, !PT ;  /* 0x0000000620207c10 */ /* 0x000fc600097fe4ff */
[----:B------:R-:W-:Y:S01]  /*2bca0*/  STL [R1+0x38c], R11 ;  /* 0x00038c0b01007387 */ /* 0x000fe20000100800 */
[----:B------:R-:W-:-:S03]  /*2bcb0*/  IMAD.MOV.U32 R3, RZ, RZ, R33 ;  /* 0x000000ffff037224 */ /* 0x000fc600078e0021 */
[----:B------:R-:W4:Y:S04]  /*2bcc0*/  LDL.LU R31, [R1+0x4cc] ;  /* 0x0004cc00011f7983 */ /* 0x000f280000300800 */
[----:B------:R1:W-:Y:S04]  /*2bcd0*/  STL [R1+0x388], R32 ;  /* 0x0003882001007387 */ /* 0x0003e80000100800 */
[----:B------:R-:W4:Y:S04]  /*2bce0*/  LDL.LU R44, [R1+0x50c] ;  /* 0x00050c00012c7983 */ /* 0x000f280000300800 */
[----:B-1----:R-:W4:Y:S04]  /*2bcf0*/  LDL.LU R33, [R1+0x4c8] ;  /* 0x0004c80001217983 */ /* 0x002f280000300800 */
[----:B------:R1:W-:Y:S04]  /*2bd00*/  LDGSTS.E [R10+0x48200], [R2.64], P0 ;  /* 0x48200000020a7fae */ /* 0x0003e80008121848 */
[----:B------:R-:W4:Y:S01]  /*2bd10*/  LDL.LU R45, [R1+0x508] ;  /* 0x00050800012d7983 */ /* 0x000f220000300800 */
[----:B-1----:R-:W-:-:S02]  /*2bd20*/  IMAD.MOV.U32 R2, RZ, RZ, R11 ;  /* 0x000000ffff027224 */ /* 0x002fc400078e000b */
[----:B------:R-:W-:Y:S02]  /*2bd30*/  IMAD.MOV.U32 R3, RZ, RZ, R32 ;  /* 0x000000ffff037224 */ /* 0x000fe400078e0020 */
[----:B------:R-:W4:Y:S04]  /*2bd40*/  LDL.LU R32, [R1+0x154] ;  /* 0x0001540001207983 */ /* 0x000f280000300800 */
[----:B------:R-:W4:Y:S04]  /*2bd50*/  LDL.LU R11, [R1+0x194] ;  /* 0x00019400010b7983 */ /* 0x000f280000300800 */
[----:B------:R1:W-:Y:S01]  /*2bd60*/  LDGSTS.E [R10+0x49200], [R2.64], P0 ;  /* 0x49200000020a7fae */ /* 0x0003e20008121848 */
[----:B--2---:R-:W-:-:S05]  /*2bd70*/  IADD3 R34, P1, R34, UR7, RZ ;  /* 0x0000000722227c10 */ /* 0x004fca000ff3e0ff */
[----:B------:R-:W-:Y:S01]  /*2bd80*/  STL [R1+0x3cc], R34 ;  /* 0x0003cc2201007387 */ /* 0x000fe20000100800 */
[----:B------:R-:W-:Y:S02]  /*2bd90*/  IADD3 R13, P2, R13, UR7, RZ ;  /* 0x000000070d0d7c10 */ /* 0x000fe4000ff5e0ff */
[----:B-----5:R-:W-:Y:S02]  /*2bda0*/  IADD3.X R35, R35, UR6, RZ, P1, !PT ;  /* 0x0000000623237c10 */ /* 0x020fe40008ffe4ff */
[----:B------:R-:W-:-:S03]  /*2bdb0*/  IADD3.X R15, R15, UR6, RZ, P2, !PT ;  /* 0x000000060f0f7c10 */ /* 0x000fc600097fe4ff */
[----:B------:R2:W-:Y:S01]  /*2bdc0*/  STL [R1+0x3c8], R35 ;  /* 0x0003c82301007387 */ /* 0x0005e20000100800 */
[----:B-1----:R-:W-:-:S03]  /*2bdd0*/  IMAD.MOV.U32 R3, RZ, RZ, R35 ;  /* 0x000000ffff037224 */ /* 0x002fc600078e0023 */
[----:B------:R1:W-:Y:S01]  /*2bde0*/  STL [R1+0x40c], R13 ;  /* 0x00040c0d01007387 */ /* 0x0003e20000100800 */
[----:B------:R-:W-:-:S03]  /*2bdf0*/  IMAD.MOV.U32 R2, RZ, RZ, R34 ;  /* 0x000000ffff027224 */ /* 0x000fc600078e0022 */
[----:B--2---:R-:W2:Y:S04]  /*2be00*/  LDL.LU R35, [R1+0x150] ;  /* 0x0001500001237983 */ /* 0x004ea80000300800 */
[----:B------:R5:W-:Y:S04]  /*2be10*/  STL [R1+0x408], R15 ;  /* 0x0004080f01007387 */ /* 0x000be80000100800 */
[----:B------:R-:W2:Y:S04]  /*2be20*/  LDL.LU R34, [R1+0x190] ;  /* 0x0001900001227983 */ /* 0x000ea80000300800 */
[----:B------:R1:W-:Y:S02]  /*2be30*/  LDGSTS.E [R10+0x4a200], [R2.64], P0 ;  /* 0x4a200000020a7fae */ /* 0x0003e40008121848 */
[----:B-1----:R-:W-:Y:S01]  /*2be40*/  IMAD.MOV.U32 R2, RZ, RZ, R13 ;  /* 0x000000ffff027224 */ /* 0x002fe200078e000d */
[----:B---3--:R-:W-:Y:S01]  /*2be50*/  IADD3 R14, P1, R14, UR7, RZ ;  /* 0x000000070e0e7c10 */ /* 0x008fe2000ff3e0ff */
[----:B------:R-:W-:Y:S01]  /*2be60*/  IMAD.MOV.U32 R3, RZ, RZ, R15 ;  /* 0x000000ffff037224 */ /* 0x000fe200078e000f */
[----:B------:R-:W3:Y:S04]  /*2be70*/  LDL.LU R13, [R1+0x1d4] ;  /* 0x0001d400010d7983 */ /* 0x000ee80000300800 */
[----:B-----5:R-:W5:Y:S01]  /*2be80*/  LDL.LU R15, [R1+0x214] ;  /* 0x00021400010f7983 */ /* 0x020f620000300800 */
[----:B------:R-:W-:-:S03]  /*2be90*/  IADD3 R29, P2, R29, UR7, RZ ;  /* 0x000000071d1d7c10 */ /* 0x000fc6000ff5e0ff */
[----:B------:R1:W-:Y:S04]  /*2bea0*/  STL [R1+0x44c], R14 ;  /* 0x00044c0e01007387 */ /* 0x0003e80000100800 */
[----:B------:R1:W-:Y:S01]  /*2beb0*/  LDGSTS.E [R10+0x4b200], [R2.64], P0 ;  /* 0x4b200000020a7fae */ /* 0x0003e20008121848 */
[----:B----4-:R-:W-:Y:S02]  /*2bec0*/  IADD3.X R28, R28, UR6, RZ, P1, !PT ;  /* 0x000000061c1c7c10 */ /* 0x010fe40008ffe4ff */
[----:B------:R-:W-:-:S03]  /*2bed0*/  IADD3.X R30, R30, UR6, RZ, P2, !PT ;  /* 0x000000061e1e7c10 */ /* 0x000fc600097fe4ff */
[----:B------:R4:W-:Y:S01]  /*2bee0*/  STL [R1+0x448], R28 ;  /* 0x0004481c01007387 */ /* 0x0009e20000100800 */
[----:B-1----:R-:W-:-:S03]  /*2bef0*/  IMAD.MOV.U32 R2, RZ, RZ, R14 ;  /* 0x000000ffff027224 */ /* 0x002fc600078e000e */
[----:B------:R1:W-:Y:S04]  /*2bf00*/  STL [R1+0x48c], R29 ;  /* 0x00048c1d01007387 */ /* 0x0003e80000100800 */
[----:B------:R-:W5:Y:S01]  /*2bf10*/  LDL.LU R14, [R1+0x1d0] ;  /* 0x0001d000010e7983 */ /* 0x000f620000300800 */
[----:B------:R-:W-:-:S03]  /*2bf20*/  IMAD.MOV.U32 R3, RZ, RZ, R28 ;  /* 0x000000ffff037224 */ /* 0x000fc600078e001c */
[----:B------:R1:W-:Y:S04]  /*2bf30*/  STL [R1+0x488], R30 ;  /* 0x0004881e01007387 */ /* 0x0003e80000100800 */
[----:B----4-:R-:W4:Y:S04]  /*2bf40*/  LDL.LU R28, [R1+0x210] ;  /* 0x00021000011c7983 */ /* 0x010f280000300800 */
[----:B------:R1:W-:Y:S01]  /*2bf50*/  LDGSTS.E [R10+0x4c200], [R2.64], P0 ;  /* 0x4c200000020a7fae */ /* 0x0003e20008121848 */
[----:B------:R-:W-:Y:S01]  /*2bf60*/  IADD3 R31, P1, R31, UR7, RZ ;  /* 0x000000071f1f7c10 */ /* 0x000fe2000ff3e0ff */
[----:B-1----:R-:W-:-:S02]  /*2bf70*/  IMAD.MOV.U32 R2, RZ, RZ, R29 ;  /* 0x000000ffff027224 */ /* 0x002fc400078e001d */
[----:B------:R-:W-:Y:S01]  /*2bf80*/  IMAD.MOV.U32 R3, RZ, RZ, R30 ;  /* 0x000000ffff037224 */ /* 0x000fe200078e001e */
[----:B------:R-:W4:Y:S01]  /*2bf90*/  LDL.LU R29, [R1+0x254] ;  /* 0x00025400011d7983 */ /* 0x000f220000300800 */
[----:B------:R-:W-:-:S03]  /*2bfa0*/  IADD3 R44, P2, R44, UR7, RZ ;  /* 0x000000072c2c7c10 */ /* 0x000fc6000ff5e0ff */
[----:B------:R-:W4:Y:S01]  /*2bfb0*/  LDL.LU R30, [R1+0x294] ;  /* 0x00029400011e7983 */ /* 0x000f220000300800 */
[----:B------:R-:W-:-:S03]  /*2bfc0*/  IADD3.X R33, R33, UR6, RZ, P1, !PT ;  /* 0x0000000621217c10 */ /* 0x000fc60008ffe4ff */
[----:B------:R1:W-:Y:S04]  /*2bfd0*/  LDGSTS.E [R10+0x4d200], [R2.64], P0 ;  /* 0x4d200000020a7fae */ /* 0x0003e80008121848 */
[----:B------:R-:W-:Y:S01]  /*2bfe0*/  STL [R1+0x4cc], R31 ;  /* 0x0004cc1f01007387 */ /* 0x000fe20000100800 */
[----:B------:R-:W-:-:S03]  /*2bff0*/  IADD3.X R45, R45, UR6, RZ, P2, !PT ;  /* 0x000000062d2d7c10 */ /* 0x000fc600097fe4ff */
[----:B------:R1:W-:Y:S02]  /*2c000*/  STL [R1+0x4c8], R33 ;  /* 0x0004c82101007387 */ /* 0x0003e40000100800 */
[----:B-1----:R-:W-:Y:S02]  /*2c010*/  IMAD.MOV.U32 R2, RZ, RZ, R31 ;  /* 0x000000ffff027224 */ /* 0x002fe400078e001f */
[----:B------:R-:W-:Y:S01]  /*2c020*/  IMAD.MOV.U32 R3, RZ, RZ, R33 ;  /* 0x000000ffff037224 */ /* 0x000fe200078e0021 */
[----:B------:R-:W-:Y:S01]  /*2c030*/  STL [R1+0x50c], R44 ;  /* 0x00050c2c01007387 */ /* 0x000fe20000100800 */
[----:B------:R-:W-:-:S03]  /*2c040*/  IADD3 R32, P1, R32, UR7, RZ ;  /* 0x0000000720207c10 */ /* 0x000fc6000ff3e0ff */
[----:B------:R-:W4:Y:S04]  /*2c050*/  LDL.LU R33, [R1+0x250] ;  /* 0x0002500001217983 */ /* 0x000f280000300800 */
[----:B------:R1:W-:Y:S01]  /*2c060*/  LDGSTS.E [R10+0x4e200], [R2.64], P0 ;  /* 0x4e200000020a7fae */ /* 0x0003e20008121848 */
[----:B------:R-:W-:-:S03]  /*2c070*/  IADD3 R11, P2, R11, UR7, RZ ;  /* 0x000000070b0b7c10 */ /* 0x000fc6000ff5e0ff */
[----:B------:R-:W-:Y:S04]  /*2c080*/  STL [R1+0x508], R45 ;  /* 0x0005082d01007387 */ /* 0x000fe80000100800 */
[----:B------:R-:W4:Y:S01]  /*2c090*/  LDL.LU R31, [R1+0x290] ;  /* 0x00029000011f7983 */ /* 0x000f220000300800 */
[----:B-1----:R-:W-:Y:S02]  /*2c0a0*/  IMAD.MOV.U32 R2, RZ, RZ, R44 ;  /* 0x000000ffff027224 */ /* 0x002fe400078e002c */
[----:B------:R-:W-:Y:S01]  /*2c0b0*/  IMAD.MOV.U32 R3, RZ, RZ, R45 ;  /* 0x000000ffff037224 */ /* 0x000fe200078e002d */
[----:B------:R1:W-:Y:S04]  /*2c0c0*/  STL [R1+0x154], R32 ;  /* 0x0001542001007387 */ /* 0x0003e80000100800 */
[----:B------:R1:W-:Y:S02]  /*2c0d0*/  LDGSTS.E [R10+0x4f200], [R2.64], P0 ;  /* 0x4f200000020a7fae */ /* 0x0003e40008121848 */
[----:B-1----:R-:W-:Y:S01]  /*2c0e0*/  IMAD.MOV.U32 R2, RZ, RZ, R32 ;  /* 0x000000ffff027224 */ /* 0x002fe200078e0020 */
[----:B--2---:R-:W-:-:S05]  /*2c0f0*/  IADD3.X R35, R35, UR6, RZ, P1, !PT ;  /* 0x0000000623237c10 */ /* 0x004fca0008ffe4ff */
[----:B------:R-:W-:Y:S01]  /*2c100*/  IMAD.MOV.U32 R3, RZ, RZ, R35 ;  /* 0x000000ffff037224 */ /* 0x000fe200078e0023 */
[----:B------:R-:W-:Y:S01]  /*2c110*/  STL [R1+0x150], R35 ;  /* 0x0001502301007387 */ /* 0x000fe20000100800 */
[----:B------:R-:W-:-:S03]  /*2c120*/  IADD3.X R34, R34, UR6, RZ, P2, !PT ;  /* 0x0000000622227c10 */ /* 0x000fc600097fe4ff */
[----:B------:R-:W-:Y:S04]  /*2c130*/  STL [R1+0x194], R11 ;  /* 0x0001940b01007387 */ /* 0x000fe80000100800 */
[----:B------:R-:W2:Y:S04]  /*2c140*/  LDL.LU R32, [R1+0x2d4] ;  /* 0x0002d40001207983 */ /* 0x000ea80000300800 */
[----:B------:R1:W-:Y:S04]  /*2c150*/  STL [R1+0x190], R34 ;  /* 0x0001902201007387 */ /* 0x0003e80000100800 */
[----:B------:R1:W-:Y:S04]  /*2c160*/  LDGSTS.E [R8+0x40400], [R2.64], P0 ;  /* 0x4040000002087fae */ /* 0x0003e80008121848 */
[----:B------:R-:W2:Y:S01]  /*2c170*/  LDL.LU R10, [R1+0x314] ;  /* 0x00031400010a7983 */ /* 0x000ea20000300800 */
[----:B-1----:R-:W-:-:S03]  /*2c180*/  IMAD.MOV.U32 R3, RZ, RZ, R34 ;  /* 0x000000ffff037224 */ /* 0x002fc600078e0022 */
[----:B------:R-:W2:Y:S01]  /*2c190*/  LDL.LU R34, [R1+0x2d0] ;  /* 0x0002d00001227983 */ /* 0x000ea20000300800 */
[----:B------:R-:W-:Y:S01]  /*2c1a0*/  IMAD.MOV.U32 R2, RZ, RZ, R11 ;  /* 0x000000ffff027224 */ /* 0x000fe200078e000b */
[----:B---3--:R-:W-:Y:S02]  /*2c1b0*/  IADD3 R13, P1, R13, UR7, RZ ;  /* 0x000000070d0d7c10 */ /* 0x008fe4000ff3e0ff */
[----:B------:R-:W3:Y:S01]  /*2c1c0*/  LDL.LU R11, [R1+0x310] ;  /* 0x00031000010b7983 */ /* 0x000ee20000300800 */
[----:B-----5:R-:W-:-:S03]  /*2c1d0*/  IADD3 R15, P2, R15, UR7, RZ ;  /* 0x000000070f0f7c10 */ /* 0x020fc6000ff5e0ff */
[----:B------:R1:W-:Y:S04]  /*2c1e0*/  LDGSTS.E [R8+0x41400], [R2.64], P0 ;  /* 0x4140000002087fae */ /* 0x0003e80008121848 */
[----:B------:R-:W-:Y:S01]  /*2c1f0*/  STL [R1+0x1d4], R13 ;  /* 0x0001d40d01007387 */ /* 0x000fe20000100800 */
[----:B-1----:R-:W-:Y:S01]  /*2c200*/  IMAD.MOV.U32 R2, RZ, RZ, R13 ;  /* 0x000000ffff027224 */ /* 0x002fe200078e000d */
[----:B------:R-:W-:-:S05]  /*2c210*/  IADD3.X R14, R14, UR6, RZ, P1, !PT ;  /* 0x000000060e0e7c10 */ /* 0x000fca0008ffe4ff */
[----:B------:R-:W-:Y:S01]  /*2c220*/  IMAD.MOV.U32 R3, RZ, RZ, R14 ;  /* 0x000000ffff037224 */ /* 0x000fe200078e000e */
[----:B------:R1:W-:Y:S01]  /*2c230*/  STL [R1+0x1d0], R14 ;  /* 0x0001d00e01007387 */ /* 0x0003e20000100800 */
[----:B----4-:R-:W-:-:S03]  /*2c240*/  IADD3.X R28, R28, UR6, RZ, P2, !PT ;  /* 0x000000061c1c7c10 */ /* 0x010fc600097fe4ff */
[----:B------:R-:W-:Y:S04]  /*2c250*/  STL [R1+0x214], R15 ;  /* 0x0002140f01007387 */ /* 0x000fe80000100800 */
[----:B------:R4:W-:Y:S04]  /*2c260*/  LDGSTS.E [R8+0x42400], [R2.64], P0 ;  /* 0x4240000002087fae */ /* 0x0009e80008121848 */
[----:B-1----:R-:W5:Y:S04]  /*2c270*/  LDL.LU R14, [R1+0x354] ;  /* 0x00035400010e7983 */ /* 0x002f680000300800 */
[----:B------:R1:W-:Y:S04]  /*2c280*/  STL [R1+0x210], R28 ;  /* 0x0002101c01007387 */ /* 0x0003e80000100800 */
[----:B------:R-:W5:Y:S01]  /*2c290*/  LDL.LU R13, [R1+0x394] ;  /* 0x00039400010d7983 */ /* 0x000f620000300800 */
[----:B----4-:R-:W-:-:S03]  /*2c2a0*/  IMAD.MOV.U32 R3, RZ, RZ, R28 ;  /* 0x000000ffff037224 */ /* 0x010fc600078e001c */
[----:B-1----:R-:W4:Y:S01]  /*2c2b0*/  LDL.LU R28, [R1+0x350] ;  /* 0x00035000011c7983 */ /* 0x002f220000300800 */
        /* <DEDUP_REMOVED lines=8> */
[----:B------:R-:W-:Y:S04]  /*2c340*/  STL [R1+0x250], R33 ;  /* 0x0002502101007387 */ /* 0x000fe80000100800 */
[----:B------:R-:W-:Y:S01]  /*2c350*/  STL [R1+0x294], R30 ;  /* 0x0002941e01007387 */ /* 0x000fe20000100800 */
[----:B------:R-:W-:-:S03]  /*2c360*/  IADD3.X R31, R31, UR6, RZ, P2, !PT ;  /* 0x000000061f1f7c10 */ /* 0x000fc600097fe4ff */
[----:B------:R-:W4:Y:S01]  /*2c370*/  LDL.LU R35, [R1+0x3d4] ;  /* 0x0003d40001237983 */ /* 0x000f220000300800 */
[----:B------:R-:W-:-:S03]  /*2c380*/  IMAD.MOV.U32 R3, RZ, RZ, R33 ;  /* 0x000000ffff037224 */ /* 0x000fc600078e0021 */
[----:B------:R1:W-:Y:S04]  /*2c390*/  STL [R1+0x290], R31 ;  /* 0x0002901f01007387 */ /* 0x0003e80000100800 */
[----:B------:R-:W4:Y:S04]  /*2c3a0*/  LDL.LU R29, [R1+0x414] ;  /* 0x00041400011d7983 */ /* 0x000f280000300800 */
[----:B------:R-:W4:Y:S04]  /*2c3b0*/  LDL.LU R44, [R1+0x3d0] ;  /* 0x0003d000012c7983 */ /* 0x000f280000300800 */
[----:B------:R1:W-:Y:S02]  /*2c3c0*/  LDGSTS.E [R8+0x44400], [R2.64], P0 ;  /* 0x4440000002087fae */ /* 0x0003e40008121848 */
[----:B-1----:R-:W-:-:S02]  /*2c3d0*/  IMAD.MOV.U32 R2, RZ, RZ, R30 ;  /* 0x000000ffff027224 */ /* 0x002fc400078e001e */
[----:B------:R-:W-:Y:S02]  /*2c3e0*/  IMAD.MOV.U32 R3, RZ, RZ, R31 ;  /* 0x000000ffff037224 */ /* 0x000fe400078e001f */
[----:B------:R-:W4:Y:S04]  /*2c3f0*/  LDL.LU R31, [R1+0x410] ;  /* 0x00041000011f7983 */ /* 0x000f280000300800 */
[----:B------:R-:W4:Y:S04]  /*2c400*/  LDL.LU R33, [R1+0x454] ;  /* 0x0004540001217983 */ /* 0x000f280000300800 */
[----:B------:R-:W4:Y:S04]  /*2c410*/  LDL.LU R30, [R1+0x494] ;  /* 0x00049400011e7983 */ /* 0x000f280000300800 */
[----:B------:R1:W-:Y:S01]  /*2c420*/  LDGSTS.E [R8+0x45400], [R2.64], P0 ;  /* 0x4540000002087fae */ /* 0x0003e20008121848 */
[----:B--2---:R-:W-:-:S05]  /*2c430*/  IADD3 R32, P1, R32, UR7, RZ ;  /* 0x0000000720207c10 */ /* 0x004fca000ff3e0ff */
[----:B------:R-:W-:Y:S01]  /*2c440*/  STL [R1+0x2d4], R32 ;  /* 0x0002d42001007387 */ /* 0x000fe20000100800 */
[----:B------:R-:W-:Y:S02]  /*2c450*/  IADD3 R10, P2, R10, UR7, RZ ;  /* 0x000000070a0a7c10 */ /* 0x000fe4000ff5e0ff */
[----:B------:R-:W-:-:S05]  /*2c460*/  IADD3.X R34, R34, UR6, RZ, P1, !PT ;  /* 0x0000000622227c10 */ /* 0x000fca0008ffe4ff */
[----:B------:R2:W-:Y:S01]  /*2c470*/  STL [R1+0x2d0], R34 ;  /* 0x0002d02201007387 */ /* 0x0005e20000100800 */
[----:B-1----:R-:W-:Y:S01]  /*2c480*/  IMAD.MOV.U32 R3, RZ, RZ, R34 ;  /* 0x000000ffff037224 */ /* 0x002fe200078e0022 */
[----:B---3--:R-:W-:Y:S02]  /*2c490*/  IADD3.X R11, R11, UR6, RZ, P2, !PT ;  /* 0x000000060b0b7c10 */ /* 0x008fe400097fe4ff */
[----:B------:R1:W-:Y:S01]  /*2c4a0*/  STL [R1+0x314], R10 ;  /* 0x0003140a01007387 */ /* 0x0003e20000100800 */
[----:B------:R-:W-:-:S03]  /*2c4b0*/  IMAD.MOV.U32 R2, RZ, RZ, R32 ;  /* 0x000000ffff027224 */ /* 0x000fc600078e0020 */
[----:B--2---:R-:W2:Y:S04]  /*2c4c0*/  LDL.LU R34, [R1+0x450] ;  /* 0x0004500001227983 */ /* 0x004ea80000300800 */
[----:B------:R3:W-:Y:S04]  /*2c4d0*/  STL [R1+0x310], R11 ;  /* 0x0003100b01007387 */ /* 0x0007e80000100800 */
[----:B------:R-:W2:Y:S04]  /*2c4e0*/  LDL.LU R32, [R1+0x490] ;  /* 0x0004900001207983 */ /* 0x000ea80000300800 */
[----:B------:R1:W-:Y:S02]  /*2c4f0*/  LDGSTS.E [R8+0x46400], [R2.64], P0 ;  /* 0x4640000002087fae */ /* 0x0003e40008121848 */
[----:B-1----:R-:W-:-:S02]  /*2c500*/  IMAD.MOV.U32 R2, RZ, RZ, R10 ;  /* 0x000000ffff027224 */ /* 0x002fc400078e000a */
[----:B------:R-:W-:Y:S01]  /*2c510*/  IMAD.MOV.U32 R3, RZ, RZ, R11 ;  /* 0x000000ffff037224 */ /* 0x000fe200078e000b */
[----:B------:R-:W2:Y:S01]  /*2c520*/  LDL.LU R10, [R1+0x4d4] ;  /* 0x0004d400010a7983 */ /* 0x000ea20000300800 */
[----:B-----5:R-:W-:-:S03]  /*2c530*/  IADD3 R14, P1, R14, UR7, RZ ;  /* 0x000000070e0e7c10 */ /* 0x020fc6000ff3e0ff */
[----:B---3--:R-:W3:Y:S04]  /*2c540*/  LDL.LU R11, [R1+0x514] ;  /* 0x00051400010b7983 */ /* 0x008ee80000300800 */
[----:B------:R1:W-:Y:S01]  /*2c550*/  STL [R1+0x354], R14 ;  /* 0x0003540e01007387 */ /* 0x0003e20000100800 */
[----:B------:R-:W-:-:S03]  /*2c560*/  IADD3 R13, P2, R13, UR7, RZ ;  /* 0x000000070d0d7c10 */ /* 0x000fc6000ff5e0ff */
[----:B------:R5:W-:Y:S01]  /*2c570*/  LDGSTS.E [R8+0x47400], [R2.64], P0 ;  /* 0x4740000002087fae */ /* 0x000be20008121848 */
[----:B----4-:R-:W-:Y:S02]  /*2c580*/  IADD3.X R28, R28, UR6, RZ, P1, !PT ;  /* 0x000000061c1c7c10 */ /* 0x010fe40008ffe4ff */
[----:B------:R-:W-:-:S03]  /*2c590*/  IADD3.X R15, R15, UR6, RZ, P2, !PT ;  /* 0x000000060f0f7c10 */ /* 0x000fc600097fe4ff */
[----:B------:R4:W-:Y:S01]  /*2c5a0*/  STL [R1+0x350], R28 ;  /* 0x0003501c01007387 */ /* 0x0009e20000100800 */
[----:B-----5:R-:W-:-:S03]  /*2c5b0*/  IMAD.MOV.U32 R2, RZ, RZ, R14 ;  /* 0x000000ffff027224 */ /* 0x020fc600078e000e */
[----:B------:R-:W-:Y:S01]  /*2c5c0*/  STL [R1+0x394], R13 ;  /* 0x0003940d01007387 */ /* 0x000fe20000100800 */
[----:B------:R-:W-:-:S03]  /*2c5d0*/  IMAD.MOV.U32 R3, RZ, RZ, R28 ;  /* 0x000000ffff037224 */ /* 0x000fc600078e001c */
[----:B-1----:R-:W5:Y:S04]  /*2c5e0*/  LDL.LU R14, [R1+0x4d0] ;  /* 0x0004d000010e7983 */ /* 0x002f680000300800 */
[----:B------:R1:W-:Y:S04]  /*2c5f0*/  STL [R1+0x390], R15 ;  /* 0x0003900f01007387 */ /* 0x0003e80000100800 */
[----:B----4-:R-:W4:Y:S04]  /*2c600*/  LDL.LU R28, [R1+0x510] ;  /* 0x00051000011c7983 */ /* 0x010f280000300800 */
[----:B------:R1:W-:Y:S01]  /*2c610*/  LDGSTS.E [R8+0x48400], [R2.64], P0 ;  /* 0x4840000002087fae */ /* 0x0003e20008121848 */
[----:B------:R-:W-:Y:S01]  /*2c620*/  IADD3 R35, P1, R35, UR7, RZ ;  /* 0x0000000723237c10 */ /* 0x000fe2000ff3e0ff */
[----:B-1----:R-:W-:-:S02]  /*2c630*/  IMAD.MOV.U32 R2, RZ, RZ, R13 ;  /* 0x000000ffff027224 */ /* 0x002fc400078e000d */
[----:B------:R-:W-:Y:S02]  /*2c640*/  IMAD.MOV.U32 R3, RZ, RZ, R15 ;  /* 0x000000ffff037224 */ /* 0x000fe400078e000f */
[----:B------:R-:W4:Y:S01]  /*2c650*/  LDL.LU R15, [R1+0x15c] ;  /* 0x00015c00010f7983 */ /* 0x000f220000300800 */
[----:B------:R-:W-:-:S03]  /*2c660*/  IADD3 R29, P2, R29, UR7, RZ ;  /* 0x000000071d1d7c10 */ /* 0x000fc6000ff5e0ff */
[----:B------:R1:W-:Y:S01]  /*2c670*/  LDGSTS.E [R8+0x49400], [R2.64], P0 ;  /* 0x4940000002087fae */ /* 0x0003e20008121848 */
[----:B------:R-:W-:-:S03]  /*2c680*/  IADD3.X R44, R44, UR6, RZ, P1, !PT ;  /* 0x000000062c2c7c10 */ /* 0x000fc60008ffe4ff */
[----:B------:R-:W4:Y:S04]  /*2c690*/  LDL.LU R13, [R1+0x19c] ;  /* 0x00019c00010d7983 */ /* 0x000f280000300800 */
[----:B------:R-:W-:Y:S01]  /*2c6a0*/  STL [R1+0x3d4], R35 ;  /* 0x0003d42301007387 */ /* 0x000fe20000100800 */
[----:B-1----:R-:W-:Y:S02]  /*2c6b0*/  IMAD.MOV.U32 R2, RZ, RZ, R35 ;  /* 0x000000ffff027224 */ /* 0x002fe400078e0023 */
[----:B------:R-:W-:Y:S01]  /*2c6c0*/  IMAD.MOV.U32 R3, RZ, RZ, R44 ;  /* 0x000000ffff037224 */ /* 0x000fe200078e002c */
[----:B------:R-:W-:Y:S01]  /*2c6d0*/  STL [R1+0x3d0], R44 ;  /* 0x0003d02c01007387 */ /* 0x000fe20000100800 */
[----:B------:R-:W-:-:S03]  /*2c6e0*/  IADD3.X R31, R31, UR6, RZ, P2, !PT ;  /* 0x000000061f1f7c10 */ /* 0x000fc600097fe4ff */
[----:B------:R1:W-:Y:S01]  /*2c6f0*/  STL [R1+0x414], R29 ;  /* 0x0004141d01007387 */ /* 0x0003e20000100800 */
[----:B------:R-:W-:-:S03]  /*2c700*/  IADD3 R33, P1, R33, UR7, RZ ;  /* 0x0000000721217c10 */ /* 0x000fc6000ff3e0ff */
[----:B------:R1:W-:Y:S04]  /*2c710*/  LDGSTS.E [R8+0x4a400], [R2.64], P0 ;  /* 0x4a40000002087fae */ /* 0x0003e80008121848 */
[----:B------:R1:W-:Y:S01]  /*2c720*/  STL [R1+0x410], R31 ;  /* 0x0004101f01007387 */ /* 0x0003e20000100800 */
[----:B------:R-:W-:Y:S01]  /*2c730*/  IADD3 R30, P2, R30, UR7, RZ ;  /* 0x000000071e1e7c10 */ /* 0x000fe2000ff5e0ff */
[----:B-1----:R-:W-:Y:S02]  /*2c740*/  IMAD.MOV.U32 R2, RZ, RZ, R29 ;  /* 0x000000ffff027224 */ /* 0x002fe400078e001d */
[----:B------:R-:W-:Y:S01]  /*2c750*/  IMAD.MOV.U32 R3, RZ, RZ, R31 ;  /* 0x000000ffff037224 */ /* 0x000fe200078e001f */
[----:B------:R-:W4:Y:S04]  /*2c760*/  LDL.LU R29, [R1+0x158] ;  /* 0x00015800011d7983 */ /* 0x000f280000300800 */
[----:B------:R1:W-:Y:S04]  /*2c770*/  LDGSTS.E [R8+0x4b400], [R2.64], P0 ;  /* 0x4b40000002087fae */ /* 0x0003e80008121848 */
[----:B------:R-:W4:Y:S04]  /*2c780*/  LDL.LU R31, [R1+0x198] ;  /* 0x00019800011f7983 */ /* 0x000f280000300800 */
[----:B------:R-:W-:Y:S01]  /*2c790*/  STL [R1+0x454], R33 ;  /* 0x0004542101007387 */ /* 0x000fe20000100800 */
[----:B-1----:R-:W-:Y:S01]  /*2c7a0*/  IMAD.MOV.U32 R2, RZ, RZ, R33 ;  /* 0x000000ffff027224 */ /* 0x002fe200078e0021 */
[----:B--2---:R-:W-:-:S05]  /*2c7b0*/  IADD3.X R34, R34, UR6, RZ, P1, !PT ;  /* 0x0000000622227c10 */ /* 0x004fca0008ffe4ff */
[----:B------:R-:W-:Y:S01]  /*2c7c0*/  IMAD.MOV.U32 R3, RZ, RZ, R34 ;  /* 0x000000ffff037224 */ /* 0x000fe200078e0022 */
[----:B------:R-:W-:Y:S01]  /*2c7d0*/  IADD3.X R32, R32, UR6, RZ, P2, !PT ;  /* 0x0000000620207c10 */ /* 0x000fe200097fe4ff */
[----:B------:R-:W-:Y:S04]  /*2c7e0*/  STL [R1+0x450], R34 ;  /* 0x0004502201007387 */ /* 0x000fe80000100800 */
[----:B------:R-:W-:Y:S04]  /*2c7f0*/  STL [R1+0x494], R30 ;  /* 0x0004941e01007387 */ /* 0x000fe80000100800 */
[----:B------:R1:W-:Y:S04]  /*2c800*/  LDGSTS.E [R8+0x4c400], [R2.64], P0 ;  /* 0x4c40000002087fae */ /* 0x0003e80008121848 */
[----:B------:R2:W-:Y:S01]  /*2c810*/  STL [R1+0x490], R32 ;  /* 0x0004902001007387 */ /* 0x0005e20000100800 */
[----:B-1----:R-:W-:-:S02]  /*2c820*/  IMAD.MOV.U32 R3, RZ, RZ, R32 ;  /* 0x000000ffff037224 */ /* 0x002fc400078e0020 */
[----:B------:R-:W-:Y:S01]  /*2c830*/  IMAD.MOV.U32 R2, RZ, RZ, R30 ;  /* 0x000000ffff027224 */ /* 0x000fe200078e001e */
[----:B--2---:R-:W2:Y:S04]  /*2c840*/  LDL.LU R32, [R1+0x1d8] ;  /* 0x0001d80001207983 */ /* 0x004ea80000300800 */
[----:B------:R-:W2:Y:S04]  /*2c850*/  LDL.LU R30, [R1+0x1dc] ;  /* 0x0001dc00011e7983 */ /* 0x000ea80000300800 */
[----:B------:R-:W2:Y:S01]  /*2c860*/  LDL.LU R44, [R1+0x218] ;  /* 0x00021800012c7983 */ /* 0x000ea20000300800 */
[----:B------:R-:W-:-:S03]  /*2c870*/  IADD3 R10, P1, R10, UR7, RZ ;  /* 0x000000070a0a7c10 */ /* 0x000fc6000ff3e0ff */
[----:B------:R-:W2:Y:S01]  /*2c880*/  LDL.LU R35, [R1+0x21c] ;  /* 0x00021c0001237983 */ /* 0x000ea20000300800 */
[----:B---3--:R-:W-:-:S03]  /*2c890*/  IADD3 R11, P2, R11, UR7, RZ ;  /* 0x000000070b0b7c10 */ /* 0x008fc6000ff5e0ff */
[----:B------:R1:W-:Y:S04]  /*2c8a0*/  STL [R1+0x4d4], R10 ;  /* 0x0004d40a01007387 */ /* 0x0003e80000100800 */
[----:B------:R3:W-:Y:S01]  /*2c8b0*/  LDGSTS.E [R8+0x4d400], [R2.64], P0 ;  /* 0x4d40000002087fae */ /* 0x0007e20008121848 */
[----:B-----5:R-:W-:-:S05]  /*2c8c0*/  IADD3.X R14, R14, UR6, RZ, P1, !PT ;  /* 0x000000060e0e7c10 */ /* 0x020fca0008ffe4ff */
[----:B------:R5:W-:Y:S01]  /*2c8d0*/  STL [R1+0x4d0], R14 ;  /* 0x0004d00e01007387 */ /* 0x000be20000100800 */
[----:B----4-:R-:W-:Y:S01]  /*2c8e0*/  IADD3.X R28, R28, UR6, RZ, P2, !PT ;  /* 0x000000061c1c7c10 */ /* 0x010fe200097fe4ff */
[----:B---3--:R-:W-:Y:S02]  /*2c8f0*/  IMAD.MOV.U32 R2, RZ, RZ, R10 ;  /* 0x000000ffff027224 */ /* 0x008fe400078e000a */
[----:B------:R3:W-:Y:S01]  /*2c900*/  STL [R1+0x514], R11 ;  /* 0x0005140b01007387 */ /* 0x0007e20000100800 */
[----:B------:R-:W-:-:S03]  /*2c910*/  IMAD.MOV.U32 R3, RZ, RZ, R14 ;  /* 0x000000ffff037224 */ /* 0x000fc600078e000e */
[----:B-1----:R-:W4:Y:S04]  /*2c920*/  LDL.LU R10, [R1+0x25c] ;  /* 0x00025c00010a7983 */ /* 0x002f280000300800 */
[----:B------:R1:W-:Y:S04]  /*2c930*/  STL [R1+0x510], R28 ;  /* 0x0005101c01007387 */ /* 0x0003e80000100800 */
[----:B-----5:R-:W5:Y:S04]  /*2c940*/  LDL.LU R14, [R1+0x29c] ;  /* 0x00029c00010e7983 */ /* 0x020f680000300800 */
[----:B------:R-:W5:Y:S04]  /*2c950*/  LDL.LU R33, [R1+0x258] ;  /* 0x0002580001217983 */ /* 0x000f680000300800 */
[----:B------:R-:W5:Y:S01]  /*2c960*/  LDL.LU R34, [R1+0x298] ;  /* 0x0002980001227983 */ /* 0x000f620000300800 */
[----:B------:R-:W-:-:S03]  /*2c970*/  IADD3 R15, P1, R15, UR7, RZ ;  /* 0x000000070f0f7c10 */ /* 0x000fc6000ff3e0ff */
[----:B------:R1:W-:Y:S01]  /*2c980*/  LDGSTS.E [R8+0x4e400], [R2.64], P0 ;  /* 0x4e40000002087fae */ /* 0x0003e20008121848 */
[----:B------:R-:W-:-:S03]  /*2c990*/  IADD3 R13, P2, R13, UR7, RZ ;  /* 0x000000070d0d7c10 */ /* 0x000fc6000ff5e0ff */
[----:B------:R3:W-:Y:S01]  /*2c9a0*/  STL [R1+0x15c], R15 ;  /* 0x00015c0f01007387 */ /* 0x0007e20000100800 */
[----:B-1----:R-:W-:Y:S02]  /*2c9b0*/  IMAD.MOV.U32 R2, RZ, RZ, R11 ;  /* 0x000000ffff027224 */ /* 0x002fe400078e000b */
[----:B------:R-:W-:Y:S01]  /*2c9c0*/  IMAD.MOV.U32 R3, RZ, RZ, R28 ;  /* 0x000000ffff037224 */ /* 0x000fe200078e001c */
[----:B---3--:R-:W-:-:S04]  /*2c9d0*/  LOP3.LUT R11, R199, 0x30, RZ, 0x3c, !PT ;  /* 0x00000030c70b7812 */ /* 0x008fc800078e3cff */
[----:B------:R1:W-:Y:S04]  /*2c9e0*/  LDGSTS.E [R8+0x4f400], [R2.64], P0 ;  /* 0x4f40000002087fae */ /* 0x0003e80008121848 */
[----:B------:R-:W-:Y:S01]  /*2c9f0*/  STL [R1+0x19c], R13 ;  /* 0x00019c0d01007387 */ /* 0x000fe20000100800 */
[----:B-1----:R-:W-:-:S04]  /*2ca00*/  IMAD.U32 R8, RZ, RZ, UR5 ;  /* 0x00000005ff087e24 */ /* 0x002fc8000f8e00ff */
[----:B------:R-:W-:Y:S01]  /*2ca10*/  IMAD R8, R8, 0x10000, R11 ;  /* 0x0001000008087824 */ /* 0x000fe200078e020b */
[----:B------:R-:W-:Y:S01]  /*2ca20*/  IADD3.X R29, R29, UR6, RZ, P1, !PT ;  /* 0x000000061d1d7c10 */ /* 0x000fe20008ffe4ff */
[----:B------:R-:W-:-:S04]  /*2ca30*/  IMAD.MOV.U32 R2, RZ, RZ, R15 ;  /* 0x000000ffff027224 */ /* 0x000fc800078e000f */
[----:B------:R1:W-:Y:S04]  /*2ca40*/  STL [R1+0x158], R29 ;  /* 0x0001581d01007387 */ /* 0x0003e80000100800 */
[----:B------:R-:W3:Y:S01]  /*2ca50*/  LDL.LU R11, [R1+0x2dc] ;  /* 0x0002dc00010b7983 */ /* 0x000ee20000300800 */
[----:B------:R-:W-:-:S03]  /*2ca60*/  IMAD.MOV.U32 R3, RZ, RZ, R29 ;  /* 0x000000ffff037224 */ /* 0x000fc600078e001d */
[----:B------:R-:W3:Y:S01]  /*2ca70*/  LDL.LU R28, [R1+0x31c] ;  /* 0x00031c00011c7983 */ /* 0x000ee20000300800 */
[----:B------:R-:W-:-:S03]  /*2ca80*/  IADD3.X R31, R31, UR6, RZ, P2, !PT ;  /* 0x000000061f1f7c10 */ /* 0x000fc600097fe4ff */
[----:B------:R-:W3:Y:S04]  /*2ca90*/  LDL.LU R15, [R1+0x2d8] ;  /* 0x0002d800010f7983 */ /* 0x000ee80000300800 */
[----:B-1----:R-:W3:Y:S04]  /*2caa0*/  LDL.LU R29, [R1+0x318] ;  /* 0x00031800011d7983 */ /* 0x002ee80000300800 */
[----:B------:R1:W-:Y:S04]  /*2cab0*/  LDGSTS.E [R8+0x40600], [R2.64], P0 ;  /* 0x4060000002087fae */ /* 0x0003e80008121848 */
[----:B------:R1:W-:Y:S02]  /*2cac0*/  STL [R1+0x198], R31 ;  /* 0x0001981f01007387 */ /* 0x0003e40000100800 */
[----:B-1----:R-:W-:-:S02]  /*2cad0*/  IMAD.MOV.U32 R2, RZ, RZ, R13 ;  /* 0x000000ffff027224 */ /* 0x002fc400078e000d */
[----:B------:R-:W-:Y:S02]  /*2cae0*/  IMAD.MOV.U32 R3, RZ, RZ, R31 ;  /* 0x000000ffff037224 */ /* 0x000fe400078e001f */
[----:B------:R-:W3:Y:S04]  /*2caf0*/  LDL.LU R31, [R1+0x35c] ;  /* 0x00035c00011f7983 */ /* 0x000ee80000300800 */
[----:B------:R-:W3:Y:S04]  /*2cb00*/  LDL.LU R13, [R1+0x39c] ;  /* 0x00039c00010d7983 */ /* 0x000ee80000300800 */
[----:B------:R1:W-:Y:S01]  /*2cb10*/  LDGSTS.E [R8+0x41600], [R2.64], P0 ;  /* 0x4160000002087fae */ /* 0x0003e20008121848 */
[----:B--2---:R-:W-:-:S04]  /*2cb20*/  IADD3 R30, P1, R30, UR7, RZ ;  /* 0x000000071e1e7c10 */ /* 0x004fc8000ff3e0ff */
[----:B------:R-:W-:Y:S01]  /*2cb30*/  IADD3.X R32, R32, UR6, RZ, P1, !PT ;  /* 0x0000000620207c10 */ /* 0x000fe20008ffe4ff */
[----:B------:R-:W-:Y:S01]  /*2cb40*/  STL [R1+0x1dc], R30 ;  /* 0x0001dc1e01007387 */ /* 0x000fe20000100800 */
[----:B------:R-:W-:-:S03]  /*2cb50*/  IADD3 R35, P2, R35, UR7, RZ ;  /* 0x0000000723237c10 */ /* 0x000fc6000ff5e0ff */
[----:B------:R2:W-:Y:S01]  /*2cb60*/  STL [R1+0x1d8], R32 ;  /* 0x0001d82001007387 */ /* 0x0005e20000100800 */
[----:B-1----:R-:W-:Y:S01]  /*2cb70*/  IMAD.MOV.U32 R3, RZ, RZ, R32 ;  /* 0x000000ffff037224 */ /* 0x002fe200078e0020 */
[----:B------:R-:W-:Y:S02]  /*2cb80*/  IADD3.X R44, R44, UR6, RZ, P2, !PT ;  /* 0x000000062c2c7c10 */ /* 0x000fe400097fe4ff */
[----:B------:R-:W-:Y:S01]  /*2cb90*/  STL [R1+0x21c], R35 ;  /* 0x00021c2301007387 */ /* 0x000fe20000100800 */
[----:B------:R-:W-:-:S03]  /*2cba0*/  IMAD.MOV.U32 R2, RZ, RZ, R30 ;  /* 0x000000ffff027224 */ /* 0x000fc600078e001e */
[----:B--2---:R-:W2:Y:S04]  /*2cbb0*/  LDL.LU R32, [R1+0x358] ;  /* 0x0003580001207983 */ /* 0x004ea80000300800 */
[----:B------:R-:W-:Y:S04]  /*2cbc0*/  STL [R1+0x218], R44 ;  /* 0x0002182c01007387 */ /* 0x000fe80000100800 */
[----:B------:R-:W2:Y:S04]  /*2cbd0*/  LDL.LU R30, [R1+0x398] ;  /* 0x00039800011e7983 */ /* 0x000ea80000300800 */
[----:B------:R1:W-:Y:S01]  /*2cbe0*/  LDGSTS.E [R8+0x42600], [R2.64], P0 ;  /* 0x4260000002087fae */ /* 0x0003e20008121848 */
[----:B----4-:R-:W-:Y:S01]  /*2cbf0*/  IADD3 R10, P1, R10, UR7, RZ ;  /* 0x000000070a0a7c10 */ /* 0x010fe2000ff3e0ff */
[----:B-1----:R-:W-:-:S02]  /*2cc00*/  IMAD.MOV.U32 R2, RZ, RZ, R35 ;  /* 0x000000ffff027224 */ /* 0x002fc400078e0023 */
[----:B------:R-:W-:Y:S01]  /*2cc10*/  IMAD.MOV.U32 R3, RZ, RZ, R44 ;  /* 0x000000ffff037224 */ /* 0x000fe200078e002c */
[----:B-----5:R-:W-:Y:S02]  /*2cc20*/  IADD3 R14, P2, R14, UR7, RZ ;  /* 0x000000070e0e7c10 */ /* 0x020fe4000ff5e0ff */
[----:B------:R-:W-:Y:S01]  /*2cc30*/  IADD3.X R33, R33, UR6, RZ, P1, !PT ;  /* 0x0000000621217c10 */ /* 0x000fe20008ffe4ff */
[----:B------:R-:W-:Y:S01]  /*2cc40*/  STL [R1+0x25c], R10 ;  /* 0x00025c0a01007387 */ /* 0x000fe20000100800 */
[----:B------:R-:W-:-:S03]  /*2cc50*/  IADD3.X R34, R34, UR6, RZ, P2, !PT ;  /* 0x0000000622227c10 */ /* 0x000fc600097fe4ff */
[----:B------:R1:W-:Y:S04]  /*2cc60*/  LDGSTS.E [R8+0x43600], [R2.64], P0 ;  /* 0x4360000002087fae */ /* 0x0003e80008121848 */
[----:B------:R4:W-:Y:S04]  /*2cc70*/  STL [R1+0x258], R33 ;  /* 0x0002582101007387 */ /* 0x0009e80000100800 */
[----:B------:R-:W-:Y:S01]  /*2cc80*/  STL [R1+0x29c], R14 ;  /* 0x00029c0e01007387 */ /* 0x000fe20000100800 */
[----:B-1----:R-:W-:Y:S02]  /*2cc90*/  IMAD.MOV.U32 R2, RZ, RZ, R10 ;  /* 0x000000ffff027224 */ /* 0x002fe400078e000a */
[----:B------:R-:W-:-:S02]  /*2cca0*/  IMAD.MOV.U32 R3, RZ, RZ, R33 ;  /* 0x000000ffff037224 */ /* 0x000fc400078e0021 */
[----:B----4-:R-:W4:Y:S04]  /*2ccb0*/  LDL.LU R33, [R1+0x3dc] ;  /* 0x0003dc0001217983 */ /* 0x010f280000300800 */
[----:B------:R1:W-:Y:S04]  /*2ccc0*/  STL [R1+0x298], R34 ;  /* 0x0002982201007387 */ /* 0x0003e80000100800 */
[----:B------:R5:W-:Y:S04]  /*2ccd0*/  LDGSTS.E [R8+0x44600], [R2.64], P0 ;  /* 0x4460000002087fae */ /* 0x000be80008121848 */
[----:B------:R-:W4:Y:S01]  /*2cce0*/  LDL.LU R10, [R1+0x41c] ;  /* 0x00041c00010a7983 */ /* 0x000f220000300800 */
[----:B-----5:R-:W-:-:S03]  /*2ccf0*/  IMAD.MOV.U32 R3, RZ, RZ, R34 ;  /* 0x000000ffff037224 */ /* 0x020fc600078e0022 */
[----:B-1----:R-:W5:Y:S01]  /*2cd00*/  LDL.LU R34, [R1+0x3d8] ;  /* 0x0003d80001227983 */ /* 0x002f620000300800 */
[----:B------:R-:W-:-:S03]  /*2cd10*/  IMAD.MOV.U32 R2, RZ, RZ, R14 ;  /* 0x000000ffff027224 */ /* 0x000fc600078e000e */
[----:B------:R-:W5:Y:S04]  /*2cd20*/  LDL.LU R14, [R1+0x418] ;  /* 0x00041800010e7983 */ /* 0x000f680000300800 */
[----:B------:R1:W-:Y:S01]  /*2cd30*/  LDGSTS.E [R8+0x45600], [R2.64], P0 ;  /* 0x4560000002087fae */ /* 0x0003e20008121848 */
[----:B---3--:R-:W-:Y:S02]  /*2cd40*/  IADD3 R11, P1, R11, UR7, RZ ;  /* 0x000000070b0b7c10 */ /* 0x008fe4000ff3e0ff */
[----:B------:R-:W-:Y:S02]  /*2cd50*/  IADD3 R28, P2, R28, UR7, RZ ;  /* 0x000000071c1c7c10 */ /* 0x000fe4000ff5e0ff */
[----:B------:R-:W-:Y:S01]  /*2cd60*/  IADD3.X R15, R15, UR6, RZ, P1, !PT ;  /* 0x000000060f0f7c10 */ /* 0x000fe20008ffe4ff */
[----:B------:R3:W-:Y:S01]  /*2cd70*/  STL [R1+0x2dc], R11 ;  /* 0x0002dc0b01007387 */ /* 0x0007e20000100800 */
[----:B-1----:R-:W-:Y:S01]  /*2cd80*/  IMAD.MOV.U32 R2, RZ, RZ, R11 ;  /* 0x000000ffff027224 */ /* 0x002fe200078e000b */
[----:B------:R-:W-:-:S02]  /*2cd90*/  IADD3.X R29, R29, UR6, RZ, P2, !PT ;  /* 0x000000061d1d7c10 */ /* 0x000fc400097fe4ff */
[----:B------:R-:W-:Y:S01]  /*2cda0*/  IMAD.MOV.U32 R3, RZ, RZ, R15 ;  /* 0x000000ffff037224 */ /* 0x000fe200078e000f */
[----:B------:R1:W-:Y:S04]  /*2cdb0*/  STL [R1+0x2d8], R15 ;  /* 0x0002d80f01007387 */ /* 0x0003e80000100800 */
[----:B------:R-:W-:Y:S04]  /*2cdc0*/  STL [R1+0x31c], R28 ;  /* 0x00031c1c01007387 */ /* 0x000fe80000100800 */
[----:B---3--:R-:W3:Y:S04]  /*2cdd0*/  LDL.LU R11, [R1+0x45c] ;  /* 0x00045c00010b7983 */ /* 0x008ee80000300800 */
[----:B------:R1:W-:Y:S04]  /*2cde0*/  STL [R1+0x318], R29 ;  /* 0x0003181d01007387 */ /* 0x0003e80000100800 */
[----:B------:R1:W-:Y:S01]  /*2cdf0*/  LDGSTS.E [R8+0x46600], [R2.64], P0 ;  /* 0x4660000002087fae */ /* 0x0003e20008121848 */
[----:B------:R-:W-:-:S03]  /*2ce00*/  IADD3 R31, P1, R31, UR7, RZ ;  /* 0x000000071f1f7c10 */ /* 0x000fc6000ff3e0ff */
[----:B-1----:R-:W3:Y:S01]  /*2ce10*/  LDL.LU R15, [R1+0x49c] ;  /* 0x00049c00010f7983 */ /* 0x002ee20000300800 */
[----:B------:R-:W-:Y:S01]  /*2ce20*/  IADD3 R13, P2, R13, UR7, RZ ;  /* 0x000000070d0d7c10 */ /* 0x000fe2000ff5e0ff */
[----:B------:R-:W-:Y:S02]  /*2ce30*/  IMAD.MOV.U32 R3, RZ, RZ, R29 ;  /* 0x000000ffff037224 */ /* 0x000fe400078e001d */
[----:B------:R-:W3:Y:S01]  /*2ce40*/  LDL.LU R29, [R1+0x458] ;  /* 0x00045800011d7983 */ /* 0x000ee20000300800 */
[----:B------:R-:W-:-:S03]  /*2ce50*/  IMAD.MOV.U32 R2, RZ, RZ, R28 ;  /* 0x000000ffff027224 */ /* 0x000fc600078e001c */
[----:B------:R-:W3:Y:S04]  /*2ce60*/  LDL.LU R28, [R1+0x498] ;  /* 0x00049800011c7983 */ /* 0x000ee80000300800 */
[----:B------:R1:W-:Y:S04]  /*2ce70*/  STL [R1+0x35c], R31 ;  /* 0x00035c1f01007387 */ /* 0x0003e80000100800 */
[----:B------:R1:W-:Y:S02]  /*2ce80*/  LDGSTS.E [R8+0x47600], [R2.64], P0 ;  /* 0x4760000002087fae */ /* 0x0003e40008121848 */
[----:B-1----:R-:W-:Y:S01]  /*2ce90*/  IMAD.MOV.U32 R2, RZ, RZ, R31 ;  /* 0x000000ffff027224 */ /* 0x002fe200078e001f */
[----:B--2---:R-:W-:-:S05]  /*2cea0*/  IADD3.X R32, R32, UR6, RZ, P1, !PT ;  /* 0x0000000620207c10 */ /* 0x004fca0008ffe4ff */
[----:B------:R1:W-:Y:S01]  /*2ceb0*/  STL [R1+0x358], R32 ;  /* 0x0003582001007387 */ /* 0x0003e20000100800 */
[----:B------:R-:W-:-:S03]  /*2cec0*/  IADD3.X R30, R30, UR6, RZ, P2, !PT ;  /* 0x000000061e1e7c10 */ /* 0x000fc600097fe4ff */
[----:B------:R-:W-:Y:S01]  /*2ced0*/  STL [R1+0x39c], R13 ;  /* 0x00039c0d01007387 */ /* 0x000fe20000100800 */
[----:B------:R-:W-:-:S03]  /*2cee0*/  IMAD.MOV.U32 R3, RZ, RZ, R32 ;  /* 0x000000ffff037224 */ /* 0x000fc600078e0020 */
[----:B------:R-:W2:Y:S04]  /*2cef0*/  LDL.LU R31, [R1+0x4dc] ;  /* 0x0004dc00011f7983 */ /* 0x000ea80000300800 */
[----:B------:R4:W-:Y:S04]  /*2cf00*/  STL [R1+0x398], R30 ;  /* 0x0003981e01007387 */ /* 0x0009e80000100800 */
[----:B------:R-:W2:Y:S04]  /*2cf10*/  LDL.LU R35, [R1+0x51c] ;  /* 0x00051c0001237983 */ /* 0x000ea80000300800 */
[----:B-1----:R-:W2:Y:S04]  /*2cf20*/  LDL.LU R32, [R1+0x4d8] ;  /* 0x0004d80001207983 */ /* 0x002ea80000300800 */
[----:B------:R-:W2:Y:S04]  /*2cf30*/  LDL.LU R44, [R1+0x518] ;  /* 0x00051800012c7983 */ /* 0x000ea80000300800 */
[----:B------:R1:W-:Y:S02]  /*2cf40*/  LDGSTS.E [R8+0x48600], [R2.64], P0 ;  /* 0x4860000002087fae */ /* 0x0003e40008121848 */
[----:B-1----:R-:W-:Y:S01]  /*2cf50*/  IMAD.MOV.U32 R2, RZ, RZ, R13 ;  /* 0x000000ffff027224 */ /* 0x002fe200078e000d */
[----:B----4-:R-:W-:Y:S01]  /*2cf60*/  IADD3 R33, P1, R33, UR7, RZ ;  /* 0x0000000721217c10 */ /* 0x010fe2000ff3e0ff */
[----:B------:R-:W-:-:S02]  /*2cf70*/  IMAD.MOV.U32 R3, RZ, RZ, R30 ;  /* 0x000000ffff037224 */ /* 0x000fc400078e001e */
[----:B------:R-:W4:Y:S04]  /*2cf80*/  LDL.LU R30, [R1+0x164] ;  /* 0x00016400011e7983 */ /* 0x000f280000300800 */
[----:B------:R-:W4:Y:S01]  /*2cf90*/  LDL.LU R13, [R1+0x1a4] ;  /* 0x0001a400010d7983 */ /* 0x000f220000300800 */
[----:B------:R-:W-:-:S03]  /*2cfa0*/  IADD3 R10, P2, R10, UR7, RZ ;  /* 0x000000070a0a7c10 */ /* 0x000fc6000ff5e0ff */
[----:B------:R-:W-:Y:S04]  /*2cfb0*/  STL [R1+0x3dc], R33 ;  /* 0x0003dc2101007387 */ /* 0x000fe80000100800 */
        /* <DEDUP_REMOVED lines=10> */
[----:B------:R1:W-:Y:S01]  /*2d060*/  LDGSTS.E [R8+0x4a600], [R2.64], P0 ;  /* 0x4a60000002087fae */ /* 0x0003e20008121848 */
[----:B---3--:R-:W-:Y:S01]  /*2d070*/  IADD3 R11, P1, R11, UR7, RZ ;  /* 0x000000070b0b7c10 */ /* 0x008fe2000ff3e0ff */
[----:B-1----:R-:W-:-:S02]  /*2d080*/  IMAD.MOV.U32 R2, RZ, RZ, R10 ;  /* 0x000000ffff027224 */ /* 0x002fc400078e000a */
[----:B------:R-:W-:Y:S01]  /*2d090*/  IMAD.MOV.U32 R3, RZ, RZ, R14 ;  /* 0x000000ffff037224 */ /* 0x000fe200078e000e */
[----:B------:R-:W3:Y:S04]  /*2d0a0*/  LDL.LU R10, [R1+0x1e4] ;  /* 0x0001e400010a7983 */ /* 0x000ee80000300800 */
[----:B------:R-:W3:Y:S01]  /*2d0b0*/  LDL.LU R14, [R1+0x224] ;  /* 0x00022400010e7983 */ /* 0x000ee20000300800 */
[----:B------:R-:W-:-:S03]  /*2d0c0*/  IADD3 R15, P2, R15, UR7, RZ ;  /* 0x000000070f0f7c10 */ /* 0x000fc6000ff5e0ff */
[----:B------:R1:W-:Y:S04]  /*2d0d0*/  STL [R1+0x45c], R11 ;  /* 0x00045c0b01007387 */ /* 0x0003e80000100800 */
[----:B------:R1:W-:Y:S01]  /*2d0e0*/  LDGSTS.E [R8+0x4b600], [R2.64], P0 ;  /* 0x4b60000002087fae */ /* 0x0003e20008121848 */
[----:B------:R-:W-:Y:S02]  /*2d0f0*/  IADD3.X R29, R29, UR6, RZ, P1, !PT ;  /* 0x000000061d1d7c10 */ /* 0x000fe40008ffe4ff */
[----:B------:R-:W-:-:S03]  /*2d100*/  IADD3.X R28, R28, UR6, RZ, P2, !PT ;  /* 0x000000061c1c7c10 */ /* 0x000fc600097fe4ff */
[----:B------:R1:W-:Y:S02]  /*2d110*/  STL [R1+0x458], R29 ;  /* 0x0004581d01007387 */ /* 0x0003e40000100800 */
[----:B-1----:R-:W-:Y:S02]  /*2d120*/  IMAD.MOV.U32 R2, RZ, RZ, R11 ;  /* 0x000000ffff027224 */ /* 0x002fe400078e000b */
[----:B------:R1:W-:Y:S01]  /*2d130*/  STL [R1+0x49c], R15 ;  /* 0x00049c0f01007387 */ /* 0x0003e20000100800 */
[----:B------:R-:W-:-:S03]  /*2d140*/  IMAD.MOV.U32 R3, RZ, RZ, R29 ;  /* 0x000000ffff037224 */ /* 0x000fc600078e001d */
[----:B------:R-:W3:Y:S04]  /*2d150*/  LDL.LU R11, [R1+0x1e0] ;  /* 0x0001e000010b7983 */ /* 0x000ee80000300800 */
[----:B------:R1:W-:Y:S04]  /*2d160*/  STL [R1+0x498], R28 ;  /* 0x0004981c01007387 */ /* 0x0003e80000100800 */
[----:B------:R-:W3:Y:S04]  /*2d170*/  LDL.LU R29, [R1+0x220] ;  /* 0x00022000011d7983 */ /* 0x000ee80000300800 */
[----:B------:R1:W-:Y:S02]  /*2d180*/  LDGSTS.E [R8+0x4c600], [R2.64], P0 ;  /* 0x4c60000002087fae */ /* 0x0003e40008121848 */
[----:B-1----:R-:W-:-:S02]  /*2d190*/  IMAD.MOV.U32 R2, RZ, RZ, R15 ;  /* 0x000000ffff027224 */ /* 0x002fc400078e000f */
[----:B------:R-:W-:Y:S01]  /*2d1a0*/  IMAD.MOV.U32 R3, RZ, RZ, R28 ;  /* 0x000000ffff037224 */ /* 0x000fe200078e001c */
[----:B------:R-:W3:Y:S04]  /*2d1b0*/  LDL.LU R15, [R1+0x264] ;  /* 0x00026400010f7983 */ /* 0x000ee80000300800 */
[----:B------:R-:W3:Y:S04]  /*2d1c0*/  LDL.LU R28, [R1+0x2a4] ;  /* 0x0002a400011c7983 */ /* 0x000ee80000300800 */
[----:B------:R1:W-:Y:S01]  /*2d1d0*/  LDGSTS.E [R8+0x4d600], [R2.64], P0 ;  /* 0x4d60000002087fae */ /* 0x0003e20008121848 */
[----:B--2---:R-:W-:-:S05]  /*2d1e0*/  IADD3 R31, P1, R31, UR7, RZ ;  /* 0x000000071f1f7c10 */ /* 0x004fca000ff3e0ff */
[----:B------:R-:W-:Y:S01]  /*2d1f0*/  STL [R1+0x4dc], R31 ;  /* 0x0004dc1f01007387 */ /* 0x000fe20000100800 */
[----:B------:R-:W-:Y:S02]  /*2d200*/  IADD3 R35, P2, R35, UR7, RZ ;  /* 0x0000000723237c10 */ /* 0x000fe4000ff5e0ff */
[----:B------:R-:W-:Y:S02]  /*2d210*/  IADD3.X R32, R32, UR6, RZ, P1, !PT ;  /* 0x0000000620207c10 */ /* 0x000fe40008ffe4ff */
[----:B------:R-:W-:-:S03]  /*2d220*/  IADD3.X R44, R44, UR6, RZ, P2, !PT ;  /* 0x000000062c2c7c10 */ /* 0x000fc600097fe4ff */
[----:B------:R2:W-:Y:S01]  /*2d230*/  STL [R1+0x4d8], R32 ;  /* 0x0004d82001007387 */ /* 0x0005e20000100800 */
[----:B-1----:R-:W-:-:S03]  /*2d240*/  IMAD.MOV.U32 R3, RZ, RZ, R32 ;  /* 0x000000ffff037224 */ /* 0x002fc600078e0020 */
[----:B------:R-:W-:Y:S01]  /*2d250*/  STL [R1+0x51c], R35 ;  /* 0x00051c2301007387 */ /* 0x000fe20000100800 */
[----:B------:R-:W-:-:S03]  /*2d260*/  IMAD.MOV.U32 R2, RZ, RZ, R31 ;  /* 0x000000ffff027224 */ /* 0x000fc600078e001f */
[----:B--2---:R-:W2:Y:S04]  /*2d270*/  LDL.LU R32, [R1+0x260] ;  /* 0x0002600001207983 */ /* 0x004ea80000300800 */
[----:B------:R-:W-:Y:S04]  /*2d280*/  STL [R1+0x518], R44 ;  /* 0x0005182c01007387 */ /* 0x000fe80000100800 */
[----:B------:R-:W2:Y:S04]  /*2d290*/  LDL.LU R31, [R1+0x2a0] ;  /* 0x0002a000011f7983 */ /* 0x000ea80000300800 */
[----:B------:R1:W-:Y:S01]  /*2d2a0*/  LDGSTS.E [R8+0x4e600], [R2.64], P0 ;  /* 0x4e60000002087fae */ /* 0x0003e20008121848 */
[----:B----4-:R-:W-:-:S02]  /*2d2b0*/  IADD3 R30, P1, R30, UR7, RZ ;  /* 0x000000071e1e7c10 */ /* 0x010fc4000ff3e0ff */
[----:B------:R-:W-:-:S03]  /*2d2c0*/  IADD3 R13, P2, R13, UR7, RZ ;  /* 0x000000070d0d7c10 */ /* 0x000fc6000ff5e0ff */
[----:B------:R4:W-:Y:S01]  /*2d2d0*/  STL [R1+0x164], R30 ;  /* 0x0001641e01007387 */ /* 0x0009e20000100800 */
[----:B-1----:R-:W-:Y:S02]  /*2d2e0*/  IMAD.MOV.U32 R2, RZ, RZ, R35 ;  /* 0x000000ffff027224 */ /* 0x002fe400078e0023 */
[----:B------:R-:W-:-:S05]  /*2d2f0*/  IMAD.MOV.U32 R3, RZ, RZ, R44 ;  /* 0x000000ffff037224 */ /* 0x000fca00078e002c */
[----:B------:R1:W-:Y:S01]  /*2d300*/  LDGSTS.E [R8+0x4f600], [R2.64], P0 ;  /* 0x4f60000002087fae */ /* 0x0003e20008121848 */
[----:B-----5:R-:W-:Y:S01]  /*2d310*/  IADD3.X R34, R34, UR6, RZ, P1, !PT ;  /* 0x0000000622227c10 */ /* 0x020fe20008ffe4ff */
[----:B-1----:R-:W-:-:S04]  /*2d320*/  IMAD.MOV.U32 R2, RZ, RZ, R30 ;  /* 0x000000ffff027224 */ /* 0x002fc800078e001e */
[----:B------:R-:W-:Y:S01]  /*2d330*/  IMAD.MOV.U32 R3, RZ, RZ, R34 ;  /* 0x000000ffff037224 */ /* 0x000fe200078e0022 */
[----:B------:R-:W-:Y:S01]  /*2d340*/  STL [R1+0x160], R34 ;  /* 0x0001602201007387 */ /* 0x000fe20000100800 */
[----:B------:R-:W-:-:S03]  /*2d350*/  IADD3.X R33, R33, UR6, RZ, P2, !PT ;  /* 0x0000000621217c10 */ /* 0x000fc600097fe4ff */
[----:B------:R-:W-:Y:S04]  /*2d360*/  STL [R1+0x1a4], R13 ;  /* 0x0001a40d01007387 */ /* 0x000fe80000100800 */
[----:B----4-:R-:W4:Y:S04]  /*2d370*/  LDL.LU R30, [R1+0x2e4] ;  /* 0x0002e400011e7983 */ /* 0x010f280000300800 */
[----:B------:R1:W-:Y:S04]  /*2d380*/  STL [R1+0x1a0], R33 ;  /* 0x0001a02101007387 */ /* 0x0003e80000100800 */
[----:B------:R5:W-:Y:S04]  /*2d390*/  LDGSTS.E [R9+0x40800], [R2.64], P0 ;  /* 0x4080000002097fae */ /* 0x000be80008121848 */
[----:B------:R-:W4:Y:S01]  /*2d3a0*/  LDL.LU R8, [R1+0x324] ;  /* 0x0003240001087983 */ /* 0x000f220000300800 */
[----:B-----5:R-:W-:-:S03]  /*2d3b0*/  IMAD.MOV.U32 R3, RZ, RZ, R33 ;  /* 0x000000ffff037224 */ /* 0x020fc600078e0021 */
[----:B-1----:R-:W5:Y:S01]  /*2d3c0*/  LDL.LU R33, [R1+0x2e0] ;  /* 0x0002e00001217983 */ /* 0x002f620000300800 */
[----:B------:R-:W-:-:S03]  /*2d3d0*/  IMAD.MOV.U32 R2, RZ, RZ, R13 ;  /* 0x000000ffff027224 */ /* 0x000fc600078e000d */
[----:B------:R-:W5:Y:S01]  /*2d3e0*/  LDL.LU R13, [R1+0x320] ;  /* 0x00032000010d7983 */ /* 0x000f620000300800 */
[----:B---3--:R-:W-:Y:S02]  /*2d3f0*/  IADD3 R10, P1, R10, UR7, RZ ;  /* 0x000000070a0a7c10 */ /* 0x008fe4000ff3e0ff */
[----:B------:R-:W-:Y:S01]  /*2d400*/  IADD3 R14, P2, R14, UR7, RZ ;  /* 0x000000070e0e7c10 */ /* 0x000fe2000ff5e0ff */
[----:B------:R1:W-:Y:S04]  /*2d410*/  LDGSTS.E [R9+0x41800], [R2.64], P0 ;  /* 0x4180000002097fae */ /* 0x0003e80008121848 */
[----:B------:R3:W-:Y:S01]  /*2d420*/  STL [R1+0x1e4], R10 ;  /* 0x0001e40a01007387 */ /* 0x0007e20000100800 */
[----:B------:R-:W-:Y:S01]  /*2d430*/  IADD3.X R11, R11, UR6, RZ, P1, !PT ;  /* 0x000000060b0b7c10 */ /* 0x000fe20008ffe4ff */
[----:B-1----:R-:W-:-:S04]  /*2d440*/  IMAD.MOV.U32 R2, RZ, RZ, R10 ;  /* 0x000000ffff027224 */ /* 0x002fc800078e000a */
[----:B------:R-:W-:Y:S01]  /*2d450*/  IMAD.MOV.U32 R3, RZ, RZ, R11 ;  /* 0x000000ffff037224 */ /* 0x000fe200078e000b */
[----:B------:R1:W-:Y:S01]  /*2d460*/  STL [R1+0x1e0], R11 ;  /* 0x0001e00b01007387 */ /* 0x0003e20000100800 */
[----:B------:R-:W-:-:S03]  /*2d470*/  IADD3.X R29, R29, UR6, RZ, P2, !PT ;  /* 0x000000061d1d7c10 */ /* 0x000fc600097fe4ff */
[----:B------:R-:W-:Y:S04]  /*2d480*/  STL [R1+0x224], R14 ;  /* 0x0002240e01007387 */ /* 0x000fe80000100800 */
[----:B---3--:R-:W3:Y:S04]  /*2d490*/  LDL.LU R10, [R1+0x364] ;  /* 0x00036400010a7983 */ /* 0x008ee80000300800 */
[----:B------:R1:W-:Y:S04]  /*2d4a0*/  STL [R1+0x220], R29 ;  /* 0x0002201d01007387 */ /* 0x0003e80000100800 */
[----:B------:R1:W-:Y:S04]  /*2d4b0*/  LDGSTS.E [R9+0x42800], [R2.64], P0 ;  /* 0x4280000002097fae */ /* 0x0003e80008121848 */
[----:B-1----:R-:W3:Y:S01]  /*2d4c0*/  LDL.LU R11, [R1+0x3a4] ;  /* 0x0003a400010b7983 */ /* 0x002ee20000300800 */
[----:B------:R-:W-:-:S02]  /*2d4d0*/  IADD3 R15, P1, R15, UR7, RZ ;  /* 0x000000070f0f7c10 */ /* 0x000fc4000ff3e0ff */
        /* <DEDUP_REMOVED lines=11> */
[----:B------:R-:W-:Y:S04]  /*2d590*/  STL [R1+0x2a4], R28 ;  /* 0x0002a41c01007387 */ /* 0x000fe80000100800 */
[----:B------:R-:W2:Y:S04]  /*2d5a0*/  LDL.LU R34, [R1+0x3e4] ;  /* 0x0003e40001227983 */ /* 0x000ea80000300800 */
[----:B------:R1:W-:Y:S04]  /*2d5b0*/  STL [R1+0x2a0], R31 ;  /* 0x0002a01f01007387 */ /* 0x0003e80000100800 */
[----:B------:R-:W2:Y:S04]  /*2d5c0*/  LDL.LU R15, [R1+0x424] ;  /* 0x00042400010f7983 */ /* 0x000ea80000300800 */
[----:B------:R-:W2:Y:S01]  /*2d5d0*/  LDL.LU R35, [R1+0x3e0] ;  /* 0x0003e00001237983 */ /* 0x000ea20000300800 */
[----:B------:R-:W-:-:S03]  /*2d5e0*/  IMAD.MOV.U32 R3, RZ, RZ, R32 ;  /* 0x000000ffff037224 */ /* 0x000fc600078e0020 */
[----:B-1----:R-:W2:Y:S04]  /*2d5f0*/  LDL.LU R32, [R1+0x420] ;  /* 0x0004200001207983 */ /* 0x002ea80000300800 */
[----:B------:R1:W-:Y:S02]  /*2d600*/  LDGSTS.E [R9+0x44800], [R2.64], P0 ;  /* 0x4480000002097fae */ /* 0x0003e40008121848 */
[----:B-1----:R-:W-:Y:S02]  /*2d610*/  IMAD.MOV.U32 R2, RZ, RZ, R28 ;  /* 0x000000ffff027224 */ /* 0x002fe400078e001c */
[----:B------:R-:W-:Y:S02]  /*2d620*/  IMAD.MOV.U32 R3, RZ, RZ, R31 ;  /* 0x000000ffff037224 */ /* 0x000fe400078e001f */
[----:B------:R-:W2:Y:S04]  /*2d630*/  LDL.LU R31, [R1+0x464] ;  /* 0x00046400011f7983 */ /* 0x000ea80000300800 */
[----:B------:R-:W2:Y:S04]  /*2d640*/  LDL.LU R28, [R1+0x4a4] ;  /* 0x0004a400011c7983 */ /* 0x000ea80000300800 */
[----:B------:R1:W-:Y:S01]  /*2d650*/  LDGSTS.E [R9+0x45800], [R2.64], P0 ;  /* 0x4580000002097fae */ /* 0x0003e20008121848 */
[----:B----4-:R-:W-:-:S05]  /*2d660*/  IADD3 R30, P1, R30, UR7, RZ ;  /* 0x000000071e1e7c10 */ /* 0x010fca000ff3e0ff */
[----:B------:R-:W-:Y:S01]  /*2d670*/  STL [R1+0x2e4], R30 ;  /* 0x0002e41e01007387 */ /* 0x000fe20000100800 */
[----:B------:R-:W-:Y:S02]  /*2d680*/  IADD3 R8, P2, R8, UR7, RZ ;  /* 0x0000000708087c10 */ /* 0x000fe4000ff5e0ff */
[----:B-----5:R-:W-:Y:S02]  /*2d690*/  IADD3.X R33, R33, UR6, RZ, P1, !PT ;  /* 0x0000000621217c10 */ /* 0x020fe40008ffe4ff */
[----:B------:R-:W-:-:S03]  /*2d6a0*/  IADD3.X R13, R13, UR6, RZ, P2, !PT ;  /* 0x000000060d0d7c10 */ /* 0x000fc600097fe4ff */
[----:B------:R4:W-:Y:S01]  /*2d6b0*/  STL [R1+0x2e0], R33 ;  /* 0x0002e02101007387 */ /* 0x0009e20000100800 */
[----:B-1----:R-:W-:-:S03]  /*2d6c0*/  IMAD.MOV.U32 R3, RZ, RZ, R33 ;  /* 0x000000ffff037224 */ /* 0x002fc600078e0021 */
[----:B------:R-:W-:Y:S01]  /*2d6d0*/  STL [R1+0x324], R8 ;  /* 0x0003240801007387 */ /* 0x000fe20000100800 */
[----:B------:R-:W-:-:S03]  /*2d6e0*/  IMAD.MOV.U32 R2, RZ, RZ, R30 ;  /* 0x000000ffff027224 */ /* 0x000fc600078e001e */
[----:B----4-:R-:W4:Y:S04]  /*2d6f0*/  LDL.LU R33, [R1+0x460] ;  /* 0x0004600001217983 */ /* 0x010f280000300800 */
[----:B------:R1:W-:Y:S04]  /*2d700*/  STL [R1+0x320], R13 ;  /* 0x0003200d01007387 */ /* 0x0003e80000100800 */
[----:B------:R-:W5:Y:S04]  /*2d710*/  LDL.LU R30, [R1+0x4a0] ;  /* 0x0004a000011e7983 */ /* 0x000f680000300800 */
[----:B------:R1:W-:Y:S01]  /*2d720*/  LDGSTS.E [R9+0x46800], [R2.64], P0 ;  /* 0x4680000002097fae */ /* 0x0003e20008121848 */
[----:B---3--:R-:W-:Y:S01]  /*2d730*/  IADD3 R10, P1, R10, UR7, RZ ;  /* 0x000000070a0a7c10 */ /* 0x008fe2000ff3e0ff */
[----:B-1----:R-:W-:-:S02]  /*2d740*/  IMAD.MOV.U32 R2, RZ, RZ, R8 ;  /* 0x000000ffff027224 */ /* 0x002fc400078e0008 */
[----:B------:R-:W-:Y:S02]  /*2d750*/  IMAD.MOV.U32 R3, RZ, RZ, R13 ;  /* 0x000000ffff037224 */ /* 0x000fe400078e000d */
[----:B------:R-:W3:Y:S01]  /*2d760*/  LDL.LU R13, [R1+0x4e4] ;  /* 0x0004e400010d7983 */ /* 0x000ee20000300800 */
[----:B------:R-:W-:-:S03]  /*2d770*/  IADD3 R11, P2, R11, UR7, RZ ;  /* 0x000000070b0b7c10 */ /* 0x000fc6000ff5e0ff */
[----:B------:R-:W3:Y:S04]  /*2d780*/  LDL.LU R8, [R1+0x524] ;  /* 0x0005240001087983 */ /* 0x000ee80000300800 */
[----:B------:R1:W-:Y:S01]  /*2d790*/  LDGSTS.E [R9+0x47800], [R2.64], P0 ;  /* 0x4780000002097fae */ /* 0x0003e20008121848 */
[----:B------:R-:W-:-:S03]  /*2d7a0*/  IADD3.X R29, R29, UR6, RZ, P1, !PT ;  /* 0x000000061d1d7c10 */ /* 0x000fc60008ffe4ff */
[----:B------:R-:W-:Y:S01]  /*2d7b0*/  STL [R1+0x364], R10 ;  /* 0x0003640a01007387 */ /* 0x000fe20000100800 */
[----:B------:R-:W-:-:S03]  /*2d7c0*/  IADD3.X R14, R14, UR6, RZ, P2, !PT ;  /* 0x000000060e0e7c10 */ /* 0x000fc600097fe4ff */
[----:B------:R1:W-:Y:S02]  /*2d7d0*/  STL [R1+0x360], R29 ;  /* 0x0003601d01007387 */ /* 0x0003e40000100800 */
[----:B-1----:R-:W-:Y:S02]  /*2d7e0*/  IMAD.MOV.U32 R2, RZ, RZ, R10 ;  /* 0x000000ffff027224 */ /* 0x002fe400078e000a */
[----:B------:R-:W-:Y:S01]  /*2d7f0*/  IMAD.MOV.U32 R3, RZ, RZ, R29 ;  /* 0x000000ffff037224 */ /* 0x000fe200078e001d */
[----:B------:R-:W-:Y:S04]  /*2d800*/  STL [R1+0x3a4], R11 ;  /* 0x0003a40b01007387 */ /* 0x000fe80000100800 */
[----:B------:R1:W-:Y:S04]  /*2d810*/  LDGSTS.E [R9+0x48800], [R2.64], P0 ;  /* 0x4880000002097fae */ /* 0x0003e80008121848 */
[----:B------:R-:W3:Y:S04]  /*2d820*/  LDL.LU R29, [R1+0x4e0] ;  /* 0x0004e000011d7983 */ /* 0x000ee80000300800 */
[----:B------:R1:W-:Y:S04]  /*2d830*/  STL [R1+0x3a0], R14 ;  /* 0x0003a00e01007387 */ /* 0x0003e80000100800 */
[----:B------:R-:W3:Y:S01]  /*2d840*/  LDL.LU R10, [R1+0x520] ;  /* 0x00052000010a7983 */ /* 0x000ee20000300800 */
[----:B-1----:R-:W-:-:S02]  /*2d850*/  IMAD.MOV.U32 R2, RZ, RZ, R11 ;  /* 0x000000ffff027224 */ /* 0x002fc400078e000b */
[----:B------:R-:W-:Y:S02]  /*2d860*/  IMAD.MOV.U32 R3, RZ, RZ, R14 ;  /* 0x000000ffff037224 */ /* 0x000fe400078e000e */
[----:B------:R-:W3:Y:S04]  /*2d870*/  LDL.LU R14, [R1+0x16c] ;  /* 0x00016c00010e7983 */ /* 0x000ee80000300800 */
[----:B------:R1:W-:Y:S04]  /*2d880*/  LDGSTS.E [R9+0x49800], [R2.64], P0 ;  /* 0x4980000002097fae */ /* 0x0003e80008121848 */
[----:B------:R-:W3:Y:S01]  /*2d890*/  LDL.LU R11, [R1+0x1ac] ;  /* 0x0001ac00010b7983 */ /* 0x000ee20000300800 */
[----:B--2---:R-:W-:-:S05]  /*2d8a0*/  IADD3 R34, P1, R34, UR7, RZ ;  /* 0x0000000722227c10 */ /* 0x004fca000ff3e0ff */
[----:B-1----:R-:W-:Y:S01]  /*2d8b0*/  IMAD.MOV.U32 R2, RZ, RZ, R34 ;  /* 0x000000ffff027224 */ /* 0x002fe200078e0022 */
[----:B------:R-:W-:Y:S02]  /*2d8c0*/  IADD3 R15, P2, R15, UR7, RZ ;  /* 0x000000070f0f7c10 */ /* 0x000fe4000ff5e0ff */
[----:B------:R-:W-:Y:S01]  /*2d8d0*/  IADD3.X R35, R35, UR6, RZ, P1, !PT ;  /* 0x0000000623237c10 */ /* 0x000fe20008ffe4ff */
[----:B------:R-:W-:Y:S01]  /*2d8e0*/  STL [R1+0x3e4], R34 ;  /* 0x0003e42201007387 */ /* 0x000fe20000100800 */
[----:B------:R-:W-:-:S03]  /*2d8f0*/  IADD3.X R32, R32, UR6, RZ, P2, !PT ;  /* 0x0000000620207c10 */ /* 0x000fc600097fe4ff */
[----:B------:R-:W-:Y:S01]  /*2d900*/  IMAD.MOV.U32 R3, RZ, RZ, R35 ;  /* 0x000000ffff037224 */ /* 0x000fe200078e0023 */
[----:B------:R-:W-:Y:S04]  /*2d910*/  STL [R1+0x3e0], R35 ;  /* 0x0003e02301007387 */ /* 0x000fe80000100800 */
[----:B------:R-:W-:Y:S04]  /*2d920*/  STL [R1+0x424], R15 ;  /* 0x0004240f01007387 */ /* 0x000fe80000100800 */
[----:B------:R1:W-:Y:S04]  /*2d930*/  LDGSTS.E [R9+0x4a800], [R2.64], P0 ;  /* 0x4a80000002097fae */ /* 0x0003e80008121848 */
[----:B------:R2:W-:Y:S01]  /*2d940*/  STL [R1+0x420], R32 ;  /* 0x0004202001007387 */ /* 0x0005e20000100800 */
[----:B-1----:R-:W-:-:S03]  /*2d950*/  IMAD.MOV.U32 R3, RZ, RZ, R32 ;  /* 0x000000ffff037224 */ /* 0x002fc600078e0020 */
[----:B--2---:R-:W2:Y:S01]  /*2d960*/  LDL.LU R32, [R1+0x168] ;  /* 0x0001680001207983 */ /* 0x004ea20000300800 */
[----:B------:R-:W-:Y:S01]  /*2d970*/  IADD3 R31, P1, R31, UR7, RZ ;  /* 0x000000071f1f7c10 */ /* 0x000fe2000ff3e0ff */
[----:B------:R-:W-:Y:S01]  /*2d980*/  IMAD.MOV.U32 R2, RZ, RZ, R15 ;  /* 0x000000ffff027224 */ /* 0x000fe200078e000f */
[----:B------:R-:W-:Y:S01]  /*2d990*/  IADD3 R28, P2, R28, UR7, RZ ;  /* 0x000000071c1c7c10 */ /* 0x000fe2000ff5e0ff */
[----:B------:R-:W2:Y:S04]  /*2d9a0*/  LDL.LU R15, [R1+0x1a8] ;  /* 0x0001a800010f7983 */ /* 0x000ea80000300800 */
[----:B------:R1:W-:Y:S04]  /*2d9b0*/  LDGSTS.E [R9+0x4b800], [R2.64], P0 ;  /* 0x4b80000002097fae */ /* 0x0003e80008121848 */
[----:B------:R4:W-:Y:S01]  /*2d9c0*/  STL [R1+0x464], R31 ;  /* 0x0004641f01007387 */ /* 0x0009e20000100800 */
[----:B-1----:R-:W-:Y:S01]  /*2d9d0*/  IMAD.MOV.U32 R2, RZ, RZ, R31 ;  /* 0x000000ffff027224 */ /* 0x002fe200078e001f */
[----:B----4-:R-:W-:-:S05]  /*2d9e0*/  IADD3.X R33, R33, UR6, RZ, P1, !PT ;  /* 0x0000000621217c10 */ /* 0x010fca0008ffe4ff */
[----:B------:R-:W-:Y:S01]  /*2d9f0*/  IMAD.MOV.U32 R3, RZ, RZ, R33 ;  /* 0x000000ffff037224 */ /* 0x000fe200078e0021 */
[----:B-----5:R-:W-:Y:S01]  /*2da00*/  IADD3.X R30, R30, UR6, RZ, P2, !PT ;  /* 0x000000061e1e7c10 */ /* 0x020fe200097fe4ff */
[----:B------:R-:W-:Y:S04]  /*2da10*/  STL [R1+0x460], R33 ;  /* 0x0004602101007387 */ /* 0x000fe80000100800 */
[----:B------:R1:W-:Y:S04]  /*2da20*/  STL [R1+0x4a4], R28 ;  /* 0x0004a41c01007387 */ /* 0x0003e80000100800 */
[----:B------:R4:W-:Y:S04]  /*2da30*/  LDGSTS.E [R9+0x4c800], [R2.64], P0 ;  /* 0x4c80000002097fae */ /* 0x0009e80008121848 */
[----:B------:R-:W-:Y:S04]  /*2da40*/  STL [R1+0x4a0], R30 ;  /* 0x0004a01e01007387 */ /* 0x000fe80000100800 */
[----:B------:R-:W5:Y:S01]  /*2da50*/  LDL.LU R31, [R1+0x1e8] ;  /* 0x0001e800011f7983 */ /* 0x000f620000300800 */
[----:B----4-:R-:W-:-:S03]  /*2da60*/  IMAD.MOV.U32 R2, RZ, RZ, R28 ;  /* 0x000000ffff027224 */ /* 0x010fc600078e001c */
[----:B-1----:R-:W4:Y:S04]  /*2da70*/  LDL.LU R28, [R1+0x1ec] ;  /* 0x0001ec00011c7983 */ /* 0x002f280000300800 */
[----:B------:R-:W5:Y:S04]  /*2da80*/  LDL.LU R44, [R1+0x228] ;  /* 0x00022800012c7983 */ /* 0x000f680000300800 */
[----:B------:R-:W5:Y:S01]  /*2da90*/  LDL.LU R35, [R1+0x22c] ;  /* 0x00022c0001237983 */ /* 0x000f620000300800 */
[----:B---3--:R-:W-:Y:S01]  /*2daa0*/  IADD3 R13, P1, R13, UR7, RZ ;  /* 0x000000070d0d7c10 */ /* 0x008fe2000ff3e0ff */
[----:B------:R-:W-:Y:S01]  /*2dab0*/  IMAD.MOV.U32 R3, RZ, RZ, R30 ;  /* 0x000000ffff037224 */ /* 0x000fe200078e001e */
[----:B------:R-:W-:-:S03]  /*2dac0*/  IADD3 R8, P2, R8, UR7, RZ ;  /* 0x0000000708087c10 */ /* 0x000fc6000ff5e0ff */
[----:B------:R-:W-:Y:S04]  /*2dad0*/  STL [R1+0x4e4], R13 ;  /* 0x0004e40d01007387 */ /* 0x000fe80000100800 */
[----:B------:R1:W-:Y:S01]  /*2dae0*/  LDGSTS.E [R9+0x4d800], [R2.64], P0 ;  /* 0x4d80000002097fae */ /* 0x0003e20008121848 */
[----:B------:R-:W-:-:S05]  /*2daf0*/  IADD3.X R29, R29, UR6, RZ, P1, !PT ;  /* 0x000000061d1d7c10 */ /* 0x000fca0008ffe4ff */
[----:B------:R3:W-:Y:S01]  /*2db00*/  STL [R1+0x4e0], R29 ;  /* 0x0004e01d01007387 */ /* 0x0007e20000100800 */
[----:B-1----:R-:W-:Y:S01]  /*2db10*/  IMAD.MOV.U32 R3, RZ, RZ, R29 ;  /* 0x000000ffff037224 */ /* 0x002fe200078e001d */
[----:B------:R-:W-:Y:S02]  /*2db20*/  IADD3.X R10, R10, UR6, RZ, P2, !PT ;  /* 0x000000060a0a7c10 */ /* 0x000fe400097fe4ff */
[----:B------:R-:W-:Y:S01]  /*2db30*/  STL [R1+0x524], R8 ;  /* 0x0005240801007387 */ /* 0x000fe20000100800 */
[----:B------:R-:W-:-:S03]  /*2db40*/  IMAD.MOV.U32 R2, RZ, RZ, R13 ;  /* 0x000000ffff027224 */ /* 0x000fc600078e000d */
[----:B---3--:R-:W3:Y:S04]  /*2db50*/  LDL.LU R29, [R1+0x26c] ;  /* 0x00026c00011d7983 */ /* 0x008ee80000300800 */
[----:B------:R1:W-:Y:S01]  /*2db60*/  STL [R1+0x520], R10 ;  /* 0x0005200a01007387 */ /* 0x0003e20000100800 */
[----:B------:R-:W-:-:S03]  /*2db70*/  IADD3 R14, P1, R14, UR7, RZ ;  /* 0x000000070e0e7c10 */ /* 0x000fc6000ff3e0ff */
[----:B------:R-:W3:Y:S04]  /*2db80*/  LDL.LU R13, [R1+0x2ac] ;  /* 0x0002ac00010d7983 */ /* 0x000ee80000300800 */
[----:B------:R-:W3:Y:S01]  /*2db90*/  LDL.LU R34, [R1+0x268] ;  /* 0x0002680001227983 */ /* 0x000ee20000300800 */
[----:B------:R-:W-:-:S03]  /*2dba0*/  IADD3 R11, P2, R11, UR7, RZ ;  /* 0x000000070b0b7c10 */ /* 0x000fc6000ff5e0ff */
[----:B------:R1:W-:Y:S04]  /*2dbb0*/  LDGSTS.E [R9+0x4e800], [R2.64], P0 ;  /* 0x4e80000002097fae */ /* 0x0003e80008121848 */
[----:B------:R-:W3:Y:S04]  /*2dbc0*/  LDL.LU R33, [R1+0x2a8] ;  /* 0x0002a80001217983 */ /* 0x000ee80000300800 */
[----:B------:R2:W-:Y:S01]  /*2dbd0*/  STL [R1+0x16c], R14 ;  /* 0x00016c0e01007387 */ /* 0x0005e20000100800 */
[----:B-1----:R-:W-:Y:S01]  /*2dbe0*/  IMAD.MOV.U32 R3, RZ, RZ, R10 ;  /* 0x000000ffff037224 */ /* 0x002fe200078e000a */
[----:B------:R-:W-:Y:S01]  /*2dbf0*/  LOP3.LUT R10, R199, 0x50, RZ, 0x3c, !PT ;  /* 0x00000050c70a7812 */ /* 0x000fe200078e3cff */
[----:B------:R-:W-:-:S02]  /*2dc00*/  IMAD.MOV.U32 R2, RZ, RZ, R8 ;  /* 0x000000ffff027224 */ /* 0x000fc400078e0008 */
[----:B------:R-:W-:Y:S01]  /*2dc10*/  IMAD.U32 R8, RZ, RZ, UR5 ;  /* 0x00000005ff087e24 */ /* 0x000fe2000f8e00ff */
[----:B------:R-:W-:Y:S03]  /*2dc20*/  STL [R1+0x1ac], R11 ;  /* 0x0001ac0b01007387 */ /* 0x000fe60000100800 */
[----:B------:R-:W-:Y:S01]  /*2dc30*/  IMAD R8, R8, 0x10000, R10 ;  /* 0x0001000008087824 */ /* 0x000fe200078e020a */
[----:B------:R1:W-:Y:S02]  /*2dc40*/  LDGSTS.E [R9+0x4f800], [R2.64], P0 ;  /* 0x4f80000002097fae */ /* 0x0003e40008121848 */
[----:B-1----:R-:W-:Y:S01]  /*2dc50*/  IMAD.MOV.U32 R2, RZ, RZ, R14 ;  /* 0x000000ffff027224 */ /* 0x002fe200078e000e */
[----:B--2---:R-:W-:-:S05]  /*2dc60*/  IADD3.X R32, R32, UR6, RZ, P1, !PT ;  /* 0x0000000620207c10 */ /* 0x004fca0008ffe4ff */
[----:B------:R1:W-:Y:S04]  /*2dc70*/  STL [R1+0x168], R32 ;  /* 0x0001682001007387 */ /* 0x0003e80000100800 */
[----:B------:R-:W2:Y:S04]  /*2dc80*/  LDL.LU R10, [R1+0x2ec] ;  /* 0x0002ec00010a7983 */ /* 0x000ea80000300800 */
[----:B------:R-:W2:Y:S04]  /*2dc90*/  LDL.LU R30, [R1+0x32c] ;  /* 0x00032c00011e7983 */ /* 0x000ea80000300800 */
[----:B------:R-:W2:Y:S01]  /*2dca0*/  LDL.LU R14, [R1+0x2e8] ;  /* 0x0002e800010e7983 */ /* 0x000ea20000300800 */
[----:B------:R-:W-:-:S03]  /*2dcb0*/  IMAD.MOV.U32 R3, RZ, RZ, R32 ;  /* 0x000000ffff037224 */ /* 0x000fc600078e0020 */
[----:B-1----:R-:W2:Y:S01]  /*2dcc0*/  LDL.LU R32, [R1+0x328] ;  /* 0x0003280001207983 */ /* 0x002ea20000300800 */
[----:B------:R-:W-:-:S03]  /*2dcd0*/  IADD3.X R15, R15, UR6, RZ, P2, !PT ;  /* 0x000000060f0f7c10 */ /* 0x000fc600097fe4ff */
[----:B------:R1:W-:Y:S04]  /*2dce0*/  LDGSTS.E [R8+0x40a00], [R2.64], P0 ;  /* 0x40a0000002087fae */ /* 0x0003e80008121848 */
[----:B------:R1:W-:Y:S02]  /*2dcf0*/  STL [R1+0x1a8], R15 ;  /* 0x0001a80f01007387 */ /* 0x0003e40000100800 */
[----:B-1----:R-:W-:Y:S02]  /*2dd00*/  IMAD.MOV.U32 R2, RZ, RZ, R11 ;  /* 0x000000ffff027224 */ /* 0x002fe400078e000b */
[----:B------:R-:W-:Y:S02]  /*2dd10*/  IMAD.MOV.U32 R3, RZ, RZ, R15 ;  /* 0x000000ffff037224 */ /* 0x000fe400078e000f */
[----:B------:R-:W2:Y:S04]  /*2dd20*/  LDL.LU R15, [R1+0x36c] ;  /* 0x00036c00010f7983 */ /* 0x000ea80000300800 */
[----:B------:R-:W2:Y:S04]  /*2dd30*/  LDL.LU R11, [R1+0x3ac] ;  /* 0x0003ac00010b7983 */ /* 0x000ea80000300800 */
[----:B------:R1:W-:Y:S01]  /*2dd40*/  LDGSTS.E [R8+0x41a00], [R2.64], P0 ;  /* 0x41a0000002087fae */ /* 0x0003e20008121848 */
[----:B----4-:R-:W-:-:S04]  /*2dd50*/  IADD3 R28, P1, R28, UR7, RZ ;  /* 0x000000071c1c7c10 */ /* 0x010fc8000ff3e0ff */
[----:B-----5:R-:W-:Y:S01]  /*2dd60*/  IADD3.X R31, R31, UR6, RZ, P1, !PT ;  /* 0x000000061f1f7c10 */ /* 0x020fe20008ffe4ff */
[----:B------:R-:W-:Y:S01]  /*2dd70*/  STL [R1+0x1ec], R28 ;  /* 0x0001ec1c01007387 */ /* 0x000fe20000100800 */
[----:B------:R-:W-:-:S03]  /*2dd80*/  IADD3 R35, P2, R35, UR7, RZ ;  /* 0x0000000723237c10 */ /* 0x000fc6000ff5e0ff */
[----:B------:R4:W-:Y:S01]  /*2dd90*/  STL [R1+0x1e8], R31 ;  /* 0x0001e81f01007387 */ /* 0x0009e20000100800 */
[----:B-1----:R-:W-:Y:S01]  /*2dda0*/  IMAD.MOV.U32 R3, RZ, RZ, R31 ;  /* 0x000000ffff037224 */ /* 0x002fe200078e001f */
[----:B------:R-:W-:Y:S02]  /*2ddb0*/  IADD3.X R44, R44, UR6, RZ, P2, !PT ;  /* 0x000000062c2c7c10 */ /* 0x000fe400097fe4ff */
[----:B------:R-:W-:Y:S01]  /*2ddc0*/  STL [R1+0x22c], R35 ;  /* 0x00022c2301007387 */ /* 0x000fe20000100800 */
[----:B------:R-:W-:-:S03]  /*2ddd0*/  IMAD.MOV.U32 R2, RZ, RZ, R28 ;  /* 0x000000ffff027224 */ /* 0x000fc600078e001c */
[----:B----4-:R-:W4:Y:S04]  /*2dde0*/  LDL.LU R31, [R1+0x368] ;  /* 0x00036800011f7983 */ /* 0x010f280000300800 */
[----:B------:R-:W-:Y:S04]  /*2ddf0*/  STL [R1+0x228], R44 ;  /* 0x0002282c01007387 */ /* 0x000fe80000100800 */
[----:B------:R-:W5:Y:S04]  /*2de00*/  LDL.LU R28, [R1+0x3a8] ;  /* 0x0003a800011c7983 */ /* 0x000f680000300800 */
[----:B------:R1:W-:Y:S01]  /*2de10*/  LDGSTS.E [R8+0x42a00], [R2.64], P0 ;  /* 0x42a0000002087fae */ /* 0x0003e20008121848 */
[----:B---3--:R-:W-:Y:S01]  /*2de20*/  IADD3 R29, P1, R29, UR7, RZ ;  /* 0x000000071d1d7c10 */ /* 0x008fe2000ff3e0ff */
[----:B-1----:R-:W-:-:S02]  /*2de30*/  IMAD.MOV.U32 R2, RZ, RZ, R35 ;  /* 0x000000ffff027224 */ /* 0x002fc400078e0023 */
[----:B------:R-:W-:Y:S01]  /*2de40*/  IMAD.MOV.U32 R3, RZ, RZ, R44 ;  /* 0x000000ffff037224 */ /* 0x000fe200078e002c */
[----:B------:R-:W-:-:S04]  /*2de50*/  IADD3 R13, P2, R13, UR7, RZ ;  /* 0x000000070d0d7c10 */ /* 0x000fc8000ff5e0ff */
[----:B------:R1:W-:Y:S01]  /*2de60*/  LDGSTS.E [R8+0x43a00], [R2.64], P0 ;  /* 0x43a0000002087fae */ /* 0x0003e20008121848 */
[----:B------:R-:W-:-:S03]  /*2de70*/  IADD3.X R34, R34, UR6, RZ, P1, !PT ;  /* 0x0000000622227c10 */ /* 0x000fc60008ffe4ff */
[----:B------:R3:W-:Y:S04]  /*2de80*/  STL [R1+0x26c], R29 ;  /* 0x00026c1d01007387 */ /* 0x0007e80000100800 */
[----:B------:R-:W-:Y:S01]  /*2de90*/  STL [R1+0x268], R34 ;  /* 0x0002682201007387 */ /* 0x000fe20000100800 */
[----:B------:R-:W-:Y:S01]  /*2dea0*/  IADD3.X R33, R33, UR6, RZ, P2, !PT ;  /* 0x0000000621217c10 */ /* 0x000fe200097fe4ff */
[----:B-1----:R-:W-:Y:S02]  /*2deb0*/  IMAD.MOV.U32 R2, RZ, RZ, R29 ;  /* 0x000000ffff027224 */ /* 0x002fe400078e001d */
[----:B------:R-:W-:Y:S01]  /*2dec0*/  IMAD.MOV.U32 R3, RZ, RZ, R34 ;  /* 0x000000ffff037224 */ /* 0x000fe200078e0022 */
[----:B------:R-:W-:Y:S04]  /*2ded0*/  STL [R1+0x2ac], R13 ;  /* 0x0002ac0d01007387 */ /* 0x000fe80000100800 */
[----:B---3--:R-:W3:Y:S04]  /*2dee0*/  LDL.LU R29, [R1+0x3ec] ;  /* 0x0003ec00011d7983 */ /* 0x008ee80000300800 */
[----:B------:R1:W-:Y:S04]  /*2def0*/  STL [R1+0x2a8], R33 ;  /* 0x0002a82101007387 */ /* 0x0003e80000100800 */
[----:B------:R1:W-:Y:S04]  /*2df00*/  LDGSTS.E [R8+0x44a00], [R2.64], P0 ;  /* 0x44a0000002087fae */ /* 0x0003e80008121848 */
[----:B------:R-:W3:Y:S01]  /*2df10*/  LDL.LU R9, [R1+0x42c] ;  /* 0x00042c0001097983 */ /* 0x000ee20000300800 */
[----:B-1----:R-:W-:-:S03]  /*2df20*/  IMAD.MOV.U32 R3, RZ, RZ, R33 ;  /* 0x000000ffff037224 */ /* 0x002fc600078e0021 */
[----:B------:R-:W3:Y:S01]  /*2df30*/  LDL.LU R33, [R1+0x3e8] ;  /* 0x0003e80001217983 */ /* 0x000ee20000300800 */
[----:B------:R-:W-:-:S03]  /*2df40*/  IMAD.MOV.U32 R2, RZ, RZ, R13 ;  /* 0x000000ffff027224 */ /* 0x000fc600078e000d */
[----:B------:R-:W3:Y:S04]  /*2df50*/  LDL.LU R13, [R1+0x428] ;  /* 0x00042800010d7983 */ /* 0x000ee80000300800 */
[----:B------:R1:W-:Y:S01]  /*2df60*/  LDGSTS.E [R8+0x45a00], [R2.64], P0 ;  /* 0x45a0000002087fae */ /* 0x0003e20008121848 */
[----:B--2---:R-:W-:Y:S02]  /*2df70*/  IADD3 R10, P1, R10, UR7, RZ ;  /* 0x000000070a0a7c10 */ /* 0x004fe4000ff3e0ff */
        /* <DEDUP_REMOVED lines=8> */
[----:B--2---:R-:W2:Y:S04]  /*2e000*/  LDL.LU R10, [R1+0x46c] ;  /* 0x00046c00010a7983 */ /* 0x004ea80000300800 */
[----:B------:R1:W-:Y:S04]  /*2e010*/  STL [R1+0x328], R32 ;  /* 0x0003282001007387 */ /* 0x0003e80000100800 */
[----:B------:R1:W-:Y:S04]  /*2e020*/  LDGSTS.E [R8+0x46a00], [R2.64], P0 ;  /* 0x46a0000002087fae */ /* 0x0003e80008121848 */
[----:B-1----:R-:W2:Y:S01]  /*2e030*/  LDL.LU R14, [R1+0x4ac] ;  /* 0x0004ac00010e7983 */ /* 0x002ea20000300800 */
[----:B------:R-:W-:Y:S01]  /*2e040*/  IADD3 R15, P1, R15, UR7, RZ ;  /* 0x000000070f0f7c10 */ /* 0x000fe2000ff3e0ff */
[----:B------:R-:W-:-:S02]  /*2e050*/  IMAD.MOV.U32 R3, RZ, RZ, R32 ;  /* 0x000000ffff037224 */ /* 0x000fc400078e0020 */
[----:B------:R-:W2:Y:S01]  /*2e060*/  LDL.LU R32, [R1+0x468] ;  /* 0x0004680001207983 */ /* 0x000ea20000300800 */
[----:B------:R-:W-:-:S03]  /*2e070*/  IMAD.MOV.U32 R2, RZ, RZ, R30 ;  /* 0x000000ffff027224 */ /* 0x000fc600078e001e */
[----:B------:R-:W2:Y:S01]  /*2e080*/  LDL.LU R30, [R1+0x4a8] ;  /* 0x0004a800011e7983 */ /* 0x000ea20000300800 */
[----:B------:R-:W-:-:S03]  /*2e090*/  IADD3 R11, P2, R11, UR7, RZ ;  /* 0x000000070b0b7c10 */ /* 0x000fc6000ff5e0ff */
[----:B------:R1:W-:Y:S04]  /*2e0a0*/  STL [R1+0x36c], R15 ;  /* 0x00036c0f01007387 */ /* 0x0003e80000100800 */
[----:B------:R1:W-:Y:S02]  /*2e0b0*/  LDGSTS.E [R8+0x47a00], [R2.64], P0 ;  /* 0x47a0000002087fae */ /* 0x0003e40008121848 */
[----:B-1----:R-:W-:Y:S01]  /*2e0c0*/  IMAD.MOV.U32 R2, RZ, RZ, R15 ;  /* 0x000000ffff027224 */ /* 0x002fe200078e000f */
[----:B----4-:R-:W-:-:S05]  /*2e0d0*/  IADD3.X R31, R31, UR6, RZ, P1, !PT ;  /* 0x000000061f1f7c10 */ /* 0x010fca0008ffe4ff */
[----:B------:R1:W-:Y:S01]  /*2e0e0*/  STL [R1+0x368], R31 ;  /* 0x0003681f01007387 */ /* 0x0003e20000100800 */
[----:B-----5:R-:W-:-:S03]  /*2e0f0*/  IADD3.X R28, R28, UR6, RZ, P2, !PT ;  /* 0x000000061c1c7c10 */ /* 0x020fc600097fe4ff */
[----:B------:R-:W-:Y:S01]  /*2e100*/  STL [R1+0x3ac], R11 ;  /* 0x0003ac0b01007387 */ /* 0x000fe20000100800 */
[----:B------:R-:W-:-:S03]  /*2e110*/  IMAD.MOV.U32 R3, RZ, RZ, R31 ;  /* 0x000000ffff037224 */ /* 0x000fc600078e001f */
[----:B------:R-:W4:Y:S04]  /*2e120*/  LDL.LU R15, [R1+0x4ec] ;  /* 0x0004ec00010f7983 */ /* 0x000f280000300800 */
[----:B------:R5:W-:Y:S04]  /*2e130*/  STL [R1+0x3a8], R28 ;  /* 0x0003a81c01007387 */ /* 0x000be80000100800 */
[----:B------:R-:W4:Y:S04]  /*2e140*/  LDL.LU R34, [R1+0x52c] ;  /* 0x00052c0001227983 */ /* 0x000f280000300800 */
[----:B-1----:R-:W4:Y:S04]  /*2e150*/  LDL.LU R31, [R1+0x4e8] ;  /* 0x0004e800011f7983 */ /* 0x002f280000300800 */
[----:B------:R-:W4:Y:S04]  /*2e160*/  LDL.LU R35, [R1+0x528] ;  /* 0x0005280001237983 */ /* 0x000f280000300800 */
[----:B------:R1:W-:Y:S02]  /*2e170*/  LDGSTS.E [R8+0x48a00], [R2.64], P0 ;  /* 0x48a0000002087fae */ /* 0x0003e40008121848 */
[----:B-1----:R-:W-:-:S02]  /*2e180*/  IMAD.MOV.U32 R2, RZ, RZ, R11 ;  /* 0x000000ffff027224 */ /* 0x002fc400078e000b */
[----:B------:R-:W-:Y:S02]  /*2e190*/  IMAD.MOV.U32 R3, RZ, RZ, R28 ;  /* 0x000000ffff037224 */ /* 0x000fe400078e001c */
[----:B-----5:R-:W5:Y:S01]  /*2e1a0*/  LDL.LU R28, [R1+0x174] ;  /* 0x00017400011c7983 */ /* 0x020f620000300800 */
[----:B---3--:R-:W-:-:S03]  /*2e1b0*/  IADD3 R29, P1, R29, UR7, RZ ;  /* 0x000000071d1d7c10 */ /* 0x008fc6000ff3e0ff */
[----:B------:R-:W3:Y:S04]  /*2e1c0*/  LDL.LU R11, [R1+0x1b4] ;  /* 0x0001b400010b7983 */ /* 0x000ee80000300800 */
[----:B------:R-:W-:Y:S04]  /*2e1d0*/  STL [R1+0x3ec], R29 ;  /* 0x0003ec1d01007387 */ /* 0x000fe80000100800 */
[----:B------:R1:W-:Y:S01]  /*2e1e0*/  LDGSTS.E [R8+0x49a00], [R2.64], P0 ;  /* 0x49a0000002087fae */ /* 0x0003e20008121848 */
[----:B------:R-:W-:Y:S02]  /*2e1f0*/  IADD3 R9, P2, R9, UR7, RZ ;  /* 0x0000000709097c10 */ /* 0x000fe4000ff5e0ff */
[----:B------:R-:W-:-:S02]  /*2e200*/  IADD3.X R33, R33, UR6, RZ, P1, !PT ;  /* 0x0000000621217c10 */ /* 0x000fc40008ffe4ff */
        /* <DEDUP_REMOVED lines=15> */
[----:B------:R2:W-:Y:S01]  /*2e300*/  STL [R1+0x46c], R10 ;  /* 0x00046c0a01007387 */ /* 0x0005e20000100800 */
[----:B-1----:R-:W-:Y:S01]  /*2e310*/  IMAD.MOV.U32 R2, RZ, RZ, R10 ;  /* 0x000000ffff027224 */ /* 0x002fe200078e000a */
[----:B------:R-:W-:Y:S02]  /*2e320*/  IADD3 R14, P2, R14, UR7, RZ ;  /* 0x000000070e0e7c10 */ /* 0x000fe4000ff5e0ff */
[----:B------:R-:W-:Y:S02]  /*2e330*/  IADD3.X R32, R32, UR6, RZ, P1, !PT ;  /* 0x0000000620207c10 */ /* 0x000fe40008ffe4ff */
[----:B------:R-:W-:-:S03]  /*2e340*/  IADD3.X R30, R30, UR6, RZ, P2, !PT ;  /* 0x000000061e1e7c10 */ /* 0x000fc600097fe4ff */
[----:B------:R1:W-:Y:S04]  /*2e350*/  STL [R1+0x468], R32 ;  /* 0x0004682001007387 */ /* 0x0003e80000100800 */
[----:B------:R-:W-:Y:S04]  /*2e360*/  STL [R1+0x4ac], R14 ;  /* 0x0004ac0e01007387 */ /* 0x000fe80000100800 */
[----:B--2---:R-:W2:Y:S01]  /*2e370*/  LDL.LU R10, [R1+0x1f0] ;  /* 0x0001f000010a7983 */ /* 0x004ea20000300800 */
[----:B------:R-:W-:-:S03]  /*2e380*/  IMAD.MOV.U32 R3, RZ, RZ, R32 ;  /* 0x000000ffff037224 */ /* 0x000fc600078e0020 */
[----:B------:R1:W-:Y:S04]  /*2e390*/  STL [R1+0x4a8], R30 ;  /* 0x0004a81e01007387 */ /* 0x0003e80000100800 */
[----:B-1----:R-:W2:Y:S04]  /*2e3a0*/  LDL.LU R32, [R1+0x230] ;  /* 0x0002300001207983 */ /* 0x002ea80000300800 */
[----:B------:R1:W-:Y:S02]  /*2e3b0*/  LDGSTS.E [R8+0x4ca00], [R2.64], P0 ;  /* 0x4ca0000002087fae */ /* 0x0003e40008121848 */
[----:B-1----:R-:W-:-:S02]  /*2e3c0*/  IMAD.MOV.U32 R2, RZ, RZ, R14 ;  /* 0x000000ffff027224 */ /* 0x002fc400078e000e */
[----:B------:R-:W-:Y:S02]  /*2e3d0*/  IMAD.MOV.U32 R3, RZ, RZ, R30 ;  /* 0x000000ffff037224 */ /* 0x000fe400078e001e */
[----:B------:R-:W2:Y:S04]  /*2e3e0*/  LDL.LU R30, [R1+0x274] ;  /* 0x00027400011e7983 */ /* 0x000ea80000300800 */
[----:B------:R-:W2:Y:S04]  /*2e3f0*/  LDL.LU R14, [R1+0x2b4] ;  /* 0x0002b400010e7983 */ /* 0x000ea80000300800 */
[----:B------:R1:W-:Y:S01]  /*2e400*/  LDGSTS.E [R8+0x4da00], [R2.64], P0 ;  /* 0x4da0000002087fae */ /* 0x0003e20008121848 */
[----:B----4-:R-:W-:-:S02]  /*2e410*/  IADD3 R15, P1, R15, UR7, RZ ;  /* 0x000000070f0f7c10 */ /* 0x010fc4000ff3e0ff */
[----:B------:R-:W-:Y:S02]  /*2e420*/  IADD3 R34, P2, R34, UR7, RZ ;  /* 0x0000000722227c10 */ /* 0x000fe4000ff5e0ff */
[----:B------:R-:W-:Y:S01]  /*2e430*/  IADD3.X R31, R31, UR6, RZ, P1, !PT ;  /* 0x000000061f1f7c10 */ /* 0x000fe20008ffe4ff */
[----:B------:R-:W-:Y:S01]  /*2e440*/  STL [R1+0x4ec], R15 ;  /* 0x0004ec0f01007387 */ /* 0x000fe20000100800 */
[----:B------:R-:W-:-:S03]  /*2e450*/  IADD3.X R35, R35, UR6, RZ, P2, !PT ;  /* 0x0000000623237c10 */ /* 0x000fc600097fe4ff */
[----:B------:R4:W-:Y:S01]  /*2e460*/  STL [R1+0x4e8], R31 ;  /* 0x0004e81f01007387 */ /* 0x0009e20000100800 */
[----:B-1----:R-:W-:-:S03]  /*2e470*/  IMAD.MOV.U32 R3, RZ, RZ, R31 ;  /* 0x000000ffff037224 */ /* 0x002fc600078e001f */
[----:B------:R-:W-:Y:S01]  /*2e480*/  STL [R1+0x52c], R34 ;  /* 0x00052c2201007387 */ /* 0x000fe20000100800 */
[----:B------:R-:W-:-:S03]  /*2e490*/  IMAD.MOV.U32 R2, RZ, RZ, R15 ;  /* 0x000000ffff027224 */ /* 0x000fc600078e000f */
[----:B----4-:R-:W4:Y:S04]  /*2e4a0*/  LDL.LU R31, [R1+0x270] ;  /* 0x00027000011f7983 */ /* 0x010f280000300800 */
[----:B------:R-:W-:Y:S04]  /*2e4b0*/  STL [R1+0x528], R35 ;  /* 0x0005282301007387 */ /* 0x000fe80000100800 */
[----:B------:R-:W4:Y:S01]  /*2e4c0*/  LDL.LU R15, [R1+0x2b0] ;  /* 0x0002b000010f7983 */ /* 0x000f220000300800 */
[----:B-----5:R-:W-:-:S03]  /*2e4d0*/  IADD3 R28, P1, R28, UR7, RZ ;  /* 0x000000071c1c7c10 */ /* 0x020fc6000ff3e0ff */
[----:B------:R1:W-:Y:S01]  /*2e4e0*/  LDGSTS.E [R8+0x4ea00], [R2.64], P0 ;  /* 0x4ea0000002087fae */ /* 0x0003e20008121848 */
[----:B---3--:R-:W-:-:S03]  /*2e4f0*/  IADD3 R11, P2, R11, UR7, RZ ;  /* 0x000000070b0b7c10 */ /* 0x008fc6000ff5e0ff */
[----:B------:R3:W-:Y:S01]  /*2e500*/  STL [R1+0x174], R28 ;  /* 0x0001741c01007387 */ /* 0x0007e20000100800 */
[----:B-1----:R-:W-:Y:S02]  /*2e510*/  IMAD.MOV.U32 R2, RZ, RZ, R34 ;  /* 0x000000ffff027224 */ /* 0x002fe400078e0022 */
[----:B------:R-:W-:-:S05]  /*2e520*/  IMAD.MOV.U32 R3, RZ, RZ, R35 ;  /* 0x000000ffff037224 */ /* 0x000fca00078e0023 */
[----:B------:R1:W-:Y:S02]  /*2e530*/  LDGSTS.E [R8+0x4fa00], [R2.64], P0 ;  /* 0x4fa0000002087fae */ /* 0x0003e40008121848 */
[----:B-1----:R-:W-:Y:S01]  /*2e540*/  IMAD.MOV.U32 R2, RZ, RZ, R28 ;  /* 0x000000ffff027224 */ /* 0x002fe200078e001c */
[----:B------:R-:W-:-:S05]  /*2e550*/  IADD3.X R33, R33, UR6, RZ, P1, !PT ;  /* 0x0000000621217c10 */ /* 0x000fca0008ffe4ff */
[----:B------:R-:W-:Y:S01]  /*2e560*/  IMAD.MOV.U32 R3, RZ, RZ, R33 ;  /* 0x000000ffff037224 */ /* 0x000fe200078e0021 */
[----:B------:R-:W-:Y:S01]  /*2e570*/  STL [R1+0x170], R33 ;  /* 0x0001702101007387 */ /* 0x000fe20000100800 */
[----:B------:R-:W-:-:S03]  /*2e580*/  IADD3.X R29, R29, UR6, RZ, P2, !PT ;  /* 0x000000061d1d7c10 */ /* 0x000fc600097fe4ff */
[----:B------:R-:W-:Y:S04]  /*2e590*/  STL [R1+0x1b4], R11 ;  /* 0x0001b40b01007387 */ /* 0x000fe80000100800 */
[----:B---3--:R-:W3:Y:S04]  /*2e5a0*/  LDL.LU R28, [R1+0x2f4] ;  /* 0x0002f400011c7983 */ /* 0x008ee80000300800 */
[----:B------:R1:W-:Y:S04]  /*2e5b0*/  STL [R1+0x1b0], R29 ;  /* 0x0001b01d01007387 */ /* 0x0003e80000100800 */
[----:B------:R5:W-:Y:S04]  /*2e5c0*/  LDGSTS.E [R12+0x40c00], [R2.64], P0 ;  /* 0x40c00000020c7fae */ /* 0x000be80008121848 */
[----:B------:R-:W3:Y:S01]  /*2e5d0*/  LDL.LU R8, [R1+0x334] ;  /* 0x0003340001087983 */ /* 0x000ee20000300800 */
[----:B------:R-:W-:Y:S01]  /*2e5e0*/  IADD3 R9, P1, R9, UR7, RZ ;  /* 0x0000000709097c10 */ /* 0x000fe2000ff3e0ff */
[----:B-----5:R-:W-:-:S02]  /*2e5f0*/  IMAD.MOV.U32 R3, RZ, RZ, R29 ;  /* 0x000000ffff037224 */ /* 0x020fc400078e001d */
[----:B-1----:R-:W3:Y:S01]  /*2e600*/  LDL.LU R29, [R1+0x2f0] ;  /* 0x0002f000011d7983 */ /* 0x002ee20000300800 */
[----:B------:R-:W-:Y:S01]  /*2e610*/  IMAD.MOV.U32 R2, RZ, RZ, R11 ;  /* 0x000000ffff027224 */ /* 0x000fe200078e000b */
[----:B------:R-:W-:Y:S02]  /*2e620*/  IADD3 R13, P2, R13, UR7, RZ ;  /* 0x000000070d0d7c10 */ /* 0x000fe4000ff5e0ff */
[----:B------:R-:W3:Y:S04]  /*2e630*/  LDL.LU R11, [R1+0x330] ;  /* 0x00033000010b7983 */ /* 0x000ee80000300800 */
[----:B------:R1:W-:Y:S04]  /*2e640*/  LDGSTS.E [R12+0x41c00], [R2.64], P0 ;  /* 0x41c00000020c7fae */ /* 0x0003e80008121848 */
[----:B------:R2:W-:Y:S01]  /*2e650*/  STL [R1+0x1f4], R9 ;  /* 0x0001f40901007387 */ /* 0x0005e20000100800 */
[----:B-1----:R-:W-:Y:S01]  /*2e660*/  IMAD.MOV.U32 R2, RZ, RZ, R9 ;  /* 0x000000ffff027224 */ /* 0x002fe200078e0009 */
[----:B--2---:R-:W-:-:S05]  /*2e670*/  IADD3.X R10, R10, UR6, RZ, P1, !PT ;  /* 0x000000060a0a7c10 */ /* 0x004fca0008ffe4ff */
[----:B------:R-:W-:Y:S01]  /*2e680*/  IMAD.MOV.U32 R3, RZ, RZ, R10 ;  /* 0x000000ffff037224 */ /* 0x000fe200078e000a */
[----:B------:R1:W-:Y:S01]  /*2e690*/  STL [R1+0x1f0], R10 ;  /* 0x0001f00a01007387 */ /* 0x0003e20000100800 */
[----:B------:R-:W-:-:S03]  /*2e6a0*/  IADD3.X R32, R32, UR6, RZ, P2, !PT ;  /* 0x0000000620207c10 */ /* 0x000fc600097fe4ff */
[----:B------:R2:W-:Y:S04]  /*2e6b0*/  STL [R1+0x234], R13 ;  /* 0x0002340d01007387 */ /* 0x0005e80000100800 */
[----:B------:R-:W5:Y:S04]  /*2e6c0*/  LDL.LU R9, [R1+0x374] ;  /* 0x0003740001097983 */ /* 0x000f680000300800 */
[----:B------:R2:W-:Y:S04]  /*2e6d0*/  STL [R1+0x230], R32 ;  /* 0x0002302001007387 */ /* 0x0005e80000100800 */
[----:B------:R2:W-:Y:S04]  /*2e6e0*/  LDGSTS.E [R12+0x42c00], [R2.64], P0 ;  /* 0x42c00000020c7fae */ /* 0x0005e80008121848 */
[----:B-1----:R-:W5:Y:S01]  /*2e6f0*/  LDL.LU R10, [R1+0x3b4] ;  /* 0x0003b400010a7983 */ /* 0x002f620000300800 */
[----:B------:R-:W-:Y:S01]  /*2e700*/  IADD3 R30, P1, R30, UR7, RZ ;  /* 0x000000071e1e7c10 */ /* 0x000fe2000ff3e0ff */
[----:B--2---:R-:W-:-:S02]  /*2e710*/  IMAD.MOV.U32 R2, RZ, RZ, R13 ;  /* 0x000000ffff027224 */ /* 0x004fc400078e000d */
        /* <DEDUP_REMOVED lines=9> */
[----:B------:R-:W-:-:S03]  /*2e7b0*/  IADD3.X R15, R15, UR6, RZ, P2, !PT ;  /* 0x000000060f0f7c10 */ /* 0x000fc600097fe4ff */
[----:B------:R-:W-:Y:S04]  /*2e7c0*/  STL [R1+0x2b4], R14 ;  /* 0x0002b40e01007387 */ /* 0x000fe80000100800 */
[----:B------:R-:W4:Y:S04]  /*2e7d0*/  LDL.LU R33, [R1+0x3f4] ;  /* 0x0003f40001217983 */ /* 0x000f280000300800 */
[----:B------:R1:W-:Y:S01]  /*2e7e0*/  STL [R1+0x2b0], R15 ;  /* 0x0002b00f01007387 */ /* 0x0003e20000100800 */
[----:B------:R-:W-:-:S03]  /*2e7f0*/  IMAD.MOV.U32 R3, RZ, RZ, R31 ;  /* 0x000000ffff037224 */ /* 0x000fc600078e001f */
[----:B------:R-:W4:Y:S04]  /*2e800*/  LDL.LU R30, [R1+0x434] ;  /* 0x00043400011e7983 */ /* 0x000f280000300800 */
[----:B------:R-:W4:Y:S04]  /*2e810*/  LDL.LU R34, [R1+0x3f0] ;  /* 0x0003f00001227983 */ /* 0x000f280000300800 */
[----:B-1----:R-:W4:Y:S04]  /*2e820*/  LDL.LU R31, [R1+0x430] ;  /* 0x00043000011f7983 */ /* 0x002f280000300800 */
[----:B------:R1:W-:Y:S02]  /*2e830*/  LDGSTS.E [R12+0x44c00], [R2.64], P0 ;  /* 0x44c00000020c7fae */ /* 0x0003e40008121848 */
[----:B-1----:R-:W-:-:S02]  /*2e840*/  IMAD.MOV.U32 R2, RZ, RZ, R14 ;  /* 0x000000ffff027224 */ /* 0x002fc400078e000e */
[----:B------:R-:W-:Y:S02]  /*2e850*/  IMAD.MOV.U32 R3, RZ, RZ, R15 ;  /* 0x000000ffff037224 */ /* 0x000fe400078e000f */
[----:B------:R-:W4:Y:S04]  /*2e860*/  LDL.LU R15, [R1+0x474] ;  /* 0x00047400010f7983 */ /* 0x000f280000300800 */
[----:B------:R-:W4:Y:S04]  /*2e870*/  LDL.LU R14, [R1+0x4b4] ;  /* 0x0004b400010e7983 */ /* 0x000f280000300800 */
[----:B------:R1:W-:Y:S01]  /*2e880*/  LDGSTS.E [R12+0x45c00], [R2.64], P0 ;  /* 0x45c00000020c7fae */ /* 0x0003e20008121848 */
[----:B---3--:R-:W-:-:S05]  /*2e890*/  IADD3 R28, P1, R28, UR7, RZ ;  /* 0x000000071c1c7c10 */ /* 0x008fca000ff3e0ff */
[----:B------:R-:W-:Y:S01]  /*2e8a0*/  STL [R1+0x2f4], R28 ;  /* 0x0002f41c01007387 */ /* 0x000fe20000100800 */
[----:B------:R-:W-:Y:S01]  /*2e8b0*/  IADD3 R8, P2, R8, UR7, RZ ;  /* 0x0000000708087c10 */ /* 0x000fe2000ff5e0ff */
[----:B-1----:R-:W-:Y:S01]  /*2e8c0*/  IMAD.MOV.U32 R2, RZ, RZ, R28 ;  /* 0x000000ffff027224 */ /* 0x002fe200078e001c */
[----:B------:R-:W-:Y:S02]  /*2e8d0*/  IADD3.X R29, R29, UR6, RZ, P1, !PT ;  /* 0x000000061d1d7c10 */ /* 0x000fe40008ffe4ff */
[----:B------:R-:W-:-:S03]  /*2e8e0*/  IADD3.X R11, R11, UR6, RZ, P2, !PT ;  /* 0x000000060b0b7c10 */ /* 0x000fc600097fe4ff */
[----:B------:R1:W-:Y:S01]  /*2e8f0*/  STL [R1+0x2f0], R29 ;  /* 0x0002f01d01007387 */ /* 0x0003e20000100800 */
[----:B------:R-:W-:-:S03]  /*2e900*/  IMAD.MOV.U32 R3, RZ, RZ, R29 ;  /* 0x000000ffff037224 */ /* 0x000fc600078e001d */
[----:B------:R-:W-:Y:S04]  /*2e910*/  STL [R1+0x334], R8 ;  /* 0x0003340801007387 */ /* 0x000fe80000100800 */
[----:B------:R3:W-:Y:S04]  /*2e920*/  LDGSTS.E [R12+0x46c00], [R2.64], P0 ;  /* 0x46c00000020c7fae */ /* 0x0007e80008121848 */
[----:B-1----:R-:W4:Y:S04]  /*2e930*/  LDL.LU R29, [R1+0x470] ;  /* 0x00047000011d7983 */ /* 0x002f280000300800 */
[----:B------:R1:W-:Y:S04]  /*2e940*/  STL [R1+0x330], R11 ;  /* 0x0003300b01007387 */ /* 0x0003e80000100800 */
[----:B------:R-:W4:Y:S01]  /*2e950*/  LDL.LU R28, [R1+0x4b0] ;  /* 0x0004b000011c7983 */ /* 0x000f220000300800 */
[----:B---3--:R-:W-:-:S02]  /*2e960*/  IMAD.MOV.U32 R2, RZ, RZ, R8 ;  /* 0x000000ffff027224 */ /* 0x008fc400078e0008 */
[----:B------:R-:W-:Y:S02]  /*2e970*/  IMAD.MOV.U32 R3, RZ, RZ, R11 ;  /* 0x000000ffff037224 */ /* 0x000fe400078e000b */
[----:B-1----:R-:W3:Y:S04]  /*2e980*/  LDL.LU R11, [R1+0x4f4] ;  /* 0x0004f400010b7983 */ /* 0x002ee80000300800 */
[----:B------:R-:W3:Y:S04]  /*2e990*/  LDL.LU R8, [R1+0x534] ;  /* 0x0005340001087983 */ /* 0x000ee80000300800 */
[----:B------:R1:W-:Y:S01]  /*2e9a0*/  LDGSTS.E [R12+0x47c00], [R2.64], P0 ;  /* 0x47c00000020c7fae */ /* 0x0003e20008121848 */
[----:B-----5:R-:W-:-:S05]  /*2e9b0*/  IADD3 R9, P1, R9, UR7, RZ ;  /* 0x0000000709097c10 */ /* 0x020fca000ff3e0ff */
[----:B------:R-:W-:Y:S01]  /*2e9c0*/  STL [R1+0x374], R9 ;  /* 0x0003740901007387 */ /* 0x000fe20000100800 */
[----:B------:R-:W-:Y:S01]  /*2e9d0*/  IADD3 R10, P2, R10, UR7, RZ ;  /* 0x000000070a0a7c10 */ /* 0x000fe2000ff5e0ff */
[----:B-1----:R-:W-:Y:S01]  /*2e9e0*/  IMAD.MOV.U32 R2, RZ, RZ, R9 ;  /* 0x000000ffff027224 */ /* 0x002fe200078e0009 */
[----:B--2---:R-:W-:Y:S02]  /*2e9f0*/  IADD3.X R13, R13, UR6, RZ, P1, !PT ;  /* 0x000000060d0d7c10 */ /* 0x004fe40008ffe4ff */
[----:B------:R-:W-:-:S03]  /*2ea00*/  IADD3.X R32, R32, UR6, RZ, P2, !PT ;  /* 0x0000000620207c10 */ /* 0x000fc600097fe4ff */
[----:B------:R1:W-:Y:S01]  /*2ea10*/  STL [R1+0x370], R13 ;  /* 0x0003700d01007387 */ /* 0x0003e20000100800 */
[----:B------:R-:W-:-:S03]  /*2ea20*/  IMAD.MOV.U32 R3, RZ, RZ, R13 ;  /* 0x000000ffff037224 */ /* 0x000fc600078e000d */
[----:B------:R-:W-:Y:S04]  /*2ea30*/  STL [R1+0x3b4], R10 ;  /* 0x0003b40a01007387 */ /* 0x000fe80000100800 */
[----:B------:R2:W-:Y:S04]  /*2ea40*/  LDGSTS.E [R12+0x48c00], [R2.64], P0 ;  /* 0x48c00000020c7fae */ /* 0x0005e80008121848 */
[----:B-1----:R-:W5:Y:S04]  /*2ea50*/  LDL.LU R13, [R1+0x4f0] ;  /* 0x0004f000010d7983 */ /* 0x002f680000300800 */
[----:B------:R1:W-:Y:S04]  /*2ea60*/  STL [R1+0x3b0], R32 ;  /* 0x0003b02001007387 */ /* 0x0003e80000100800 */
[----:B------:R-:W5:Y:S01]  /*2ea70*/  LDL.LU R9, [R1+0x530] ;  /* 0x0005300001097983 */ /* 0x000f620000300800 */
[----:B--2---:R-:W-:-:S02]  /*2ea80*/  IMAD.MOV.U32 R2, RZ, RZ, R10 ;  /* 0x000000ffff027224 */ /* 0x004fc400078e000a */
[----:B------:R-:W-:Y:S02]  /*2ea90*/  IMAD.MOV.U32 R3, RZ, RZ, R32 ;  /* 0x000000ffff037224 */ /* 0x000fe400078e0020 */
[----:B-1----:R-:W2:Y:S04]  /*2eaa0*/  LDL.LU R32, [R1+0x17c] ;  /* 0x00017c0001207983 */ /* 0x002ea80000300800 */
[----:B------:R-:W2:Y:S04]  /*2eab0*/  LDL.LU R10, [R1+0x1bc] ;  /* 0x0001bc00010a7983 */ /* 0x000ea80000300800 */
[----:B------:R1:W-:Y:S01]  /*2eac0*/  LDGSTS.E [R12+0x49c00], [R2.64], P0 ;  /* 0x49c00000020c7fae */ /* 0x0003e20008121848 */
[----:B----4-:R-:W-:-:S02]  /*2ead0*/  IADD3 R33, P1, R33, UR7, RZ ;  /* 0x0000000721217c10 */ /* 0x010fc4000ff3e0ff */
[----:B------:R-:W-:Y:S02]  /*2eae0*/  IADD3 R30, P2, R30, UR7, RZ ;  /* 0x000000071e1e7c10 */ /* 0x000fe4000ff5e0ff */
[----:B------:R-:W-:Y:S01]  /*2eaf0*/  IADD3.X R34, R34, UR6, RZ, P1, !PT ;  /* 0x0000000622227c10 */ /* 0x000fe20008ffe4ff */
[----:B------:R4:W-:Y:S01]  /*2eb00*/  STL [R1+0x3f4], R33 ;  /* 0x0003f42101007387 */ /* 0x0009e20000100800 */
[----:B------:R-:W-:-:S03]  /*2eb10*/  IADD3.X R31, R31, UR6, RZ, P2, !PT ;  /* 0x000000061f1f7c10 */ /* 0x000fc600097fe4ff */
[----:B------:R-:W-:Y:S01]  /*2eb20*/  STL [R1+0x3f0], R34 ;  /* 0x0003f02201007387 */ /* 0x000fe20000100800 */
[----:B-1----:R-:W-:Y:S02]  /*2eb30*/  IMAD.MOV.U32 R2, RZ, RZ, R33 ;  /* 0x000000ffff027224 */ /* 0x002fe400078e0021 */
[----:B------:R-:W-:Y:S01]  /*2eb40*/  IMAD.MOV.U32 R3, RZ, RZ, R34 ;  /* 0x000000ffff037224 */ /* 0x000fe200078e0022 */
[----:B------:R-:W-:Y:S04]  /*2eb50*/  STL [R1+0x434], R30 ;  /* 0x0004341e01007387 */ /* 0x000fe80000100800 */
[----:B------:R1:W-:Y:S04]  /*2eb60*/  STL [R1+0x430], R31 ;  /* 0x0004301f01007387 */ /* 0x0003e80000100800 */
[----:B----4-:R-:W4:Y:S04]  /*2eb70*/  LDL.LU R33, [R1+0x178] ;  /* 0x0001780001217983 */ /* 0x010f280000300800 */
[----:B------:R1:W-:Y:S02]  /*2eb80*/  LDGSTS.E [R12+0x4ac00], [R2.64], P0 ;  /* 0x4ac00000020c7fae */ /* 0x0003e40008121848 */
[----:B-1----:R-:W-:-:S02]  /*2eb90*/  IMAD.MOV.U32 R3, RZ, RZ, R31 ;  /* 0x000000ffff037224 */ /* 0x002fc400078e001f */
[----:B------:R-:W4:Y:S01]  /*2eba0*/  LDL.LU R31, [R1+0x1b8] ;  /* 0x0001b800011f7983 */ /* 0x000f220000300800 */
[----:B------:R-:W-:Y:S01]  /*2ebb0*/  IADD3 R15, P1, R15, UR7, RZ ;  /* 0x000000070f0f7c10 */ /* 0x000fe2000ff3e0ff */
[----:B------:R-:W-:Y:S01]  /*2ebc0*/  IMAD.MOV.U32 R2, RZ, RZ, R30 ;  /* 0x000000ffff027224 */ /* 0x000fe200078e001e */
[----:B------:R-:W-:-:S03]  /*2ebd0*/  IADD3 R14, P2, R14, UR7, RZ ;  /* 0x000000070e0e7c10 */ /* 0x000fc6000ff5e0ff */
[----:B------:R-:W-:Y:S04]  /*2ebe0*/  STL [R1+0x474], R15 ;  /* 0x0004740f01007387 */ /* 0x000fe80000100800 */
[----:B------:R1:W-:Y:S02]  /*2ebf0*/  LDGSTS.E [R12+0x4bc00], [R2.64], P0 ;  /* 0x4bc00000020c7fae */ /* 0x0003e40008121848 */
[----:B-1----:R-:W-:Y:S01]  /*2ec00*/  IMAD.MOV.U32 R2, RZ, RZ, R15 ;  /* 0x000000ffff027224 */ /* 0x002fe200078e000f */
[----:B------:R-:W-:-:S05]  /*2ec10*/  IADD3.X R29, R29, UR6, RZ, P1, !PT ;  /* 0x000000061d1d7c10 */ /* 0x000fca0008ffe4ff */
[----:B------:R1:W-:Y:S01]  /*2ec20*/  STL [R1+0x470], R29 ;  /* 0x0004701d01007387 */ /* 0x0003e20000100800 */
[----:B------:R-:W-:Y:S01]  /*2ec30*/  IADD3.X R28, R28, UR6, RZ, P2, !PT ;  /* 0x000000061c1c7c10 */ /* 0x000fe200097fe4ff */
[----:B------:R-:W-:Y:S02]  /*2ec40*/  IMAD.MOV.U32 R3, RZ, RZ, R29 ;  /* 0x000000ffff037224 */ /* 0x000fe400078e001d */
[----:B------:R-:W-:Y:S04]  /*2ec50*/  STL [R1+0x4b4], R14 ;  /* 0x0004b40e01007387 */ /* 0x000fe80000100800 */
[----:B------:R3:W-:Y:S04]  /*2ec60*/  LDGSTS.E [R12+0x4cc00], [R2.64], P0 ;  /* 0x4cc00000020c7fae */ /* 0x0007e80008121848 */
[----:B-1----:R-:W4:Y:S04]  /*2ec70*/  LDL.LU R29, [R1+0x1fc] ;  /* 0x0001fc00011d7983 */ /* 0x002f280000300800 */
[----:B------:R1:W-:Y:S01]  /*2ec80*/  STL [R1+0x4b0], R28 ;  /* 0x0004b01c01007387 */ /* 0x0003e20000100800 */
[----:B---3--:R-:W-:-:S03]  /*2ec90*/  IADD3 R11, P1, R11, UR7, RZ ;  /* 0x000000070b0b7c10 */ /* 0x008fc6000ff3e0ff */
[----:B------:R-:W4:Y:S01]  /*2eca0*/  LDL.LU R15, [R1+0x23c] ;  /* 0x00023c00010f7983 */ /* 0x000f220000300800 */
[----:B------:R-:W-:-:S03]  /*2ecb0*/  IMAD.MOV.U32 R3, RZ, RZ, R28 ;  /* 0x000000ffff037224 */ /* 0x000fc600078e001c */
[----:B------:R-:W4:Y:S01]  /*2ecc0*/  LDL.LU R30, [R1+0x1f8] ;  /* 0x0001f800011e7983 */ /* 0x000f220000300800 */
[----:B------:R-:W-:-:S03]  /*2ecd0*/  IADD3 R8, P2, R8, UR7, RZ ;  /* 0x0000000708087c10 */ /* 0x000fc6000ff5e0ff */
[----:B-1----:R-:W4:Y:S01]  /*2ece0*/  LDL.LU R28, [R1+0x238] ;  /* 0x00023800011c7983 */ /* 0x002f220000300800 */
[----:B------:R-:W-:-:S03]  /*2ecf0*/  IMAD.MOV.U32 R2, RZ, RZ, R14 ;  /* 0x000000ffff027224 */ /* 0x000fc600078e000e */
[----:B------:R-:W-:Y:S04]  /*2ed00*/  STL [R1+0x4f4], R11 ;  /* 0x0004f40b01007387 */ /* 0x000fe80000100800 */
[----:B------:R1:W-:Y:S02]  /*2ed10*/  LDGSTS.E [R12+0x4dc00], [R2.64], P0 ;  /* 0x4dc00000020c7fae */ /* 0x0003e40008121848 */
[----:B-1----:R-:W-:Y:S01]  /*2ed20*/  IMAD.MOV.U32 R2, RZ, RZ, R11 ;  /* 0x000000ffff027224 */ /* 0x002fe200078e000b */
[----:B------:R-:W-:Y:S02]  /*2ed30*/  LOP3.LUT R34, R199, 0x70, RZ, 0x3c, !PT ;  /* 0x00000070c7227812 */ /* 0x000fe400078e3cff */
[----:B-----5:R-:W-:-:S05]  /*2ed40*/  IADD3.X R13, R13, UR6, RZ, P1, !PT ;  /* 0x000000060d0d7c10 */ /* 0x020fca0008ffe4ff */
[----:B------:R1:W-:Y:S01]  /*2ed50*/  STL [R1+0x4f0], R13 ;  /* 0x0004f00d01007387 */ /* 0x0003e20000100800 */
[----:B------:R-:W-:-:S03]  /*2ed60*/  IADD3.X R9, R9, UR6, RZ, P2, !PT ;  /* 0x0000000609097c10 */ /* 0x000fc600097fe4ff */
[----:B------:R-:W-:Y:S01]  /*2ed70*/  STL [R1+0x534], R8 ;  /* 0x0005340801007387 */ /* 0x000fe20000100800 */
[----:B------:R-:W-:-:S03]  /*2ed80*/  IMAD.MOV.U32 R3, RZ, RZ, R13 ;  /* 0x000000ffff037224 */ /* 0x000fc600078e000d */
[----:B------:R5:W-:Y:S04]  /*2ed90*/  STL [R1+0x530], R9 ;  /* 0x0005300901007387 */ /* 0x000be80000100800 */
[----:B------:R-:W3:Y:S04]  /*2eda0*/  LDL.LU R14, [R1+0x278] ;  /* 0x00027800010e7983 */ /* 0x000ee80000300800 */
[----:B-1----:R-:W3:Y:S04]  /*2edb0*/  LDL.LU R13, [R1+0x27c] ;  /* 0x00027c00010d7983 */ /* 0x002ee80000300800 */
[----:B------:R1:W-:Y:S04]  /*2edc0*/  LDGSTS.E [R12+0x4ec00], [R2.64], P0 ;  /* 0x4ec00000020c7fae */ /* 0x0003e80008121848 */
[----:B------:R-:W3:Y:S01]  /*2edd0*/  LDL.LU R11, [R1+0x2b8] ;  /* 0x0002b800010b7983 */ /* 0x000ee20000300800 */
[----:B--2---:R-:W-:Y:S01]  /*2ede0*/  IADD3 R32, P1, R32, UR7, RZ ;  /* 0x0000000720207c10 */ /* 0x004fe2000ff3e0ff */
[----:B-1----:R-:W-:-:S02]  /*2edf0*/  IMAD.MOV.U32 R3, RZ, RZ, R9 ;  /* 0x000000ffff037224 */ /* 0x002fc400078e0009 */
[----:B-----5:R-:W2:Y:S01]  /*2ee00*/  LDL.LU R9, [R1+0x2bc] ;  /* 0x0002bc0001097983 */ /* 0x020ea20000300800 */
[----:B------:R-:W-:Y:S01]  /*2ee10*/  IMAD.MOV.U32 R2, RZ, RZ, R8 ;  /* 0x000000ffff027224 */ /* 0x000fe200078e0008 */
[----:B------:R-:W-:Y:S01]  /*2ee20*/  IADD3 R10, P2, R10, UR7, RZ ;  /* 0x000000070a0a7c10 */ /* 0x000fe2000ff5e0ff */
[----:B------:R-:W-:-:S03]  /*2ee30*/  IMAD.U32 R8, RZ, RZ, UR5 ;  /* 0x00000005ff087e24 */ /* 0x000fc6000f8e00ff */
[----:B------:R1:W-:Y:S01]  /*2ee40*/  LDGSTS.E [R12+0x4fc00], [R2.64], P0 ;  /* 0x4fc00000020c7fae */ /* 0x0003e20008121848 */
[----:B------:R-:W-:-:S03]  /*2ee50*/  IMAD R8, R8, 0x10000, R34 ;  /* 0x0001000008087824 */ /* 0x000fc600078e0222 */
[----:B------:R-:W-:Y:S01]  /*2ee60*/  STL [R1+0x17c], R32 ;  /* 0x00017c2001007387 */ /* 0x000fe20000100800 */
[----:B----4-:R-:W-:Y:S01]  /*2ee70*/  IADD3.X R33, R33, UR6, RZ, P1, !PT ;  /* 0x0000000621217c10 */ /* 0x010fe20008ffe4ff */
[----:B-1----:R-:W-:Y:S02]  /*2ee80*/  IMAD.MOV.U32 R2, RZ, RZ, R32 ;  /* 0x000000ffff027224 */ /* 0x002fe400078e0020 */
[----:B------:R1:W-:Y:S02]  /*2ee90*/  STL [R1+0x1bc], R10 ;  /* 0x0001bc0a01007387 */ /* 0x0003e40000100800 */
[----:B------:R-:W-:Y:S02]  /*2eea0*/  IMAD.MOV.U32 R3, RZ, RZ, R33 ;  /* 0x000000ffff037224 */ /* 0x000fe400078e0021 */
[----:B------:R4:W-:Y:S04]  /*2eeb0*/  STL [R1+0x178], R33 ;  /* 0x0001782101007387 */ /* 0x0009e80000100800 */
[----:B------:R5:W-:Y:S01]  /*2eec0*/  LDGSTS.E [R8+0x40e00], [R2.64], P0 ;  /* 0x40e0000002087fae */ /* 0x000be20008121848 */
[----:B------:R-:W-:Y:S01]  /*2eed0*/  IADD3.X R31, R31, UR6, RZ, P2, !PT ;  /* 0x000000061f1f7c10 */ /* 0x000fe200097fe4ff */
[----:B-----5:R-:W-:-:S04]  /*2eee0*/  IMAD.MOV.U32 R2, RZ, RZ, R10 ;  /* 0x000000ffff027224 */ /* 0x020fc800078e000a */
[----:B------:R5:W-:Y:S04]  /*2eef0*/  STL [R1+0x1b8], R31 ;  /* 0x0001b81f01007387 */ /* 0x000be80000100800 */
[----:B------:R-:W2:Y:S04]  /*2ef00*/  LDL.LU R12, [R1+0x2f8] ;  /* 0x0002f800010c7983 */ /* 0x000ea80000300800 */
[----:B-1----:R-:W2:Y:S04]  /*2ef10*/  LDL.LU R10, [R1+0x2fc] ;  /* 0x0002fc00010a7983 */ /* 0x002ea80000300800 */
[----:B------:R-:W2:Y:S04]  /*2ef20*/  LDL.LU R46, [R1+0x338] ;  /* 0x00033800012e7983 */ /* 0x000ea80000300800 */
[----:B------:R-:W2:Y:S01]  /*2ef30*/  LDL.LU R45, [R1+0x33c] ;  /* 0x00033c00012d7983 */ /* 0x000ea20000300800 */
[----:B------:R-:W-:-:S05]  /*2ef40*/  IMAD.MOV.U32 R3, RZ, RZ, R31 ;  /* 0x000000ffff037224 */ /* 0x000fca00078e001f */
[----:B------:R1:W-:Y:S01]  /*2ef50*/  LDGSTS.E [R8+0x41e00], [R2.64], P0 ;  /* 0x41e0000002087fae */ /* 0x0003e20008121848 */
[----:B------:R-:W-:Y:S02]  /*2ef60*/  IADD3 R29, P1, R29, UR7, RZ ;  /* 0x000000071d1d7c10 */ /* 0x000fe4000ff3e0ff */
[----:B------:R-:W-:Y:S02]  /*2ef70*/  IADD3 R15, P2, R15, UR7, RZ ;  /* 0x000000070f0f7c10 */ /* 0x000fe4000ff5e0ff */
[----:B------:R-:W-:Y:S01]  /*2ef80*/  IADD3.X R30, R30, UR6, RZ, P1, !PT ;  /* 0x000000061e1e7c10 */ /* 0x000fe20008ffe4ff */
[----:B------:R1:W-:Y:S01]  /*2ef90*/  STL [R1+0x1fc], R29 ;  /* 0x0001fc1d01007387 */ /* 0x0003e20000100800 */
[----:B------:R-:W-:-:S03]  /*2efa0*/  IADD3.X R28, R28, UR6, RZ, P2, !PT ;  /* 0x000000061c1c7c10 */ /* 0x000fc600097fe4ff */
[----:B------:R1:W-:Y:S04]  /*2efb0*/  STL [R1+0x1f8], R30 ;  /* 0x0001f81e01007387 */ /* 0x0003e80000100800 */
[----:B------:R-:W-:Y:S04]  /*2efc0*/  STL [R1+0x23c], R15 ;  /* 0x00023c0f01007387 */ /* 0x000fe80000100800 */
[----:B------:R1:W-:Y:S04]  /*2efd0*/  STL [R1+0x238], R28 ;  /* 0x0002381c01007387 */ /* 0x0003e80000100800 */
[----:B------:R-:W2:Y:S04]  /*2efe0*/  LDL.LU R44, [R1+0x378] ;  /* 0x00037800012c7983 */ /* 0x000ea80000300800 */
[----:B------:R-:W2:Y:S04]  /*2eff0*/  LDL.LU R35, [R1+0x37c] ;  /* 0x00037c0001237983 */ /* 0x000ea80000300800 */
[----:B------:R-:W2:Y:S04]  /*2f000*/  LDL.LU R34, [R1+0x3b8] ;  /* 0x0003b80001227983 */ /* 0x000ea80000300800 */
[----:B----4-:R-:W4:Y:S01]  /*2f010*/  LDL.LU R33, [R1+0x3bc] ;  /* 0x0003bc0001217983 */ /* 0x010f220000300800 */
[----:B-1----:R-:W-:-:S03]  /*2f020*/  IMAD.MOV.U32 R2, RZ, RZ, R29 ;  /* 0x000000ffff027224 */ /* 0x002fc600078e001d */
[----:B-----5:R-:W5:Y:S01]  /*2f030*/  LDL.LU R31, [R1+0x3fc] ;  /* 0x0003fc00011f7983 */ /* 0x020f620000300800 */
[----:B------:R-:W-:-:S03]  /*2f040*/  IMAD.MOV.U32 R3, RZ, RZ, R30 ;  /* 0x000000ffff037224 */ /* 0x000fc600078e001e */
[----:B------:R-:W5:Y:S04]  /*2f050*/  LDL.LU R29, [R1+0x43c] ;  /* 0x00043c00011d7983 */ /* 0x000f680000300800 */
[----:B------:R1:W-:Y:S02]  /*2f060*/  LDGSTS.E [R8+0x42e00], [R2.64], P0 ;  /* 0x42e0000002087fae */ /* 0x0003e40008121848 */
[----:B-1----:R-:W-:Y:S02]  /*2f070*/  IMAD.MOV.U32 R2, RZ, RZ, R15 ;  /* 0x000000ffff027224 */ /* 0x002fe400078e000f */
[----:B------:R-:W-:-:S05]  /*2f080*/  IMAD.MOV.U32 R3, RZ, RZ, R28 ;  /* 0x000000ffff037224 */ /* 0x000fca00078e001c */
[----:B------:R1:W-:Y:S01]  /*2f090*/  LDGSTS.E [R8+0x43e00], [R2.64], P0 ;  /* 0x43e0000002087fae */ /* 0x0003e20008121848 */
[----:B---3--:R-:W-:-:S04]  /*2f0a0*/  IADD3 R13, P1, R13, UR7, RZ ;  /* 0x000000070d0d7c10 */ /* 0x008fc8000ff3e0ff */
[----:B------:R-:W-:Y:S01]  /*2f0b0*/  IADD3.X R14, R14, UR6, RZ, P1, !PT ;  /* 0x000000060e0e7c10 */ /* 0x000fe20008ffe4ff */
[----:B------:R-:W-:Y:S04]  /*2f0c0*/  STL [R1+0x27c], R13 ;  /* 0x00027c0d01007387 */ /* 0x000fe80000100800 */
[----:B------:R3:W-:Y:S01]  /*2f0d0*/  STL [R1+0x278], R14 ;  /* 0x0002780e01007387 */ /* 0x0007e20000100800 */
[----:B--2---:R-:W-:-:S04]  /*2f0e0*/  IADD3 R9, P2, R9, UR7, RZ ;  /* 0x0000000709097c10 */ /* 0x004fc8000ff5e0ff */
[----:B------:R-:W-:Y:S01]  /*2f0f0*/  IADD3.X R11, R11, UR6, RZ, P2, !PT ;  /* 0x000000060b0b7c10 */ /* 0x000fe200097fe4ff */
[----:B------:R-:W-:Y:S04]  /*2f100*/  STL [R1+0x2bc], R9 ;  /* 0x0002bc0901007387 */ /* 0x000fe80000100800 */
[----:B------:R-:W2:Y:S04]  /*2f110*/  LDL.LU R32, [R1+0x3f8] ;  /* 0x0003f80001207983 */ /* 0x000ea80000300800 */
[----:B------:R3:W-:Y:S04]  /*2f120*/  STL [R1+0x2b8], R11 ;  /* 0x0002b80b01007387 */ /* 0x0007e80000100800 */
[----:B------:R-:W2:Y:S04]  /*2f130*/  LDL.LU R30, [R1+0x438] ;  /* 0x00043800011e7983 */ /* 0x000ea80000300800 */
[----:B------:R-:W2:Y:S01]  /*2f140*/  LDL.LU R28, [R1+0x478] ;  /* 0x00047800011c7983 */ /* 0x000ea20000300800 */
[----:B-1----:R-:W-:-:S03]  /*2f150*/  IMAD.MOV.U32 R2, RZ, RZ, R13 ;  /* 0x000000ffff027224 */ /* 0x002fc600078e000d */
[----:B------:R-:W2:Y:S01]  /*2f160*/  LDL.LU R15, [R1+0x47c] ;  /* 0x00047c00010f7983 */ /* 0x000ea20000300800 */
[----:B------:R-:W-:-:S03]  /*2f170*/  IMAD.MOV.U32 R3, RZ, RZ, R14 ;  /* 0x000000ffff037224 */ /* 0x000fc600078e000e */
[----:B---3--:R-:W3:Y:S04]  /*2f180*/  LDL.LU R14, [R1+0x4b8] ;  /* 0x0004b800010e7983 */ /* 0x008ee80000300800 */
[----:B------:R-:W3:Y:S04]  /*2f190*/  LDL.LU R13, [R1+0x4bc] ;  /* 0x0004bc00010d7983 */ /* 0x000ee80000300800 */
[----:B------:R1:W-:Y:S01]  /*2f1a0*/  LDGSTS.E [R8+0x44e00], [R2.64], P0 ;  /* 0x44e0000002087fae */ /* 0x0003e20008121848 */
[----:B------:R-:W-:Y:S01]  /*2f1b0*/  IADD3 R10, P1, R10, UR7, RZ ;  /* 0x000000070a0a7c10 */ /* 0x000fe2000ff3e0ff */
[----:B-1----:R-:W-:-:S02]  /*2f1c0*/  IMAD.MOV.U32 R2, RZ, RZ, R9 ;  /* 0x000000ffff027224 */ /* 0x002fc400078e0009 */
[----:B------:R-:W-:Y:S01]  /*2f1d0*/  IMAD.MOV.U32 R3, RZ, RZ, R11 ;  /* 0x000000ffff037224 */ /* 0x000fe200078e000b */
[----:B------:R-:W-:Y:S01]  /*2f1e0*/  IADD3.X R12, R12, UR6, RZ, P1, !PT ;  /* 0x000000060c0c7c10 */ /* 0x000fe20008ffe4ff */
[----:B------:R-:W3:Y:S01]  /*2f1f0*/  LDL.LU R11, [R1+0x4fc] ;  /* 0x0004fc00010b7983 */ /* 0x000ee20000300800 */
[----:B------:R-:W-:-:S03]  /*2f200*/  IADD3 R45, P2, R45, UR7, RZ ;  /* 0x000000072d2d7c10 */ /* 0x000fc6000ff5e0ff */
[----:B------:R-:W3:Y:S04]  /*2f210*/  LDL.LU R9, [R1+0x53c] ;  /* 0x00053c0001097983 */ /* 0x000ee80000300800 */
[----:B------:R-:W-:Y:S04]  /*2f220*/  STL [R1+0x2fc], R10 ;  /* 0x0002fc0a01007387 */ /* 0x000fe80000100800 */
[----:B------:R1:W-:Y:S04]  /*2f230*/  LDGSTS.E [R8+0x45e00], [R2.64], P0 ;  /* 0x45e0000002087fae */ /* 0x0003e80008121848 */
[----:B------:R1:W-:Y:S04]  /*2f240*/  STL [R1+0x2f8], R12 ;  /* 0x0002f80c01007387 */ /* 0x0003e80000100800 */
[----:B------:R-:W-:Y:S01]  /*2f250*/  STL [R1+0x33c], R45 ;  /* 0x00033c2d01007387 */ /* 0x000fe20000100800 */
[----:B-1----:R-:W-:-:S03]  /*2f260*/  IMAD.MOV.U32 R3, RZ, RZ, R12 ;  /* 0x000000ffff037224 */ /* 0x002fc600078e000c */
[----:B------:R-:W3:Y:S01]  /*2f270*/  LDL.LU R12, [R1+0x4f8] ;  /* 0x0004f800010c7983 */ /* 0x000ee20000300800 */
[----:B------:R-:W-:Y:S01]  /*2f280*/  IADD3.X R46, R46, UR6, RZ, P2, !PT ;  /* 0x000000062e2e7c10 */ /* 0x000fe200097fe4ff */
[----:B------:R-:W-:-:S04]  /*2f290*/  IMAD.MOV.U32 R2, RZ, RZ, R10 ;  /* 0x000000ffff027224 */ /* 0x000fc800078e000a */
[----:B------:R-:W-:Y:S04]  /*2f2a0*/  STL [R1+0x338], R46 ;  /* 0x0003382e01007387 */ /* 0x000fe80000100800 */
[----:B------:R-:W3:Y:S04]  /*2f2b0*/  LDL.LU R10, [R1+0x538] ;  /* 0x00053800010a7983 */ /* 0x000ee80000300800 */
[----:B------:R1:W-:Y:S02]  /*2f2c0*/  LDGSTS.E [R8+0x46e00], [R2.64], P0 ;  /* 0x46e0000002087fae */ /* 0x0003e40008121848 */
[----:B-1----:R-:W-:-:S02]  /*2f2d0*/  IMAD.MOV.U32 R2, RZ, RZ, R45 ;  /* 0x000000ffff027224 */ /* 0x002fc400078e002d */
[----:B------:R-:W-:-:S05]  /*2f2e0*/  IMAD.MOV.U32 R3, RZ, RZ, R46 ;  /* 0x000000ffff037224 */ /* 0x000fca00078e002e */
[----:B------:R1:W-:Y:S01]  /*2f2f0*/  LDGSTS.E [R8+0x47e00], [R2.64], P0 ;  /* 0x47e0000002087fae */ /* 0x0003e20008121848 */
[----:B------:R-:W-:-:S04]  /*2f300*/  IADD3 R35, P1, R35, UR7, RZ ;  /* 0x0000000723237c10 */ /* 0x000fc8000ff3e0ff */
[----:B------:R-:W-:Y:S01]  /*2f310*/  IADD3.X R44, R44, UR6, RZ, P1, !PT ;  /* 0x000000062c2c7c10 */ /* 0x000fe20008ffe4ff */
[----:B-1----:R-:W-:Y:S01]  /*2f320*/  IMAD.MOV.U32 R2, RZ, RZ, R35 ;  /* 0x000000ffff027224 */ /* 0x002fe200078e0023 */
[----:B----4-:R-:W-:-:S03]  /*2f330*/  IADD3 R33, P2, R33, UR7, RZ ;  /* 0x0000000721217c10 */ /* 0x010fc6000ff5e0ff */
[----:B------:R-:W-:Y:S01]  /*2f340*/  IMAD.MOV.U32 R3, RZ, RZ, R44 ;  /* 0x000000ffff037224 */ /* 0x000fe200078e002c */
[----:B------:R-:W-:Y:S02]  /*2f350*/  IADD3.X R34, R34, UR6, RZ, P2, !PT ;  /* 0x0000000622227c10 */ /* 0x000fe400097fe4ff */
[----:B-----5:R-:W-:Y:S02]  /*2f360*/  IADD3 R31, P1, R31, UR7, RZ ;  /* 0x000000071f1f7c10 */ /* 0x020fe4000ff3e0ff */
[----:B------:R1:W-:Y:S01]  /*2f370*/  LDGSTS.E [R8+0x48e00], [R2.64], P0 ;  /* 0x48e0000002087fae */ /* 0x0003e20008121848 */
[----:B------:R-:W-:Y:S01]  /*2f380*/  IADD3 R29, P2, R29, UR7, RZ ;  /* 0x000000071d1d7c10 */ /* 0x000fe2000ff5e0ff */
[----:B-1----:R-:W-:Y:S02]  /*2f390*/  IMAD.MOV.U32 R2, RZ, RZ, R33 ;  /* 0x000000ffff027224 */ /* 0x002fe400078e0021 */
[----:B------:R-:W-:-:S05]  /*2f3a0*/  IMAD.MOV.U32 R3, RZ, RZ, R34 ;  /* 0x000000ffff037224 */ /* 0x000fca00078e0022 */
[----:B------:R1:W-:Y:S02]  /*2f3b0*/  LDGSTS.E [R8+0x49e00], [R2.64], P0 ;  /* 0x49e0000002087fae */ /* 0x0003e40008121848 */
[----:B-1----:R-:W-:Y:S02]  /*2f3c0*/  IMAD.MOV.U32 R2, RZ, RZ, R31 ;  /* 0x000000ffff027224 */ /* 0x002fe400078e001f */
[----:B------:R-:W-:Y:S04]  /*2f3d0*/  STL [R1+0x37c], R35 ;  /* 0x00037c2301007387 */ /* 0x000fe80000100800 */
[----:B------:R-:W-:Y:S04]  /*2f3e0*/  STL [R1+0x378], R44 ;  /* 0x0003782c01007387 */ /* 0x000fe80000100800 */
[----:B------:R-:W-:Y:S01]  /*2f3f0*/  STL [R1+0x3bc], R33 ;  /* 0x0003bc2101007387 */ /* 0x000fe20000100800 */
[----:B------:R-:W-:-:S03]  /*2f400*/  IMAD.MOV.U32 R196, RZ, RZ, 0x7f ;  /* 0x0000007fffc47424 */ /* 0x000fc600078e00ff */
[----:B------:R-:W-:Y:S04]  /*2f410*/  STL [R1+0x3b8], R34 ;  /* 0x0003b82201007387 */ /* 0x000fe80000100800 */
[----:B------:R-:W-:Y:S01]  /*2f420*/  STL [R1+0x3fc], R31 ;  /* 0x0003fc1f01007387 */ /* 0x000fe20000100800 */
[----:B------:R-:W-:Y:S02]  /*2f430*/  IADD3 R196, R196, c[0x0][0x180], RZ ;  /* 0x00006000c4c47a10 */ /* 0x000fe40007ffe0ff */
[----:B------:R-:W-:Y:S01]  /*2f440*/  IADD3 R201, R201, 0x1, RZ ;  /* 0x00000001c9c97810 */ /* 0x000fe20007ffe0ff */
[C---:B------:R-:W-:Y:S08]  /*2f450*/  HMMA.1688.F32.TF32 R100, R120.reuse, R50, R100 ;  /* 0x000000327864723c */ /* 0x040ff00000081064 */
[C---:B------:R-:W-:Y:S08]  /*2f460*/  HMMA.1688.F32.TF32 R104, R120.reuse, R58, R104 ;  /* 0x0000003a7868723c */ /* 0x040ff00000081068 */
[----:B------:R-:W-:Y:S08]  /*2f470*/  HMMA.1688.F32.TF32 R108, R120, R62, R108 ;  /* 0x0000003e786c723c */ /* 0x000ff0000008106c */
[C---:B------:R-:W-:Y:S08]  /*2f480*/  HMMA.1688.F32.TF32 R156, R112.reuse, R50, R156 ;  /* 0x00000032709c723c */ /* 0x040ff0000008109c */
[C---:B------:R-:W-:Y:S08]  /*2f490*/  HMMA.1688.F32.TF32 R152, R112.reuse, R58, R152 ;  /* 0x0000003a7098723c */ /* 0x040ff00000081098 */
[----:B------:R-:W-:Y:S08]  /*2f4a0*/  HMMA.1688.F32.TF32 R148, R112, R62, R148 ;  /* 0x0000003e7094723c */ /* 0x000ff00000081094 */
[----:B------:R-:W-:Y:S01]  /*2f4b0*/  HMMA.1688.F32.TF32 R172, R96, R50, R172 ;  /* 0x0000003260ac723c */ /* 0x000fe200000810ac */
[----:B--2---:R-:W-:-:S05]  /*2f4c0*/  IADD3.X R32, R32, UR6, RZ, P1, !PT ;  /* 0x0000000620207c10 */ /* 0x004fca0008ffe4ff */
[----:B------:R-:W-:Y:S01]  /*2f4d0*/  IMAD.MOV.U32 R3, RZ, RZ, R32 ;  /* 0x000000ffff037224 */ /* 0x000fe200078e0020 */
[----:B------:R-:W-:-:S04]  /*2f4e0*/  IADD3.X R30, R30, UR6, RZ, P2, !PT ;  /* 0x000000061e1e7c10 */ /* 0x000fc800097fe4ff */
[----:B------:R1:W-:Y:S01]  /*2f4f0*/  LDGSTS.E [R8+0x4ae00], [R2.64], P0 ;  /* 0x4ae0000002087fae */ /* 0x0003e20008121848 */
[----:B------:R-:W-:-:S04]  /*2f500*/  IADD3 R15, P1, R15, UR7, RZ ;  /* 0x000000070f0f7c10 */ /* 0x000fc8000ff3e0ff */
[----:B------:R-:W-:Y:S01]  /*2f510*/  IADD3.X R28, R28, UR6, RZ, P1, !PT ;  /* 0x000000061c1c7c10 */ /* 0x000fe20008ffe4ff */
[----:B-1----:R-:W-:Y:S02]  /*2f520*/  IMAD.MOV.U32 R2, RZ, RZ, R29 ;  /* 0x000000ffff027224 */ /* 0x002fe400078e001d */
[----:B------:R-:W-:Y:S01]  /*2f530*/  IMAD.MOV.U32 R3, RZ, RZ, R30 ;  /* 0x000000ffff037224 */ /* 0x000fe200078e001e */
[----:B---3--:R-:W-:-:S04]  /*2f540*/  IADD3 R13, P2, R13, UR7, RZ ;  /* 0x000000070d0d7c10 */ /* 0x008fc8000ff5e0ff */
[----:B------:R1:W-:Y:S01]  /*2f550*/  LDGSTS.E [R8+0x4be00], [R2.64], P0 ;  /* 0x4be0000002087fae */ /* 0x0003e20008121848 */
[----:B------:R-:W-:Y:S01]  /*2f560*/  IADD3.X R14, R14, UR6, RZ, P2, !PT ;  /* 0x000000060e0e7c10 */ /* 0x000fe200097fe4ff */
[----:B-1----:R-:W-:Y:S02]  /*2f570*/  IMAD.MOV.U32 R2, RZ, RZ, R15 ;  /* 0x000000ffff027224 */ /* 0x002fe400078e000f */
[----:B------:R-:W-:Y:S01]  /*2f580*/  IMAD.MOV.U32 R3, RZ, RZ, R28 ;  /* 0x000000ffff037224 */ /* 0x000fe200078e001c */
[----:B------:R-:W-:-:S04]  /*2f590*/  IADD3 R11, P1, R11, UR7, RZ ;  /* 0x000000070b0b7c10 */ /* 0x000fc8000ff3e0ff */
[----:B------:R1:W-:Y:S04]  /*2f5a0*/  LDGSTS.E [R8+0x4ce00], [R2.64], P0 ;  /* 0x4ce0000002087fae */ /* 0x0003e80008121848 */
[----:B------:R-:W-:Y:S01]  /*2f5b0*/  STL [R1+0x3f8], R32 ;  /* 0x0003f82001007387 */ /* 0x000fe20000100800 */
[----:B------:R-:W-:-:S03]  /*2f5c0*/  IADD3 R9, P2, R9, UR7, RZ ;  /* 0x0000000709097c10 */ /* 0x000fc6000ff5e0ff */
[----:B------:R-:W-:Y:S01]  /*2f5d0*/  STL [R1+0x43c], R29 ;  /* 0x00043c1d01007387 */ /* 0x000fe20000100800 */
[----:B-1----:R-:W-:Y:S02]  /*2f5e0*/  IMAD.MOV.U32 R2, RZ, RZ, R13 ;  /* 0x000000ffff027224 */ /* 0x002fe400078e000d */
[----:B------:R-:W-:Y:S01]  /*2f5f0*/  IMAD.MOV.U32 R3, RZ, RZ, R14 ;  /* 0x000000ffff037224 */ /* 0x000fe200078e000e */
[----:B------:R-:W-:Y:S04]  /*2f600*/  STL [R1+0x438], R30 ;  /* 0x0004381e01007387 */ /* 0x000fe80000100800 */
[----:B------:R1:W-:Y:S01]  /*2f610*/  LDGSTS.E [R8+0x4de00], [R2.64], P0 ;  /* 0x4de0000002087fae */ /* 0x0003e20008121848 */
[----:B------:R-:W-:-:S03]  /*2f620*/  IADD3.X R12, R12, UR6, RZ, P1, !PT ;  /* 0x000000060c0c7c10 */ /* 0x000fc60008ffe4ff */
[----:B------:R-:W-:Y:S04]  /*2f630*/  STL [R1+0x47c], R15 ;  /* 0x00047c0f01007387 */ /* 0x000fe80000100800 */
[----:B------:R-:W-:Y:S01]  /*2f640*/  STL [R1+0x478], R28 ;  /* 0x0004781c01007387 */ /* 0x000fe20000100800 */
[----:B-1----:R-:W-:Y:S02]  /*2f650*/  IMAD.MOV.U32 R2, RZ, RZ, R11 ;  /* 0x000000ffff027224 */ /* 0x002fe400078e000b */
[----:B------:R-:W-:Y:S01]  /*2f660*/  IMAD.MOV.U32 R3, RZ, RZ, R12 ;  /* 0x000000ffff037224 */ /* 0x000fe200078e000c */
[----:B------:R-:W-:Y:S04]  /*2f670*/  STL [R1+0x4bc], R13 ;  /* 0x0004bc0d01007387 */ /* 0x000fe80000100800 */
[----:B------:R-:W-:Y:S04]  /*2f680*/  STL [R1+0x4b8], R14 ;  /* 0x0004b80e01007387 */ /* 0x000fe80000100800 */
[----:B------:R-:W-:Y:S01]  /*2f690*/  STL [R1+0x4fc], R11 ;  /* 0x0004fc0b01007387 */ /* 0x000fe20000100800 */
[----:B------:R-:W-:-:S03]  /*2f6a0*/  IADD3.X R10, R10, UR6, RZ, P2, !PT ;  /* 0x000000060a0a7c10 */ /* 0x000fc600097fe4ff */
[----:B------:R-:W-:Y:S04]  /*2f6b0*/  STL [R1+0x4f8], R12 ;  /* 0x0004f80c01007387 */ /* 0x000fe80000100800 */
[----:B------:R1:W-:Y:S04]  /*2f6c0*/  LDGSTS.E [R8+0x4ee00], [R2.64], P0 ;  /* 0x4ee0000002087fae */ /* 0x0003e80008121848 */
[----:B------:R2:W-:Y:S01]  /*2f6d0*/  STL [R1+0x53c], R9 ;  /* 0x00053c0901007387 */ /* 0x0005e20000100800 */
[----:B-1----:R-:W-:Y:S01]  /*2f6e0*/  IMAD.MOV.U32 R2, RZ, RZ, R9 ;  /* 0x000000ffff027224 */ /* 0x002fe200078e0009 */
[----:B--2---:R-:W-:Y:S01]  /*2f6f0*/  SHF.R.S32.HI R9, RZ, 0x1f, R196 ;  /* 0x0000001fff097819 */ /* 0x004fe200000114c4 */
[----:B------:R-:W-:-:S03]  /*2f700*/  IMAD.MOV.U32 R3, RZ, RZ, R10 ;  /* 0x000000ffff037224 */ /* 0x000fc600078e000a */
[----:B------:R-:W-:Y:S01]  /*2f710*/  LEA.HI R9, R9, R196, RZ, 0x7 ;  /* 0x000000c409097211 */ /* 0x000fe200078f38ff */
[----:B------:R1:W-:Y:S03]  /*2f720*/  STL [R1+0x538], R10 ;  /* 0x0005380a01007387 */ /* 0x0003e60000100800 */
[----:B------:R-:W-:Y:S01]  /*2f730*/  SHF.R.S32.HI R9, RZ, 0x7, R9 ;  /* 0x00000007ff097819 */ /* 0x000fe20000011409 */
[----:B------:R1:W-:Y:S03]  /*2f740*/  LDGSTS.E [R8+0x4fe00], [R2.64], P0 ;  /* 0x4fe0000002087fae */ /* 0x0003e60008121848 */
[----:B------:R-:W-:Y:S01]  /*2f750*/  ISETP.NE.U32.AND P0, PT, R201, R9, PT ;  /* 0x00000009c900720c */ /* 0x000fe20003f05070 */
[C---:B------:R-:W-:Y:S01]  /*2f760*/  HMMA.1688.F32.TF32 R72, R96.reuse, R58, R72 ;  /* 0x0000003a6048723c */ /* 0x040fe20000081048 */
[----:B------:R-:W0:Y:S07]  /*2f770*/  LDGDEPBAR ;  /* 0x00000000000079af */ /* 0x000e2e0000000000 */
[----:B------:R-:W-:Y:S04]  /*2f780*/  HMMA.1688.F32.TF32 R76, R96, R62, R76 ;  /* 0x0000003e604c723c */ /* 0x000fe8000008104c */
[----:B-1----:R-:W-:Y:S01]  /*2f790*/  @!P0 CALL.REL.NOINC `(.L_x_0) ;  /* 0x0000001000008944 */ /* 0x002fe20003c00000 */
[----:B------:R-:W-:Y:S05]  /*2f7a0*/  BRA `(.L_x_1) ;  /* 0xffff1d5000007947 */ /* 0x000fea000383ffff */
.L_x_0:
[----:B---3-5:R-:W2:Y:S01]  /*2f7b0*/  LDL.LU R11, [R1+0x960] ;  /* 0x00096000010b7983 */ /* 0x028ea20000300800 */
[----:B------:R-:W-:-:S04]  /*2f7c0*/  DEPBAR.LE SB0, 0x0 ;  /* 0x000080000000791a */ /* 0x000fc80000000000 */
[----:B------:R-:W3:Y:S04]  /*2f7d0*/  LDL.LU R10, [R1+0x95c] ;  /* 0x00095c00010a7983 */ /* 0x000ee80000300800 */
[----:B------:R-:W4:Y:S04]  /*2f7e0*/  LDL.LU R9, [R1+0x958] ;  /* 0x0009580001097983 */ /* 0x000f280000300800 */
[----:B------:R-:W2:Y:S04]  /*2f7f0*/  LDL.LU R176, [R1+0x8f8] ;  /* 0x0008f80001b07983 */ /* 0x000ea80000300800 */
[----:B------:R-:W1:Y:S01]  /*2f800*/  S2R R12, SR_TID.X ;  /* 0x00000000000c7919 */ /* 0x000e620000002100 */
[----:B------:R-:W-:-:S02]  /*2f810*/  IMAD.MOV.U32 R14, RZ, RZ, R152 ;  /* 0x000000ffff0e7224 */ /* 0x000fc400078e0098 */
[----:B------:R-:W-:Y:S02]  /*2f820*/  IMAD.MOV.U32 R15, RZ, RZ, R153 ;  /* 0x000000ffff0f7224 */ /* 0x000fe400078e0099 */
[C---:B-1----:R-:W-:Y:S02]  /*2f830*/  IMAD.SHL.U32 R2, R12.reuse, 0x200, RZ ;  /* 0x000002000c027824 */ /* 0x042fe400078e00ff */
[----:B------:R-:W-:-:S03]  /*2f840*/  IMAD.SHL.U32 R0, R12, 0x20, RZ ;  /* 0x000000200c007824 */ /* 0x000fc600078e00ff */
[----:B------:R-:W-:Y:S01]  /*2f850*/  LOP3.LUT R2, R2, 0x3000, RZ, 0xc0, !PT ;  /* 0x0000300002027812 */ /* 0x000fe200078ec0ff */
[----:B------:R-:W-:-:S03]  /*2f860*/  IMAD.SHL.U32 R8, R12, 0x4, RZ ;  /* 0x000000040c087824 */ /* 0x000fc600078e00ff */
[----:B------:R-:W-:Y:S01]  /*2f870*/  LOP3.LUT R2, R2, 0x60, R0, 0xf8, !PT ;  /* 0x0000006002027812 */ /* 0x000fe200078ef800 */
[C---:B------:R-:W-:Y:S02]  /*2f880*/  IMAD.SHL.U32 R0, R12.reuse, 0x800, RZ ;  /* 0x000008000c007824 */ /* 0x040fe400078e00ff */
[C---:B------:R-:W-:Y:S01]  /*2f890*/  IMAD.SHL.U32 R3, R12.reuse, 0x40, RZ ;  /* 0x000000400c037824 */ /* 0x040fe200078e00ff */
[----:B------:R-:W-:Y:S02]  /*2f8a0*/  LOP3.LUT R12, R12, 0x7f, RZ, 0xc0, !PT ;  /* 0x0000007f0c0c7812 */ /* 0x000fe400078ec0ff */
[----:B------:R-:W-:Y:S02]  /*2f8b0*/  LOP3.LUT R0, R0, 0x3000, RZ, 0xc0, !PT ;  /* 0x0000300000007812 */ /* 0x000fe400078ec0ff */
[----:B------:R-:W-:Y:S02]  /*2f8c0*/  LOP3.LUT R2, R2, 0x170, R8, 0x78, !PT ;  /* 0x0000017002027812 */ /* 0x000fe400078e7808 */
[----:B------:R-:W-:Y:S01]  /*2f8d0*/  LOP3.LUT R3, R3, 0x800, RZ, 0xc0, !PT ;  /* 0x0000080003037812 */ /* 0x000fe200078ec0ff */
[----:B------:R-:W-:Y:S01]  /*2f8e0*/  IMAD R0, R12, 0x10, R0 ;  /* 0x000000100c007824 */ /* 0x000fe200078e0200 */
[----:B------:R-:W-:Y:S01]  /*2f8f0*/  BAR.SYNC.DEFER_BLOCKING 0x0 ;  /* 0x0000000000007b1d */ /* 0x000fe20000010000 */
[----:B------:R-:W-:-:S02]  /*2f900*/  IMAD.MOV.U32 R30, RZ, RZ, R72 ;  /* 0x000000ffff1e7224 */ /* 0x000fc400078e0048 */
[----:B------:R-:W-:Y:S02]  /*2f910*/  IMAD.MOV.U32 R31, RZ, RZ, R73 ;  /* 0x000000ffff1f7224 */ /* 0x000fe400078e0049 */
[----:B------:R-:W-:Y:S02]  /*2f920*/  IMAD.MOV.U32 R34, RZ, RZ, R124 ;  /* 0x000000ffff227224 */ /* 0x000fe400078e007c */
[----:B------:R-:W-:Y:S02]  /*2f930*/  IMAD.MOV.U32 R35, RZ, RZ, R125 ;  /* 0x000000ffff237224 */ /* 0x000fe400078e007d */
[----:B------:R-:W-:Y:S02]  /*2f940*/  IMAD.IADD R2, R3, 0x1, R2 ;  /* 0x0000000103027824 */ /* 0x000fe400078e0202 */
        /* <DEDUP_REMOVED lines=12> */
[----:B------:R-:W-:Y:S01]  /*2fa10*/  IMAD.MOV.U32 R125, RZ, RZ, R183 ;  /* 0x000000ffff7d7224 */ /* 0x000fe200078e00b7 */
[----:B------:R1:W-:Y:S04]  /*2fa20*/  STS.128 [R2+0x200], R12 ;  /* 0x0002000c02007388 */ /* 0x0003e80000000c00 */
[----:B------:R-:W-:Y:S04]  /*2fa30*/  STS.128 [R2+0x280], R152 ;  /* 0x0002809802007388 */ /* 0x000fe80000000c00 */
[----:B------:R-:W-:Y:S04]  /*2fa40*/  STS.128 [R2+0x400], R28 ;  /* 0x0004001c02007388 */ /* 0x000fe80000000c00 */
[----:B------:R-:W-:Y:S04]  /*2fa50*/  STS.128 [R2+0x480], R72 ;  /* 0x0004804802007388 */ /* 0x000fe80000000c00 */
[----:B------:R-:W-:Y:S04]  /*2fa60*/  STS.128 [R2+0x600], R32 ;  /* 0x0006002002007388 */ /* 0x000fe80000000c00 */
[----:B------:R-:W-:Y:S01]  /*2fa70*/  STS.128 [R2+0x680], R124 ;  /* 0x0006807c02007388 */ /* 0x000fe20000000c00 */
[----:B------:R-:W-:Y:S01]  /*2fa80*/  LOP3.LUT R3, R0, 0x60, RZ, 0x3c, !PT ;  /* 0x0000006000037812 */ /* 0x000fe200078e3cff */
[----:B-1----:R-:W-:-:S02]  /*2fa90*/  IMAD.MOV.U32 R14, RZ, RZ, R88 ;  /* 0x000000ffff0e7224 */ /* 0x002fc400078e0058 */
        /* <DEDUP_REMOVED lines=27> */
[----:B------:R-:W-:Y:S01]  /*2fc50*/  IMAD.MOV.U32 R27, RZ, RZ, R23 ;  /* 0x000000ffff1b7224 */ /* 0x000fe200078e0017 */
[----:B--2---:R-:W-:-:S04]  /*2fc60*/  ISETP.GE.AND P0, PT, R176, c[0x0][0x178], PT ;  /* 0x00005e00b0007a0c */ /* 0x004fc80003f06270 */
[----:B------:R-:W-:Y:S01]  /*2fc70*/  ISETP.LT.AND P1, PT, R11, c[0x0][0x17c], !P0 ;  /* 0x00005f000b007a0c */ /* 0x000fe20004721270 */
[----:B------:R-:W-:Y:S01]  /*2fc80*/  IMAD.MOV.U32 R11, RZ, RZ, R105 ;  /* 0x000000ffff0b7224 */ /* 0x000fe200078e0069 */
[----:B---3--:R-:W-:Y:S01]  /*2fc90*/  ISETP.LT.AND P5, PT, R10, c[0x0][0x17c], !P0 ;  /* 0x00005f000a007a0c */ /* 0x008fe200047a1270 */
[----:B------:R-:W-:Y:S01]  /*2fca0*/  IMAD.MOV.U32 R10, RZ, RZ, R104 ;  /* 0x000000ffff0a7224 */ /* 0x000fe200078e0068 */
[----:B----4-:R-:W-:Y:S01]  /*2fcb0*/  ISETP.LT.AND P4, PT, R9, c[0x0][0x17c], !P0 ;  /* 0x00005f0009007a0c */ /* 0x010fe20004781270 */
[----:B------:R-:W-:Y:S02]  /*2fcc0*/  IMAD.MOV.U32 R9, RZ, RZ, R101 ;  /* 0x000000ffff097224 */ /* 0x000fe400078e0065 */
[----:B------:R-:W-:Y:S02]  /*2fcd0*/  IMAD.MOV.U32 R104, RZ, RZ, R102 ;  /* 0x000000ffff687224 */ /* 0x000fe400078e0066 */
[----:B------:R-:W-:Y:S01]  /*2fce0*/  IMAD.MOV.U32 R105, RZ, RZ, R103 ;  /* 0x000000ffff697224 */ /* 0x000fe200078e0067 */
[----:B------:R1:W-:Y:S04]  /*2fcf0*/  STS.128 [R2], R8 ;  /* 0x0000000802007388 */ /* 0x0003e80000000c00 */
[----:B------:R-:W-:Y:S04]  /*2fd00*/  STS.128 [R2+0x80], R104 ;  /* 0x0000806802007388 */ /* 0x000fe80000000c00 */
[----:B------:R-:W-:Y:S01]  /*2fd10*/  BAR.SYNC.DEFER_BLOCKING 0x0 ;  /* 0x0000000000007b1d */ /* 0x000fe20000010000 */
[----:B-1----:R-:W-:-:S02]  /*2fd20*/  LOP3.LUT R9, R0, 0x20, RZ, 0x3c, !PT ;  /* 0x0000002000097812 */ /* 0x002fc400078e3cff */
[----:B------:R-:W-:-:S03]  /*2fd30*/  LOP3.LUT R8, R0, 0x40, RZ, 0x3c, !PT ;  /* 0x0000004000087812 */ /* 0x000fc600078e3cff */
[----:B------:R-:W1:Y:S04]  /*2fd40*/  LDS.128 R72, [R0] ;  /* 0x0000000000487984 */ /* 0x000e680000000c00 */
[----:B------:R-:W-:Y:S04]  /*2fd50*/  LDS.128 R56, [R0+0x800] ;  /* 0x0008000000387984 */ /* 0x000fe80000000c00 */
[----:B------:R-:W2:Y:S04]  /*2fd60*/  LDS.128 R28, [R9] ;  /* 0x00000000091c7984 */ /* 0x000ea80000000c00 */
[----:B------:R-:W-:Y:S04]  /*2fd70*/  LDS.128 R48, [R9+0x800] ;  /* 0x0008000009307984 */ /* 0x000fe80000000c00 */
[----:B------:R-:W3:Y:S04]  /*2fd80*/  LDS.128 R68, [R8] ;  /* 0x0000000008447984 */ /* 0x000ee80000000c00 */
[----:B------:R-:W-:Y:S04]  /*2fd90*/  LDS.128 R44, [R8+0x800] ;  /* 0x00080000082c7984 */ /* 0x000fe80000000c00 */
[----:B------:R-:W4:Y:S04]  /*2fda0*/  LDS.128 R60, [R3] ;  /* 0x00000000033c7984 */ /* 0x000f280000000c00 */
[----:B------:R-:W1:Y:S04]  /*2fdb0*/  LDS.128 R32, [R3+0x800] ;  /* 0x0008000003207984 */ /* 0x000e680000000c00 */
[----:B------:R-:W-:Y:S01]  /*2fdc0*/  BAR.SYNC.DEFER_BLOCKING 0x0 ;  /* 0x0000000000007b1d */ /* 0x000fe20000010000 */
        /* <DEDUP_REMOVED lines=9> */
[----:B------:R-:W-:Y:S01]  /*2fe60*/  IMAD.MOV.U32 R93, RZ, RZ, R67 ;  /* 0x000000ffff5d7224 */ /* 0x000fe200078e0043 */
[----:B------:R1:W-:Y:S04]  /*2fe70*/  STS.128 [R2], R12 ;  /* 0x0000000c02007388 */ /* 0x0003e80000000c00 */
[----:B------:R-:W-:Y:S04]  /*2fe80*/  STS.128 [R2+0x80], R88 ;  /* 0x0000805802007388 */ /* 0x000fe80000000c00 */
[----:B------:R-:W-:Y:S04]  /*2fe90*/  STS.128 [R2+0x200], R96 ;  /* 0x0002006002007388 */ /* 0x000fe80000000c00 */
[----:B------:R-:W-:Y:S04]  /*2fea0*/  STS.128 [R2+0x280], R144 ;  /* 0x0002809002007388 */ /* 0x000fe80000000c00 */
[----:B------:R-:W-:Y:S04]  /*2feb0*/  STS.128 [R2+0x400], R100 ;  /* 0x0004006402007388 */ /* 0x000fe80000000c00 */
[----:B------:R-:W-:Y:S04]  /*2fec0*/  STS.128 [R2+0x480], R80 ;  /* 0x0004805002007388 */ /* 0x000fe80000000c00 */
[----:B------:R-:W-:Y:S04]  /*2fed0*/  STS.128 [R2+0x600], R76 ;  /* 0x0006004c02007388 */ /* 0x000fe80000000c00 */
[----:B------:R-:W-:Y:S04]  /*2fee0*/  STS.128 [R2+0x680], R92 ;  /* 0x0006805c02007388 */ /* 0x000fe80000000c00 */
[----:B------:R-:W-:Y:S01]  /*2fef0*/  BAR.SYNC.DEFER_BLOCKING 0x0 ;  /* 0x0000000000007b1d */ /* 0x000fe20000010000 */
[----:B-1----:R-:W-:-:S02]  /*2ff00*/  IMAD.MOV.U32 R14, RZ, RZ, R168 ;  /* 0x000000ffff0e7224 */ /* 0x002fc400078e00a8 */
[----:B------:R-:W-:Y:S02]  /*2ff10*/  IMAD.MOV.U32 R15, RZ, RZ, R169 ;  /* 0x000000ffff0f7224 */ /* 0x000fe400078e00a9 */
[----:B------:R-:W-:Y:S01]  /*2ff20*/  IMAD.MOV.U32 R66, RZ, RZ, R136 ;  /* 0x000000ffff427224 */ /* 0x000fe200078e0088 */
[----:B------:R-:W1:Y:S04]  /*2ff30*/  LDS.128 R76, [R0] ;  /* 0x00000000004c7984 */ /* 0x000e680000000c00 */
[----:B------:R-:W-:Y:S04]  /*2ff40*/  LDS.128 R80, [R0+0x800] ;  /* 0x0008000000507984 */ /* 0x000fe80000000c00 */
[----:B------:R-:W1:Y:S04]  /*2ff50*/  LDS.128 R88, [R9] ;  /* 0x0000000009587984 */ /* 0x000e680000000c00 */
[----:B------:R-:W-:Y:S04]  /*2ff60*/  LDS.128 R92, [R9+0x800] ;  /* 0x00080000095c7984 */ /* 0x000fe80000000c00 */
[----:B------:R-:W1:Y:S04]  /*2ff70*/  LDS.128 R96, [R8] ;  /* 0x0000000008607984 */ /* 0x000e680000000c00 */
[----:B------:R-:W-:Y:S04]  /*2ff80*/  LDS.128 R100, [R8+0x800] ;  /* 0x0008000008647984 */ /* 0x000fe80000000c00 */
[----:B------:R-:W1:Y:S04]  /*2ff90*/  LDS.128 R104, [R3] ;  /* 0x0000000003687984 */ /* 0x000e680000000c00 */
        /* <DEDUP_REMOVED lines=8> */
[----:B------:R-:W-:Y:S01]  /*30020*/  IMAD.MOV.U32 R136, RZ, RZ, R142 ;  /* 0x000000ffff887224 */ /* 0x000fe200078e008e */
[----:B------:R-:W3:Y:S01]  /*30030*/  LDL.LU R141, [R1+0xa2c] ;  /* 0x000a2c00018d7983 */ /* 0x000ee20000300800 */
[----:B------:R-:W-:-:S02]  /*30040*/  IMAD.MOV.U32 R137, RZ, RZ, R143 ;  /* 0x000000ffff897224 */ /* 0x000fc400078e008f */
[----:B------:R-:W-:Y:S01]  /*30050*/  IMAD.MOV.U32 R126, RZ, RZ, R128 ;  /* 0x000000ffff7e7224 */ /* 0x000fe200078e0080 */
[----:B------:R-:W4:Y:S04]  /*30060*/  LDL.LU R140, [R1+0xa28] ;  /* 0x000a2800018c7983 */ /* 0x000f280000300800 */
[----:B------:R1:W-:Y:S04]  /*30070*/  STS.128 [R2], R12 ;  /* 0x0000000c02007388 */ /* 0x0003e80000000c00 */
[----:B------:R-:W-:Y:S04]  /*30080*/  STS.128 [R2+0x80], R168 ;  /* 0x000080a802007388 */ /* 0x000fe80000000c00 */
[----:B------:R-:W-:Y:S04]  /*30090*/  STS.128 [R2+0x200], R64 ;  /* 0x0002004002007388 */ /* 0x000fe80000000c00 */
[----:B------:R1:W-:Y:S04]  /*300a0*/  STS.128 [R2+0x280], R136 ;  /* 0x0002808802007388 */ /* 0x0003e80000000c00 */
[----:B------:R-:W-:Y:S04]  /*300b0*/  STS.128 [R2+0x400], R112 ;  /* 0x0004007002007388 */ /* 0x000fe80000000c00 */
[----:B------:R-:W-:Y:S04]  /*300c0*/  STS.128 [R2+0x480], R40 ;  /* 0x0004802802007388 */ /* 0x000fe80000000c00 */
[----:B------:R-:W-:Y:S04]  /*300d0*/  STS.128 [R2+0x600], R52 ;  /* 0x0006003402007388 */ /* 0x000fe80000000c00 */
[----:B------:R-:W-:Y:S04]  /*300e0*/  STS.128 [R2+0x680], R24 ;  /* 0x0006801802007388 */ /* 0x000fe80000000c00 */
[----:B------:R-:W-:Y:S01]  /*300f0*/  BAR.SYNC.DEFER_BLOCKING 0x0 ;  /* 0x0000000000007b1d */ /* 0x000fe20000010000 */
[----:B-1----:R-:W-:-:S02]  /*30100*/  IMAD.MOV.U32 R12, RZ, RZ, R164 ;  /* 0x000000ffff0c7224 */ /* 0x002fc400078e00a4 */
[----:B------:R-:W-:Y:S02]  /*30110*/  IMAD.MOV.U32 R13, RZ, RZ, R165 ;  /* 0x000000ffff0d7224 */ /* 0x000fe400078e00a5 */
[----:B------:R-:W-:Y:S02]  /*30120*/  IMAD.MOV.U32 R14, RZ, RZ, R160 ;  /* 0x000000ffff0e7224 */ /* 0x000fe400078e00a0 */
[----:B------:R-:W-:Y:S02]  /*30130*/  IMAD.MOV.U32 R127, RZ, RZ, R129 ;  /* 0x000000ffff7f7224 */ /* 0x000fe400078e0081 */
[----:B------:R-:W-:Y:S02]  /*30140*/  IMAD.MOV.U32 R124, RZ, RZ, R132 ;  /* 0x000000ffff7c7224 */ /* 0x000fe400078e0084 */
[----:B------:R-:W-:Y:S01]  /*30150*/  IMAD.MOV.U32 R125, RZ, RZ, R133 ;  /* 0x000000ffff7d7224 */ /* 0x000fe200078e0085 */
[----:B------:R-:W-:Y:S01]  /*30160*/  ISETP.LT.AND P2, PT, R200, c[0x0][0x17c], !P0 ;  /* 0x00005f00c8007a0c */ /* 0x000fe20004741270 */
[----:B------:R-:W-:Y:S01]  /*30170*/  IMAD.MOV.U32 R15, RZ, RZ, R161 ;  /* 0x000000ffff0f7224 */ /* 0x000fe200078e00a1 */
[----:B------:R-:W4:Y:S04]  /*30180*/  LDL.LU R139, [R1+0xa38] ;  /* 0x000a3800018b7983 */ /* 0x000f280000300800 */
        /* <DEDUP_REMOVED lines=11> */
[----:B------:R-:W-:Y:S01]  /*30240*/  IMAD.MOV.U32 R128, RZ, RZ, R134 ;  /* 0x000000ffff807224 */ /* 0x000fe200078e0086 */
[----:B------:R-:W4:Y:S01]  /*30250*/  LDL.LU R138, [R1+0xa34] ;  /* 0x000a3400018a7983 */ /* 0x000f220000300800 */
[----:B------:R-:W-:Y:S02]  /*30260*/  IMAD.MOV.U32 R129, RZ, RZ, R135 ;  /* 0x000000ffff817224 */ /* 0x000fe400078e0087 */
[----:B------:R-:W-:Y:S01]  /*30270*/  IMAD R10, R176, c[0x0][0x194], RZ ;  /* 0x00006500b00a7a24 */ /* 0x000fe200078e02ff */
[----:B------:R-:W4:Y:S04]  /*30280*/  LDL.LU R137, [R1+0xa3c] ;  /* 0x000a3c0001897983 */ /* 0x000f280000300800 */
[----:B------:R1:W-:Y:S04]  /*30290*/  STS.128 [R2], R12 ;  /* 0x0000000c02007388 */ /* 0x0003e80000000c00 */
[----:B------:R-:W-:Y:S04]  /*302a0*/  STS.128 [R2+0x80], R160 ;  /* 0x000080a002007388 */ /* 0x000fe80000000c00 */
[----:B------:R-:W-:Y:S04]  /*302b0*/  STS.128 [R2+0x200], R124 ;  /* 0x0002007c02007388 */ /* 0x000fe80000000c00 */
[----:B------:R-:W-:Y:S01]  /*302c0*/  STS.128 [R2+0x280], R128 ;  /* 0x0002808002007388 */ /* 0x000fe20000000c00 */
[----:B-1----:R-:W-:Y:S01]  /*302d0*/  IMAD.MOV.U32 R14, RZ, RZ, R36 ;  /* 0x000000ffff0e7224 */ /* 0x002fe200078e0024 */
[----:B------:R-:W-:Y:S01]  /*302e0*/  LEA R132, P3, R10, c[0x0][0x170], 0x2 ;  /* 0x00005c000a847a11 */ /* 0x000fe200078610ff */
[----:B------:R-:W-:Y:S01]  /*302f0*/  IMAD.MOV.U32 R15, RZ, RZ, R37 ;  /* 0x000000ffff0f7224 */ /* 0x000fe200078e0025 */
[----:B------:R-:W4:Y:S01]  /*30300*/  LDL.LU R136, [R1+0xa44] ;  /* 0x000a440001887983 */ /* 0x000f220000300800 */
        /* <DEDUP_REMOVED lines=10> */
[----:B------:R1:W-:Y:S04]  /*303b0*/  STS.128 [R2+0x400], R12 ;  /* 0x0004000c02007388 */ /* 0x0003e80000000c00 */
[----:B------:R-:W-:Y:S04]  /*303c0*/  STS.128 [R2+0x480], R36 ;  /* 0x0004802402007388 */ /* 0x000fe80000000c00 */
[----:B------:R-:W-:Y:S04]  /*303d0*/  STS.128 [R2+0x600], R84 ;  /* 0x0006005402007388 */ /* 0x000fe80000000c00 */
[----:B------:R2:W-:Y:S01]  /*303e0*/  STS.128 [R2+0x680], R4 ;  /* 0x0006800402007388 */ /* 0x0005e20000000c00 */
[----:B------:R-:W-:Y:S01]  /*303f0*/  IMAD R200, R200, c[0x0][0x198], RZ ;  /* 0x00006600c8c87a24 */ /* 0x000fe200078e02ff */
[----:B-1----:R-:W-:-:S02]  /*30400*/  LEA.HI.X.SX32 R12, R10, c[0x0][0x174], 0x2, P3 ;  /* 0x00005d000a0c7a11 */ /* 0x002fc400018f16ff */
[----:B------:R-:W-:Y:S02]  /*30410*/  BAR.SYNC.DEFER_BLOCKING 0x0 ;  /* 0x0000000000007b1d */ /* 0x000fe40000010000 */
[----:B------:R-:W-:-:S04]  /*30420*/  LEA R10, P3, R200, R132, 0x2 ;  /* 0x00000084c80a7211 */ /* 0x000fc800078610ff */
[C---:B------:R-:W-:Y:S02]  /*30430*/  LEA.HI.X.SX32 R11, R200.reuse, R12, 0x2, P3 ;  /* 0x0000000cc80b7211 */ /* 0x040fe400018f16ff */
[----:B------:R-:W-:-:S04]  /*30440*/  IADD3 R13, R200, c[0x0][0x198], RZ ;  /* 0x00006600c80d7a10 */ /* 0x000fc80007ffe0ff */
[C---:B------:R-:W-:Y:S02]  /*30450*/  IADD3 R15, R13.reuse, c[0x0][0x198], RZ ;  /* 0x000066000d0f7a10 */ /* 0x040fe40007ffe0ff */
[-C--:B--2---:R-:W-:Y:S02]  /*30460*/  LEA R4, P3, R13, R132.reuse, 0x2 ;  /* 0x000000840d047211 */ /* 0x084fe400078610ff */
[----:B------:R-:W-:Y:S02]  /*30470*/  LEA R6, P6, R15, R132, 0x2 ;  /* 0x000000840f067211 */ /* 0x000fe400078c10ff */
[-C--:B------:R-:W-:Y:S01]  /*30480*/  LEA.HI.X.SX32 R5, R13, R12.reuse, 0x2, P3 ;  /* 0x0000000c0d057211 */ /* 0x080fe200018f16ff */
[----:B------:R1:W-:Y:S01]  /*30490*/  @P2 STG.E [R10.64], R72 ;  /* 0x000000480a002986 */ /* 0x0003e2000c101908 */
[C---:B------:R-:W-:Y:S02]  /*304a0*/  IADD3 R13, R15.reuse, c[0x0][0x198], RZ ;  /* 0x000066000f0d7a10 */ /* 0x040fe40007ffe0ff */
[----:B------:R-:W-:Y:S01]  /*304b0*/  LEA.HI.X.SX32 R7, R15, R12, 0x2, P6 ;  /* 0x0000000c0f077211 */ /* 0x000fe200030f16ff */
[----:B-1----:R-:W2:Y:S04]  /*304c0*/  LDL.LU R10, [R1+0xa48] ;  /* 0x000a4800010a7983 */ /* 0x002ea80000300800 */
[----:B------:R-:W2:Y:S01]  /*304d0*/  LDL.LU R14, [R1+0xa50] ;  /* 0x000a5000010e7983 */ /* 0x000ea20000300800 */
[----:B------:R-:W-:-:S03]  /*304e0*/  IADD3 R15, R13, c[0x0][0x198], RZ ;  /* 0x000066000d0f7a10 */ /* 0x000fc60007ffe0ff */
[----:B------:R-:W2:Y:S04]  /*304f0*/  LDL.LU R16, [R1+0xa54] ;  /* 0x000a540001107983 */ /* 0x000ea80000300800 */
[----:B------:R-:W-:Y:S04]  /*30500*/  @P1 STG.E [R4.64], R73 ;  /* 0x0000004904001986 */ /* 0x000fe8000c101908 */
[----:B------:R1:W-:Y:S01]  /*30510*/  @P5 STG.E [R6.64], R28 ;  /* 0x0000001c06005986 */ /* 0x0003e2000c101908 */
[----:B------:R-:W-:-:S03]  /*30520*/  IADD3 R11, R15, c[0x0][0x198], RZ ;  /* 0x000066000f0b7a10 */ /* 0x000fc60007ffe0ff */
[----:B------:R-:W2:Y:S01]  /*30530*/  LDL.LU R17, [R1+0xa5c] ;  /* 0x000a5c0001117983 */ /* 0x000ea20000300800 */
[----:B-1----:R-:W-:-:S04]  /*30540*/  LEA R6, P6, R15, R132, 0x2 ;  /* 0x000000840f067211 */ /* 0x002fc800078c10ff */
[----:B------:R-:W-:Y:S02]  /*30550*/  LEA.HI.X.SX32 R7, R15, R12, 0x2, P6 ;  /* 0x0000000c0f077211 */ /* 0x000fe400030f16ff */
[----:B------:R-:W2:Y:S04]  /*30560*/  LDL.LU R15, [R1+0xa60] ;  /* 0x000a6000010f7983 */ /* 0x000ea80000300800 */
[----:B------:R-:W2:Y:S01]  /*30570*/  LDL.LU R2, [R1+0xa64] ;  /* 0x000a640001027983 */ /* 0x000ea20000300800 */
[----:B------:R-:W-:-:S04]  /*30580*/  LEA R4, P1, R13, R132, 0x2 ;  /* 0x000000840d047211 */ /* 0x000fc800078210ff */
[----:B------:R-:W-:Y:S02]  /*30590*/  LEA.HI.X.SX32 R5, R13, R12, 0x2, P1 ;  /* 0x0000000c0d057211 */ /* 0x000fe400008f16ff */
[----:B------:R-:W-:-:S03]  /*305a0*/  IADD3 R13, R11, c[0x0][0x198], RZ ;  /* 0x000066000b0d7a10 */ /* 0x000fc60007ffe0ff */
[----:B------:R1:W-:Y:S02]  /*305b0*/  @P4 STG.E [R4.64], R29 ;  /* 0x0000001d04004986 */ /* 0x0003e4000c101908 */
[----:B-1----:R-:W-:-:S04]  /*305c0*/  LEA R4, P6, R11, R132, 0x2 ;  /* 0x000000840b047211 */ /* 0x002fc800078c10ff */
[----:B------:R-:W-:Y:S02]  /*305d0*/  LEA.HI.X.SX32 R5, R11, R12, 0x2, P6 ;  /* 0x0000000c0b057211 */ /* 0x000fe400030f16ff */
[----:B------:R-:W-:Y:S02]  /*305e0*/  IADD3 R11, R13, c[0x0][0x198], RZ ;  /* 0x000066000d0b7a10 */ /* 0x000fe40007ffe0ff */
[----:B---3--:R-:W-:Y:S02]  /*305f0*/  ISETP.LT.AND P3, PT, R141, c[0x0][0x17c], !P0 ;  /* 0x00005f008d007a0c */ /* 0x008fe40004761270 */
[----:B----4-:R-:W-:-:S11]  /*30600*/  ISETP.LT.AND P2, PT, R140, c[0x0][0x17c], !P0 ;  /* 0x00005f008c007a0c */ /* 0x010fd60004741270 */
[----:B------:R1:W-:Y:S04]  /*30610*/  @P3 STG.E [R6.64], R68 ;  /* 0x0000004406003986 */ /* 0x0003e8000c101908 */
[----:B------:R3:W-:Y:S01]  /*30620*/  @P2 STG.E [R4.64], R69 ;  /* 0x0000004504002986 */ /* 0x0007e2000c101908 */
[----:B-1----:R-:W-:-:S04]  /*30630*/  LEA R6, P6, R13, R132, 0x2 ;  /* 0x000000840d067211 */ /* 0x002fc800078c10ff */
[----:B------:R-:W-:Y:S02]  /*30640*/  LEA.HI.X.SX32 R7, R13, R12, 0x2, P6 ;  /* 0x0000000c0d077211 */ /* 0x000fe400030f16ff */
[C---:B---3--:R-:W-:Y:S02]  /*30650*/  LEA R4, P6, R11.reuse, R132, 0x2 ;  /* 0x000000840b047211 */ /* 0x048fe400078c10ff */
[C---:B------:R-:W-:Y:S02]  /*30660*/  IADD3 R13, R11.reuse, c[0x0][0x198], RZ ;  /* 0x000066000b0d7a10 */ /* 0x040fe40007ffe0ff */
[----:B------:R-:W-:Y:S02]  /*30670*/  LEA.HI.X.SX32 R5, R11, R12, 0x2, P6 ;  /* 0x0000000c0b057211 */ /* 0x000fe400030f16ff */
[----:B------:R-:W-:Y:S02]  /*30680*/  IADD3 R11, R13, c[0x0][0x198], RZ ;  /* 0x000066000d0b7a10 */ /* 0x000fe40007ffe0ff */
[----:B------:R-:W-:-:S13]  /*30690*/  ISETP.LT.AND P1, PT, R139, c[0x0][0x17c], !P0 ;  /* 0x00005f008b007a0c */ /* 0x000fda0004721270 */
[----:B------:R1:W-:Y:S02]  /*306a0*/  @P1 STG.E [R6.64], R60 ;  /* 0x0000003c06001986 */ /* 0x0003e4000c101908 */
[----:B-1----:R-:W-:-:S04]  /*306b0*/  LEA R6, P6, R13, R132, 0x2 ;  /* 0x000000840d067211 */ /* 0x002fc800078c10ff */
[----:B------:R-:W-:Y:S02]  /*306c0*/  LEA.HI.X.SX32 R7, R13, R12, 0x2, P6 ;  /* 0x0000000c0d077211 */ /* 0x000fe400030f16ff */
[----:B------:R-:W-:Y:S02]  /*306d0*/  IADD3 R13, R11, c[0x0][0x198], RZ ;  /* 0x000066000b0d7a10 */ /* 0x000fe40007ffe0ff */
[----:B------:R-:W-:Y:S02]  /*306e0*/  ISETP.LT.AND P5, PT, R138, c[0x0][0x17c], !P0 ;  /* 0x00005f008a007a0c */ /* 0x000fe400047a1270 */
[----:B------:R-:W-:-:S11]  /*306f0*/  ISETP.LT.AND P4, PT, R137, c[0x0][0x17c], !P0 ;  /* 0x00005f0089007a0c */ /* 0x000fd60004781270 */
[----:B------:R1:W-:Y:S04]  /*30700*/  @P5 STG.E [R4.64], R61 ;  /* 0x0000003d04005986 */ /* 0x0003e8000c101908 */
[----:B------:R3:W-:Y:S01]  /*30710*/  @P4 STG.E [R6.64], R56 ;  /* 0x0000003806004986 */ /* 0x0007e2000c101908 */
[----:B-1----:R-:W-:-:S04]  /*30720*/  LEA R4, P6, R11, R132, 0x2 ;  /* 0x000000840b047211 */ /* 0x002fc800078c10ff */
[----:B------:R-:W-:Y:S02]  /*30730*/  LEA.HI.X.SX32 R5, R11, R12, 0x2, P6 ;  /* 0x0000000c0b057211 */ /* 0x000fe400030f16ff */
[C---:B---3--:R-:W-:Y:S02]  /*30740*/  LEA R6, P6, R13.reuse, R132, 0x2 ;  /* 0x000000840d067211 */ /* 0x048fe400078c10ff */
[----:B------:R-:W-:Y:S02]  /*30750*/  ISETP.LT.AND P3, PT, R136, c[0x0][0x17c], !P0 ;  /* 0x00005f0088007a0c */ /* 0x000fe40004761270 */
[----:B------:R-:W-:-:S11]  /*30760*/  LEA.HI.X.SX32 R7, R13, R12, 0x2, P6 ;  /* 0x0000000c0d077211 */ /* 0x000fd600030f16ff */
[----:B------:R1:W-:Y:S01]  /*30770*/  @P3 STG.E [R4.64], R57 ;  /* 0x0000003904003986 */ /* 0x0003e2000c101908 */
[----:B--2---:R-:W-:-:S03]  /*30780*/  ISETP.LT.AND P2, PT, R10, c[0x0][0x17c], !P0 ;  /* 0x00005f000a007a0c */ /* 0x004fc60004741270 */
[----:B------:R-:W2:Y:S01]  /*30790*/  LDL.LU R10, [R1+0xa68] ;  /* 0x000a6800010a7983 */ /* 0x000ea20000300800 */
[----:B------:R-:W-:-:S03]  /*307a0*/  ISETP.LT.AND P1, PT, R14, c[0x0][0x17c], !P0 ;  /* 0x00005f000e007a0c */ /* 0x000fc60004721270 */
[----:B------:R-:W3:Y:S01]  /*307b0*/  LDL.LU R14, [R1+0xa70] ;  /* 0x000a7000010e7983 */ /* 0x000ee20000300800 */
[----:B------:R-:W-:-:S03]  /*307c0*/  ISETP.LT.AND P5, PT, R16, c[0x0][0x17c], !P0 ;  /* 0x00005f0010007a0c */ /* 0x000fc600047a1270 */
[----:B------:R-:W4:Y:S04]  /*307d0*/  LDL.LU R16, [R1+0xa6c] ;  /* 0x000a6c0001107983 */ /* 0x000f280000300800 */
[----:B------:R1:W-:Y:S01]  /*307e0*/  @P2 STG.E [R6.64], R48 ;  /* 0x0000003006002986 */ /* 0x0003e2000c101908 */
[----:B------:R-:W-:-:S03]  /*307f0*/  ISETP.LT.AND P4, PT, R17, c[0x0][0x17c], !P0 ;  /* 0x00005f0011007a0c */ /* 0x000fc60004781270 */
[----:B------:R-:W4:Y:S01]  /*30800*/  LDL.LU R17, [R1+0xa78] ;  /* 0x000a780001117983 */ /* 0x000f220000300800 */
[----:B------:R-:W-:-:S03]  /*30810*/  ISETP.LT.AND P3, PT, R15, c[0x0][0x17c], !P0 ;  /* 0x00005f000f007a0c */ /* 0x000fc60004761270 */
[----:B------:R-:W4:Y:S01]  /*30820*/  LDL.LU R15, [R1+0xa7c] ;  /* 0x000a7c00010f7983 */ /* 0x000f220000300800 */
[----:B------:R-:W-:-:S03]  /*30830*/  ISETP.LT.AND P2, PT, R2, c[0x0][0x17c], !P0 ;  /* 0x00005f0002007a0c */ /* 0x000fc60004741270 */
[----:B------:R-:W4:Y:S01]  /*30840*/  LDL.LU R2, [R1+0xa84] ;  /* 0x000a840001027983 */ /* 0x000f220000300800 */
[----:B------:R-:W-:-:S04]  /*30850*/  IADD3 R11, R13, c[0x0][0x198], RZ ;  /* 0x000066000d0b7a10 */ /* 0x000fc80007ffe0ff */
[C---:B-1----:R-:W-:Y:S02]  /*30860*/  LEA R4, P6, R11.reuse, R132, 0x2 ;  /* 0x000000840b047211 */ /* 0x042fe400078c10ff */
[C---:B------:R-:W-:Y:S02]  /*30870*/  IADD3 R13, R11.reuse, c[0x0][0x198], RZ ;  /* 0x000066000b0d7a10 */ /* 0x040fe40007ffe0ff */
[----:B------:R-:W-:Y:S02]  /*30880*/  LEA.HI.X.SX32 R5, R11, R12, 0x2, P6 ;  /* 0x0000000c0b057211 */ /* 0x000fe400030f16ff */
[C---:B------:R-:W-:Y:S02]  /*30890*/  LEA R6, P6, R13.reuse, R132, 0x2 ;  /* 0x000000840d067211 */ /* 0x040fe400078c10ff */
[C---:B------:R-:W-:Y:S01]  /*308a0*/  IADD3 R11, R13.reuse, c[0x0][0x198], RZ ;  /* 0x000066000d0b7a10 */ /* 0x040fe20007ffe0ff */
[----:B------:R1:W-:Y:S01]  /*308b0*/  @P1 STG.E [R4.64], R49 ;  /* 0x0000003104001986 */ /* 0x0003e2000c101908 */
[----:B------:R-:W-:-:S02]  /*308c0*/  LEA.HI.X.SX32 R7, R13, R12, 0x2, P6 ;  /* 0x0000000c0d077211 */ /* 0x000fc400030f16ff */
[----:B------:R-:W-:-:S03]  /*308d0*/  IADD3 R13, R11, c[0x0][0x198], RZ ;  /* 0x000066000b0d7a10 */ /* 0x000fc60007ffe0ff */
[----:B------:R1:W-:Y:S02]  /*308e0*/  @P5 STG.E [R6.64], R44 ;  /* 0x0000002c06005986 */ /* 0x0003e4000c101908 */
[----:B-1----:R-:W-:-:S04]  /*308f0*/  LEA R4, P6, R11, R132, 0x2 ;  /* 0x000000840b047211 */ /* 0x002fc800078c10ff */
[----:B------:R-:W-:Y:S02]  /*30900*/  LEA.HI.X.SX32 R5, R11, R12, 0x2, P6 ;  /* 0x0000000c0b057211 */ /* 0x000fe400030f16ff */
[C---:B------:R-:W-:Y:S02]  /*30910*/  LEA R6, P6, R13.reuse, R132, 0x2 ;  /* 0x000000840d067211 */ /* 0x040fe400078c10ff */
[C---:B------:R-:W-:Y:S01]  /*30920*/  IADD3 R11, R13.reuse, c[0x0][0x198], RZ ;  /* 0x000066000d0b7a10 */ /* 0x040fe20007ffe0ff */
[----:B------:R1:W-:Y:S01]  /*30930*/  @P4 STG.E [R4.64], R45 ;  /* 0x0000002d04004986 */ /* 0x0003e2000c101908 */
[----:B------:R-:W-:Y:S02]  /*30940*/  LEA.HI.X.SX32 R7, R13, R12, 0x2, P6 ;  /* 0x0000000c0d077211 */ /* 0x000fe400030f16ff */
[----:B------:R-:W-:-:S03]  /*30950*/  IADD3 R13, R11, c[0x0][0x198], RZ ;  /* 0x000066000b0d7a10 */ /* 0x000fc60007ffe0ff */
[----:B------:R1:W-:Y:S02]  /*30960*/  @P3 STG.E [R6.64], R32 ;  /* 0x0000002006003986 */ /* 0x0003e4000c101908 */
[----:B-1----:R-:W-:-:S04]  /*30970*/  LEA R4, P6, R11, R132, 0x2 ;  /* 0x000000840b047211 */ /* 0x002fc800078c10ff */
[----:B------:R-:W-:Y:S02]  /*30980*/  LEA.HI.X.SX32 R5, R11, R12, 0x2, P6 ;  /* 0x0000000c0b057211 */ /* 0x000fe400030f16ff */
[----:B------:R-:W-:-:S04]  /*30990*/  LEA R6, P6, R13, R132, 0x2 ;  /* 0x000000840d067211 */ /* 0x000fc800078c10ff */
[----:B------:R-:W-:Y:S01]  /*309a0*/  LEA.HI.X.SX32 R7, R13, R12, 0x2, P6 ;  /* 0x0000000c0d077211 */ /* 0x000fe200030f16ff */
[----:B------:R1:W-:Y:S01]  /*309b0*/  @P2 STG.E [R4.64], R33 ;  /* 0x0000002104002986 */ /* 0x0003e2000c101908 */
[----:B--2---:R-:W-:-:S03]  /*309c0*/  ISETP.LT.AND P1, PT, R10, c[0x0][0x17c], !P0 ;  /* 0x00005f000a007a0c */ /* 0x004fc60004721270 */
[----:B------:R-:W2:Y:S01]  /*309d0*/  LDL.LU R10, [R1+0xa88] ;  /* 0x000a8800010a7983 */ /* 0x000ea20000300800 */
[----:B---3--:R-:W-:-:S03]  /*309e0*/  ISETP.LT.AND P5, PT, R14, c[0x0][0x17c], !P0 ;  /* 0x00005f000e007a0c */ /* 0x008fc600047a1270 */
[----:B------:R-:W3:Y:S01]  /*309f0*/  LDL.LU R14, [R1+0xa90] ;  /* 0x000a9000010e7983 */ /* 0x000ee20000300800 */
[----:B----4-:R-:W-:-:S03]  /*30a00*/  ISETP.LT.AND P4, PT, R16, c[0x0][0x17c], !P0 ;  /* 0x00005f0010007a0c */ /* 0x010fc60004781270 */
        /* <DEDUP_REMOVED lines=111> */
[----:B------:R-:W4:Y:S04]  /*31100*/  LDL.LU R17, [R1+0xad4] ;  /* 0x000ad40001117983 */ /* 0x000f280000300800 */
[----:B------:R-:W4:Y:S01]  /*31110*/  LDL.LU R28, [R1+0xac8] ;  /* 0x000ac800011c7983 */ /* 0x000f220000300800 */
[----:B------:R-:W-:-:S03]  /*31120*/  ISETP.LT.AND P3, PT, R2, c[0x0][0x17c], !P0 ;  /* 0x00005f0002007a0c */ /* 0x000fc60004761270 */
[----:B------:R-:W4:Y:S01]  /*31130*/  LDL.LU R2, [R1+0xabc] ;  /* 0x000abc0001027983 */ /* 0x000f220000300800 */
[----:B------:R-:W-:Y:S02]  /*31140*/  IADD3 R11, R13, c[0x0][0x198], RZ ;  /* 0x000066000d0b7a10 */ /* 0x000fe40007ffe0ff */
[----:B------:R-:W-:Y:S01]  /*31150*/  ISETP.LT.AND P4, PT, R15, c[0x0][0x17c], !P0 ;  /* 0x00005f000f007a0c */ /* 0x000fe20004781270 */
[----:B------:R-:W4:Y:S01]  /*31160*/  LDL.LU R29, [R1+0xab0] ;  /* 0x000ab000011d7983 */ /* 0x000f220000300800 */
[C---:B-1----:R-:W-:Y:S02]  /*31170*/  LEA R4, P6, R11.reuse, R132, 0x2 ;  /* 0x000000840b047211 */ /* 0x042fe400078c10ff */
[C---:B------:R-:W-:Y:S01]  /*31180*/  IADD3 R13, R11.reuse, c[0x0][0x198], RZ ;  /* 0x000066000b0d7a10 */ /* 0x040fe20007ffe0ff */
[----:B------:R-:W4:Y:S01]  /*31190*/  LDL.LU R19, [R1+0xaa4] ;  /* 0x000aa40001137983 */ /* 0x000f220000300800 */
[----:B------:R-:W-:Y:S02]  /*311a0*/  LEA.HI.X.SX32 R5, R11, R12, 0x2, P6 ;  /* 0x0000000c0b057211 */ /* 0x000fe400030f16ff */
[----:B------:R-:W-:-:S02]  /*311b0*/  LEA R6, P6, R13, R132, 0x2 ;  /* 0x000000840d067211 */ /* 0x000fc400078c10ff */
[C---:B------:R-:W-:Y:S01]  /*311c0*/  IADD3 R11, R13.reuse, c[0x0][0x198], RZ ;  /* 0x000066000d0b7a10 */ /* 0x040fe20007ffe0ff */
[----:B------:R1:W-:Y:S01]  /*311d0*/  @P2 STG.E [R4.64], R89 ;  /* 0x0000005904002986 */ /* 0x0003e2000c101908 */
[----:B------:R-:W-:Y:S02]  /*311e0*/  LEA.HI.X.SX32 R7, R13, R12, 0x2, P6 ;  /* 0x0000000c0d077211 */ /* 0x000fe400030f16ff */
[C---:B------:R-:W-:Y:S02]  /*311f0*/  IADD3 R13, R11.reuse, c[0x0][0x198], RZ ;  /* 0x000066000b0d7a10 */ /* 0x040fe40007ffe0ff */
[----:B-1----:R-:W-:Y:S02]  /*31200*/  LEA R4, P6, R11, R132, 0x2 ;  /* 0x000000840b047211 */ /* 0x002fe400078c10ff */
[----:B------:R-:W-:Y:S02]  /*31210*/  IADD3 R15, R13, c[0x0][0x198], RZ ;  /* 0x000066000d0f7a10 */ /* 0x000fe40007ffe0ff */
[----:B------:R-:W-:Y:S01]  /*31220*/  LEA.HI.X.SX32 R5, R11, R12, 0x2, P6 ;  /* 0x0000000c0b057211 */ /* 0x000fe200030f16ff */
[----:B------:R1:W-:Y:S04]  /*31230*/  @P1 STG.E [R6.64], R96 ;  /* 0x0000006006001986 */ /* 0x0003e8000c101908 */
[----:B------:R1:W-:Y:S01]  /*31240*/  @P5 STG.E [R4.64], R97 ;  /* 0x0000006104005986 */ /* 0x0003e2000c101908 */
[----:B--2---:R-:W-:-:S02]  /*31250*/  ISETP.LT.AND P2, PT, R10, c[0x0][0x17c], !P0 ;  /* 0x00005f000a007a0c */ /* 0x004fc40004741270 */
[C---:B------:R-:W-:Y:S02]  /*31260*/  LEA R10, P6, R13.reuse, R132, 0x2 ;  /* 0x000000840d0a7211 */ /* 0x040fe400078c10ff */
[----:B---3--:R-:W-:Y:S02]  /*31270*/  ISETP.LT.AND P1, PT, R14, c[0x0][0x17c], !P0 ;  /* 0x00005f000e007a0c */ /* 0x008fe40004721270 */
[----:B------:R-:W-:Y:S02]  /*31280*/  LEA.HI.X.SX32 R11, R13, R12, 0x2, P6 ;  /* 0x0000000c0d0b7211 */ /* 0x000fe400030f16ff */
[C---:B------:R-:W-:Y:S02]  /*31290*/  LEA R14, P6, R15.reuse, R132, 0x2 ;  /* 0x000000840f0e7211 */ /* 0x040fe400078c10ff */
[----:B------:R-:W-:Y:S02]  /*312a0*/  IADD3 R13, R15, c[0x0][0x198], RZ ;  /* 0x000066000f0d7a10 */ /* 0x000fe40007ffe0ff */
[----:B----4-:R-:W-:-:S02]  /*312b0*/  ISETP.LT.AND P5, PT, R16, c[0x0][0x17c], !P0 ;  /* 0x00005f0010007a0c */ /* 0x010fc400047a1270 */
[----:B------:R-:W-:Y:S01]  /*312c0*/  LEA.HI.X.SX32 R15, R15, R12, 0x2, P6 ;  /* 0x0000000c0f0f7211 */ /* 0x000fe200030f16ff */
[----:B------:R-:W2:Y:S01]  /*312d0*/  LDL.LU R16, [R1+0xa98] ;  /* 0x000a980001107983 */ /* 0x000ea20000300800 */
[----:B-1----:R-:W-:-:S03]  /*312e0*/  LEA R6, P6, R13, R132, 0x2 ;  /* 0x000000840d067211 */ /* 0x002fc600078c10ff */
[----:B------:R1:W-:Y:S01]  /*312f0*/  @P4 STG.E [R10.64], R104 ;  /* 0x000000680a004986 */ /* 0x0003e2000c101908 */
[----:B------:R-:W-:-:S03]  /*31300*/  LEA.HI.X.SX32 R7, R13, R12, 0x2, P6 ;  /* 0x0000000c0d077211 */ /* 0x000fc600030f16ff */
[----:B------:R3:W-:Y:S01]  /*31310*/  @P3 STG.E [R14.64], R105 ;  /* 0x000000690e003986 */ /* 0x0007e2000c101908 */
[----:B------:R-:W-:-:S03]  /*31320*/  ISETP.LT.AND P3, PT, R28, c[0x0][0x17c], !P0 ;  /* 0x00005f001c007a0c */ /* 0x000fc60004761270 */
[----:B------:R-:W4:Y:S04]  /*31330*/  LDL.LU R18, [R1+0xa8c] ;  /* 0x000a8c0001127983 */ /* 0x000f280000300800 */
[----:B------:R1:W-:Y:S04]  /*31340*/  @P2 STG.E [R6.64], R80 ;  /* 0x0000005006002986 */ /* 0x0003e8000c101908 */
[----:B------:R-:W4:Y:S01]  /*31350*/  LDL.LU R28, [R1+0xa80] ;  /* 0x000a8000011c7983 */ /* 0x000f220000300800 */
[----:B------:R-:W-:-:S03]  /*31360*/  ISETP.LT.AND P2, PT, R2, c[0x0][0x17c], !P0 ;  /* 0x00005f0002007a0c */ /* 0x000fc60004741270 */
[----:B------:R-:W4:Y:S01]  /*31370*/  LDL.LU R2, [R1+0xa74] ;  /* 0x000a740001027983 */ /* 0x000f220000300800 */
[----:B------:R-:W-:Y:S02]  /*31380*/  ISETP.LT.AND P4, PT, R17, c[0x0][0x17c], !P0 ;  /* 0x00005f0011007a0c */ /* 0x000fe40004781270 */
[----:B------:R-:W-:-:S04]  /*31390*/  IADD3 R17, R13, c[0x0][0x198], RZ ;  /* 0x000066000d117a10 */ /* 0x000fc80007ffe0ff */
[C---:B------:R-:W-:Y:S02]  /*313a0*/  LEA R4, P6, R17.reuse, R132, 0x2 ;  /* 0x0000008411047211 */ /* 0x040fe400078c10ff */
[C---:B------:R-:W-:Y:S02]  /*313b0*/  IADD3 R13, R17.reuse, c[0x0][0x198], RZ ;  /* 0x00006600110d7a10 */ /* 0x040fe40007ffe0ff */
[----:B------:R-:W-:Y:S02]  /*313c0*/  LEA.HI.X.SX32 R5, R17, R12, 0x2, P6 ;  /* 0x0000000c11057211 */ /* 0x000fe400030f16ff */
[C---:B-1----:R-:W-:Y:S02]  /*313d0*/  LEA R10, P6, R13.reuse, R132, 0x2 ;  /* 0x000000840d0a7211 */ /* 0x042fe400078c10ff */
[C---:B------:R-:W-:Y:S02]  /*313e0*/  IADD3 R17, R13.reuse, c[0x0][0x198], RZ ;  /* 0x000066000d117a10 */ /* 0x040fe40007ffe0ff */
[----:B------:R-:W-:-:S02]  /*313f0*/  LEA.HI.X.SX32 R11, R13, R12, 0x2, P6 ;  /* 0x0000000c0d0b7211 */ /* 0x000fc400030f16ff */
[C---:B---3--:R-:W-:Y:S02]  /*31400*/  LEA R14, P6, R17.reuse, R132, 0x2 ;  /* 0x00000084110e7211 */ /* 0x048fe400078c10ff */
[C---:B------:R-:W-:Y:S02]  /*31410*/  IADD3 R13, R17.reuse, c[0x0][0x198], RZ ;  /* 0x00006600110d7a10 */ /* 0x040fe40007ffe0ff */
[----:B------:R-:W-:Y:S02]  /*31420*/  LEA.HI.X.SX32 R15, R17, R12, 0x2, P6 ;  /* 0x0000000c110f7211 */ /* 0x000fe400030f16ff */
[C---:B------:R-:W-:Y:S02]  /*31430*/  LEA R6, P6, R13.reuse, R132, 0x2 ;  /* 0x000000840d067211 */ /* 0x040fe400078c10ff */
[C---:B------:R-:W-:Y:S01]  /*31440*/  IADD3 R17, R13.reuse, c[0x0][0x198], RZ ;  /* 0x000066000d117a10 */ /* 0x040fe20007ffe0ff */
[----:B------:R1:W-:Y:S01]  /*31450*/  @P1 STG.E [R4.64], R81 ;  /* 0x0000005104001986 */ /* 0x0003e2000c101908 */
[----:B------:R-:W-:-:S02]  /*31460*/  LEA.HI.X.SX32 R7, R13, R12, 0x2, P6 ;  /* 0x0000000c0d077211 */ /* 0x000fc400030f16ff */
[----:B------:R-:W-:Y:S01]  /*31470*/  ISETP.LT.AND P1, PT, R29, c[0x0][0x17c], !P0 ;  /* 0x00005f001d007a0c */ /* 0x000fe20004721270 */
[----:B------:R3:W-:Y:S01]  /*31480*/  @P5 STG.E [R10.64], R92 ;  /* 0x0000005c0a005986 */ /* 0x0007e2000c101908 */
[----:B------:R-:W-:Y:S02]  /*31490*/  IADD3 R13, R17, c[0x0][0x198], RZ ;  /* 0x00006600110d7a10 */ /* 0x000fe40007ffe0ff */
[----:B------:R-:W-:Y:S01]  /*314a0*/  ISETP.LT.AND P5, PT, R19, c[0x0][0x17c], !P0 ;  /* 0x00005f0013007a0c */ /* 0x000fe200047a1270 */
[----:B------:R-:W4:Y:S01]  /*314b0*/  LDL.LU R29, [R1+0xa58] ;  /* 0x000a5800011d7983 */ /* 0x000f220000300800 */
[----:B-1----:R-:W-:-:S03]  /*314c0*/  LEA R4, P6, R17, R132, 0x2 ;  /* 0x0000008411047211 */ /* 0x002fc600078c10ff */
[----:B------:R1:W-:Y:S01]  /*314d0*/  @P4 STG.E [R14.64], R93 ;  /* 0x0000005d0e004986 */ /* 0x0003e2000c101908 */
[----:B------:R-:W-:-:S03]  /*314e0*/  LEA.HI.X.SX32 R5, R17, R12, 0x2, P6 ;  /* 0x0000000c11057211 */ /* 0x000fc600030f16ff */
[----:B------:R-:W4:Y:S01]  /*314f0*/  LDL.LU R19, [R1+0xa4c] ;  /* 0x000a4c0001137983 */ /* 0x000f220000300800 */
[----:B---3--:R-:W-:-:S04]  /*31500*/  LEA R10, P6, R13, R132, 0x2 ;  /* 0x000000840d0a7211 */ /* 0x008fc800078c10ff */
[----:B------:R-:W-:Y:S01]  /*31510*/  LEA.HI.X.SX32 R11, R13, R12, 0x2, P6 ;  /* 0x0000000c0d0b7211 */ /* 0x000fe200030f16ff */
[----:B------:R3:W-:Y:S04]  /*31520*/  @P3 STG.E [R6.64], R100 ;  /* 0x0000006406003986 */ /* 0x0007e8000c101908 */
[----:B------:R1:W-:Y:S04]  /*31530*/  @P2 STG.E [R4.64], R101 ;  /* 0x0000006504002986 */ /* 0x0003e8000c101908 */
[----:B------:R1:W-:Y:S01]  /*31540*/  @P1 STG.E [R10.64], R108 ;  /* 0x0000006c0a001986 */ /* 0x0003e2000c101908 */
[----:B--2---:R-:W-:-:S03]  /*31550*/  ISETP.LT.AND P4, PT, R16, c[0x0][0x17c], !P0 ;  /* 0x00005f0010007a0c */ /* 0x004fc60004781270 */
[----:B------:R-:W2:Y:S01]  /*31560*/  LDL.LU R16, [R1+0xa40] ;  /* 0x000a400001107983 */ /* 0x000ea20000300800 */
[----:B----4-:R-:W-:-:S03]  /*31570*/  ISETP.LT.AND P3, PT, R18, c[0x0][0x17c], !P0 ;  /* 0x00005f0012007a0c */ /* 0x010fc60004761270 */
        /* <DEDUP_REMOVED lines=9> */
[C---:B---3--:R-:W-:Y:S02]  /*31610*/  LEA R6, P6, R13.reuse, R132, 0x2 ;  /* 0x000000840d067211 */ /* 0x048fe400078c10ff */
[C---:B------:R-:W-:Y:S02]  /*31620*/  IADD3 R17, R13.reuse, c[0x0][0x198], RZ ;  /* 0x000066000d117a10 */ /* 0x040fe40007ffe0ff */
[----:B------:R-:W-:-:S02]  /*31630*/  LEA.HI.X.SX32 R7, R13, R12, 0x2, P6 ;  /* 0x0000000c0d077211 */ /* 0x000fc400030f16ff */
[C---:B------:R-:W-:Y:S02]  /*31640*/  LEA R4, P6, R17.reuse, R132, 0x2 ;  /* 0x0000008411047211 */ /* 0x040fe400078c10ff */
[C---:B------:R-:W-:Y:S02]  /*31650*/  IADD3 R13, R17.reuse, c[0x0][0x198], RZ ;  /* 0x00006600110d7a10 */ /* 0x040fe40007ffe0ff */
[----:B------:R-:W-:Y:S02]  /*31660*/  LEA.HI.X.SX32 R5, R17, R12, 0x2, P6 ;  /* 0x0000000c11057211 */ /* 0x000fe400030f16ff */
[C---:B------:R-:W-:Y:S02]  /*31670*/  LEA R10, P6, R13.reuse, R132, 0x2 ;  /* 0x000000840d0a7211 */ /* 0x040fe400078c10ff */
[C---:B------:R-:W-:Y:S01]  /*31680*/  IADD3 R17, R13.reuse, c[0x0][0x198], RZ ;  /* 0x000066000d117a10 */ /* 0x040fe20007ffe0ff */
[----:B------:R1:W-:Y:S01]  /*31690*/  @P5 STG.E [R14.64], R109 ;  /* 0x0000006d0e005986 */ /* 0x0003e2000c101908 */
[----:B------:R-:W-:-:S02]  /*316a0*/  LEA.HI.X.SX32 R11, R13, R12, 0x2, P6 ;  /* 0x0000000c0d0b7211 */ /* 0x000fc400030f16ff */
[----:B------:R-:W-:Y:S01]  /*316b0*/  IADD3 R13, R17, c[0x0][0x198], RZ ;  /* 0x00006600110d7a10 */ /* 0x000fe20007ffe0ff */
[----:B------:R3:W-:Y:S01]  /*316c0*/  @P4 STG.E [R6.64], R78 ;  /* 0x0000004e06004986 */ /* 0x0007e2000c101908 */
[----:B------:R-:W-:-:S03]  /*316d0*/  ISETP.LT.AND P5, PT, R29, c[0x0][0x17c], !P0 ;  /* 0x00005f001d007a0c */ /* 0x000fc600047a1270 */
[----:B------:R2:W-:Y:S01]  /*316e0*/  @P3 STG.E [R4.64], R79 ;  /* 0x0000004f04003986 */ /* 0x0005e2000c101908 */
[----:B-1----:R-:W-:-:S03]  /*316f0*/  LEA R14, P6, R17, R132, 0x2 ;  /* 0x00000084110e7211 */ /* 0x002fc600078c10ff */
[----:B------:R-:W4:Y:S01]  /*31700*/  LDL.LU R29, [R1+0xa1c] ;  /* 0x000a1c00011d7983 */ /* 0x000f220000300800 */
[----:B------:R-:W-:Y:S02]  /*31710*/  LEA.HI.X.SX32 R15, R17, R12, 0x2, P6 ;  /* 0x0000000c110f7211 */ /* 0x000fe400030f16ff */
[----:B------:R-:W-:Y:S02]  /*31720*/  ISETP.LT.AND P4, PT, R19, c[0x0][0x17c], !P0 ;  /* 0x00005f0013007a0c */ /* 0x000fe40004781270 */
        /* <DEDUP_REMOVED lines=28> */
[----:B------:R-:W-:Y:S01]  /*318f0*/  IADD3 R13, R17, c[0x0][0x198], RZ ;  /* 0x00006600110d7a10 */ /* 0x000fe20007ffe0ff */
[----:B------:R3:W-:Y:S04]  /*31900*/  @P3 STG.E [R10.64], R106 ;  /* 0x0000006a0a003986 */ /* 0x0007e8000c101908 */
[----:B------:R2:W-:Y:S01]  /*31910*/  @P2 STG.E [R14.64], R107 ;  /* 0x0000006b0e002986 */ /* 0x0005e2000c101908 */
[----:B------:R-:W-:Y:S02]  /*31920*/  ISETP.LT.AND P4, PT, R29, c[0x0][0x17c], !P0 ;  /* 0x00005f001d007a0c */ /* 0x000fe40004781270 */
[C---:B-1----:R-:W-:Y:S01]  /*31930*/  LEA R4, P6, R17.reuse, R132, 0x2 ;  /* 0x0000008411047211 */ /* 0x042fe200078c10ff */
[----:B------:R-:W4:Y:S03]  /*31940*/  LDL.LU R29, [R1+0xa04] ;  /* 0x000a0400011d7983 */ /* 0x000f260000300800 */
[----:B------:R-:W-:-:S02]  /*31950*/  LEA.HI.X.SX32 R5, R17, R12, 0x2, P6 ;  /* 0x0000000c11057211 */ /* 0x000fc400030f16ff */
        /* <DEDUP_REMOVED lines=29> */
[C---:B------:R-:W-:Y:S01]  /*31b30*/  IADD3 R13, R17.reuse, c[0x0][0x198], RZ ;  /* 0x00006600110d7a10 */ /* 0x040fe20007ffe0ff */
[----:B------:R3:W-:Y:S04]  /*31b40*/  @P2 STG.E [R6.64], R102 ;  /* 0x0000006606002986 */ /* 0x0007e8000c101908 */
[----:B------:R2:W-:Y:S01]  /*31b50*/  @P1 STG.E [R4.64], R103 ;  /* 0x0000006704001986 */ /* 0x0005e2000c101908 */
[----:B-1----:R-:W-:Y:S02]  /*31b60*/  LEA R14, P6, R17, R132, 0x2 ;  /* 0x00000084110e7211 */ /* 0x002fe400078c10ff */
[----:B------:R-:W-:Y:S02]  /*31b70*/  ISETP.LT.AND P3, PT, R29, c[0x0][0x17c], !P0 ;  /* 0x00005f001d007a0c */ /* 0x000fe40004761270 */
[----:B------:R-:W4:Y:S01]  /*31b80*/  LDL.LU R29, [R1+0x9ec] ;  /* 0x0009ec00011d7983 */ /* 0x000f220000300800 */
        /* <DEDUP_REMOVED lines=33> */
[----:B-1----:R-:W-:-:S03]  /*31da0*/  LEA R4, P6, R17, R132, 0x2 ;  /* 0x0000008411047211 */ /* 0x002fc600078c10ff */
[----:B------:R-:W4:Y:S01]  /*31db0*/  LDL.LU R21, [R1+0x9d4] ;  /* 0x0009d40001157983 */ /* 0x000f220000300800 */
[----:B------:R-:W-:Y:S02]  /*31dc0*/  ISETP.LT.AND P2, PT, R29, c[0x0][0x17c], !P0 ;  /* 0x00005f001d007a0c */ /* 0x000fe40004741270 */
        /* <DEDUP_REMOVED lines=11> */
[----:B------:R-:W4:Y:S04]  /*31e80*/  LDL.LU R18, [R1+0x9c8] ;  /* 0x0009c80001127983 */ /* 0x000f280000300800 */
        /* <DEDUP_REMOVED lines=14> */
[----:B------:R-:W-:Y:S01]  /*31f70*/  IADD3 R17, R13, c[0x0][0x198], RZ ;  /* 0x000066000d117a10 */ /* 0x000fe20007ffe0ff */
[----:B------:R1:W-:Y:S01]  /*31f80*/  @P1 STG.E [R14.64], R117 ;  /* 0x000000750e001986 */ /* 0x0003e2000c101908 */
[----:B------:R-:W-:-:S02]  /*31f90*/  ISETP.LT.AND P3, PT, R28, c[0x0][0x17c], !P0 ;  /* 0x00005f001c007a0c */ /* 0x000fc40004761270 */
[----:B------:R-:W-:Y:S01]  /*31fa0*/  LEA.HI.X.SX32 R11, R13, R12, 0x2, P6 ;  /* 0x0000000c0d0b7211 */ /* 0x000fe200030f16ff */
[----:B------:R3:W-:Y:S01]  /*31fb0*/  @P5 STG.E [R6.64], R24 ;  /* 0x0000001806005986 */ /* 0x0007e2000c101908 */
[----:B------:R-:W-:-:S03]  /*31fc0*/  IADD3 R13, R17, c[0x0][0x198], RZ ;  /* 0x00006600110d7a10 */ /* 0x000fc60007ffe0ff */
[----:B------:R2:W-:Y:S01]  /*31fd0*/  @P4 STG.E [R4.64], R25 ;  /* 0x0000001904004986 */ /* 0x0005e2000c101908 */
[----:B------:R-:W-:Y:S02]  /*31fe0*/  ISETP.LT.AND P1, PT, R21, c[0x0][0x17c], !P0 ;  /* 0x00005f0015007a0c */ /* 0x000fe40004721270 */
[C---:B-1----:R-:W-:Y:S01]  /*31ff0*/  LEA R14, P6, R17.reuse, R132, 0x2 ;  /* 0x00000084110e7211 */ /* 0x042fe200078c10ff */
[----:B------:R-:W4:Y:S03]  /*32000*/  LDL.LU R21, [R1+0x9bc] ;  /* 0x0009bc0001157983 */ /* 0x000f260000300800 */
        /* <DEDUP_REMOVED lines=32> */
[----:B------:R-:W-:Y:S01]  /*32210*/  @P3 STG.E [R14.64], R121 ;  /* 0x000000790e003986 */ /* 0x000fe2000c101908 */
        /* <DEDUP_REMOVED lines=8> */
[----:B------:R-:W-:Y:S04]  /*322a0*/  @P2 STG.E [R6.64], R22 ;  /* 0x0000001606002986 */ /* 0x000fe8000c101908 */
        /* <DEDUP_REMOVED lines=10> */
[----:B------:R-:W-:-:S03]  /*32350*/  IADD3 R17, R13, c[0x0][0x198], RZ ;  /* 0x000066000d117a10 */ /* 0x000fc60007ffe0ff */
[----:B-1----:R-:W4:Y:S01]  /*32360*/  LDL.LU R23, [R1+0x98c] ;  /* 0x00098c0001177983 */ /* 0x002f220000300800 */
[C---:B------:R-:W-:Y:S02]  /*32370*/  LEA R14, P6, R17.reuse, R132, 0x2 ;  /* 0x00000084110e7211 */ /* 0x040fe400078c10ff */
[C---:B------:R-:W-:Y:S01]  /*32380*/  IADD3 R13, R17.reuse, c[0x0][0x198], RZ ;  /* 0x00006600110d7a10 */ /* 0x040fe20007ffe0ff */
[----:B------:R-:W4:Y:S01]  /*32390*/  LDL.LU R22, [R1+0x988] ;  /* 0x0009880001167983 */ /* 0x000f220000300800 */
[----:B------:R-:W-:Y:S02]  /*323a0*/  LEA.HI.X.SX32 R15, R17, R12, 0x2, P6 ;  /* 0x0000000c110f7211 */ /* 0x000fe400030f16ff */
[C---:B------:R-:W-:Y:S02]  /*323b0*/  LEA R6, P6, R13.reuse, R132, 0x2 ;  /* 0x000000840d067211 */ /* 0x040fe400078c10ff */
[C---:B------:R-:W-:Y:S02]  /*323c0*/  IADD3 R17, R13.reuse, c[0x0][0x198], RZ ;  /* 0x000066000d117a10 */ /* 0x040fe40007ffe0ff */
[----:B------:R-:W-:-:S02]  /*323d0*/  LEA.HI.X.SX32 R7, R13, R12, 0x2, P6 ;  /* 0x0000000c0d077211 */ /* 0x000fc400030f16ff */
[C---:B------:R-:W-:Y:S02]  /*323e0*/  LEA R4, P6, R17.reuse, R132, 0x2 ;  /* 0x0000008411047211 */ /* 0x040fe400078c10ff */
[C---:B------:R-:W-:Y:S02]  /*323f0*/  IADD3 R13, R17.reuse, c[0x0][0x198], RZ ;  /* 0x00006600110d7a10 */ /* 0x040fe40007ffe0ff */
[----:B------:R-:W-:Y:S02]  /*32400*/  LEA.HI.X.SX32 R5, R17, R12, 0x2, P6 ;  /* 0x0000000c11057211 */ /* 0x000fe400030f16ff */
[C---:B---3--:R-:W-:Y:S02]  /*32410*/  LEA R10, P6, R13.reuse, R132, 0x2 ;  /* 0x000000840d0a7211 */ /* 0x048fe400078c10ff */
        /* <DEDUP_REMOVED lines=8> */
[----:B------:R-:W-:Y:S01]  /*324a0*/  LEA.HI.X.SX32 R15, R17, R12, 0x2, P6 ;  /* 0x0000000c110f7211 */ /* 0x000fe200030f16ff */
[----:B------:R1:W-:Y:S04]  /*324b0*/  @P1 STG.E [R10.64], R118 ;  /* 0x000000760a001986 */ /* 0x0003e8000c101908 */
[----:B------:R1:W-:Y:S04]  /*324c0*/  @P5 STG.E [R14.64], R119 ;  /* 0x000000770e005986 */ /* 0x0003e8000c101908 */
[----:B------:R-:W4:Y:S01]  /*324d0*/  LDL.LU R21, [R1+0x984] ;  /* 0x0009840001157983 */ /* 0x000f220000300800 */
[----:B--2---:R-:W-:-:S02]  /*324e0*/  ISETP.LT.AND P2, PT, R16, c[0x0][0x17c], !P0 ;  /* 0x00005f0010007a0c */ /* 0x004fc40004741270 */
[----:B------:R-:W-:-:S04]  /*324f0*/  LEA R16, P6, R13, R132, 0x2 ;  /* 0x000000840d107211 */ /* 0x000fc800078c10ff */
[----:B------:R-:W-:-:S05]  /*32500*/  LEA.HI.X.SX32 R17, R13, R12, 0x2, P6 ;  /* 0x0000000c0d117211 */ /* 0x000fca00030f16ff */
[----:B------:R2:W-:Y:S01]  /*32510*/  @P4 STG.E [R16.64], R26 ;  /* 0x0000001a10004986 */ /* 0x0005e2000c101908 */
[----:B----4-:R-:W-:-:S03]  /*32520*/  ISETP.LT.AND P5, PT, R20, c[0x0][0x17c], !P0 ;  /* 0x00005f0014007a0c */ /* 0x010fc600047a1270 */
[----:B------:R-:W4:Y:S01]  /*32530*/  LDL.LU R20, [R1+0x980] ;  /* 0x0009800001147983 */ /* 0x000f220000300800 */
[----:B------:R-:W-:-:S03]  /*32540*/  ISETP.LT.AND P4, PT, R2, c[0x0][0x17c], !P0 ;  /* 0x00005f0002007a0c */ /* 0x000fc60004781270 */
[----:B------:R-:W4:Y:S01]  /*32550*/  LDL.LU R2, [R1+0x97c] ;  /* 0x00097c0001027983 */ /* 0x000f220000300800 */
[----:B---3--:R-:W-:Y:S02]  /*32560*/  IADD3 R7, R13, c[0x0][0x198], RZ ;  /* 0x000066000d077a10 */ /* 0x008fe40007ffe0ff */
[----:B------:R-:W-:Y:S01]  /*32570*/  ISETP.LT.AND P1, PT, R18, c[0x0][0x17c], !P0 ;  /* 0x00005f0012007a0c */ /* 0x000fe20004721270 */
[----:B------:R-:W3:Y:S01]  /*32580*/  LDL.LU R31, [R1+0x978] ;  /* 0x00097800011f7983 */ /* 0x000ee20000300800 */
[C---:B------:R-:W-:Y:S02]  /*32590*/  LEA R18, P6, R7.reuse, R132, 0x2 ;  /* 0x0000008407127211 */ /* 0x040fe400078c10ff */
[----:B------:R-:W-:Y:S01]  /*325a0*/  IADD3 R5, R7, c[0x0][0x198], RZ ;  /* 0x0000660007057a10 */ /* 0x000fe20007ffe0ff */
[----:B------:R-:W3:Y:S01]  /*325b0*/  LDL.LU R30, [R1+0x974] ;  /* 0x00097400011e7983 */ /* 0x000ee20000300800 */
[----:B------:R-:W-:Y:S02]  /*325c0*/  ISETP.LT.AND P3, PT, R19, c[0x0][0x17c], !P0 ;  /* 0x00005f0013007a0c */ /* 0x000fe40004761270 */
[----:B------:R-:W-:Y:S01]  /*325d0*/  LEA.HI.X.SX32 R19, R7, R12, 0x2, P6 ;  /* 0x0000000c07137211 */ /* 0x000fe200030f16ff */
[----:B------:R-:W3:Y:S01]  /*325e0*/  LDL.LU R29, [R1+0x970] ;  /* 0x00097000011d7983 */ /* 0x000ee20000300800 */
[----:B-1----:R-:W-:-:S02]  /*325f0*/  LEA R10, P6, R5, R132, 0x2 ;  /* 0x00000084050a7211 */ /* 0x002fc400078c10ff */
[C---:B------:R-:W-:Y:S01]  /*32600*/  IADD3 R7, R5.reuse, c[0x0][0x198], RZ ;  /* 0x0000660005077a10 */ /* 0x040fe20007ffe0ff */
[----:B------:R-:W3:Y:S01]  /*32610*/  LDL.LU R28, [R1+0x96c] ;  /* 0x00096c00011c7983 */ /* 0x000ee20000300800 */
[----:B------:R-:W-:Y:S02]  /*32620*/  LEA.HI.X.SX32 R11, R5, R12, 0x2, P6 ;  /* 0x0000000c050b7211 */ /* 0x000fe400030f16ff */
[C---:B------:R-:W-:Y:S01]  /*32630*/  LEA R14, P6, R7.reuse, R132, 0x2 ;  /* 0x00000084070e7211 */ /* 0x040fe200078c10ff */
[----:B------:R-:W3:Y:S01]  /*32640*/  LDL.LU R39, [R1+0x968] ;  /* 0x0009680001277983 */ /* 0x000ee20000300800 */
[C---:B------:R-:W-:Y:S02]  /*32650*/  IADD3 R13, R7.reuse, c[0x0][0x198], RZ ;  /* 0x00006600070d7a10 */ /* 0x040fe40007ffe0ff */
[----:B------:R-:W-:Y:S02]  /*32660*/  LEA.HI.X.SX32 R15, R7, R12, 0x2, P6 ;  /* 0x0000000c070f7211 */ /* 0x000fe400030f16ff */
[C---:B------:R-:W-:Y:S01]  /*32670*/  LEA R24, P6, R13.reuse, R132, 0x2 ;  /* 0x000000840d187211 */ /* 0x040fe200078c10ff */
[----:B------:R1:W-:Y:S01]  /*32680*/  @P3 STG.E [R18.64], R27 ;  /* 0x0000001b12003986 */ /* 0x0003e2000c101908 */
[----:B--2---:R-:W-:-:S02]  /*32690*/  IADD3 R17, R13, c[0x0][0x198], RZ ;  /* 0x000066000d117a10 */ /* 0x004fc40007ffe0ff */
[----:B------:R-:W-:Y:S01]  /*326a0*/  LEA.HI.X.SX32 R25, R13, R12, 0x2, P6 ;  /* 0x0000000c0d197211 */ /* 0x000fe200030f16ff */
[----:B------:R-:W2:Y:S01]  /*326b0*/  LDS.128 R4, [R0] ;  /* 0x0000000000047984 */ /* 0x000ea20000000c00 */
[----:B------:R-:W-:-:S03]  /*326c0*/  LEA R26, P6, R17, R132, 0x2 ;  /* 0x00000084111a7211 */ /* 0x000fc600078c10ff */
[----:B------:R2:W-:Y:S01]  /*326d0*/  @P2 STG.E [R10.64], R54 ;  /* 0x000000360a002986 */ /* 0x0005e2000c101908 */
[----:B-1----:R-:W-:-:S03]  /*326e0*/  LEA.HI.X.SX32 R27, R17, R12, 0x2, P6 ;  /* 0x0000000c111b7211 */ /* 0x002fc600030f16ff */
[----:B------:R1:W-:Y:S04]  /*326f0*/  @P1 STG.E [R14.64], R55 ;  /* 0x000000370e001986 */ /* 0x0003e8000c101908 */
[----:B------:R1:W-:Y:S04]  /*32700*/  @P5 STG.E [R24.64], R114 ;  /* 0x0000007218005986 */ /* 0x0003e8000c101908 */
[----:B------:R-:W-:Y:S01]  /*32710*/  @P4 STG.E [R26.64], R115 ;  /* 0x000000731a004986 */ /* 0x000fe2000c101908 */
[----:B----4-:R-:W-:-:S03]  /*32720*/  ISETP.LT.AND P4, PT, R2, c[0x0][0x17c], !P0 ;  /* 0x00005f0002007a0c */ /* 0x010fc60004781270 */
[----:B------:R-:W4:Y:S01]  /*32730*/  LDL.LU R2, [R1+0x964] ;  /* 0x0009640001027983 */ /* 0x000f220000300800 */
[----:B------:R-:W-:-:S03]  /*32740*/  IADD3 R13, R17, c[0x0][0x198], RZ ;  /* 0x00006600110d7a10 */ /* 0x000fc60007ffe0ff */
[----:B------:R-:W3:Y:S01]  /*32750*/  LDS.128 R16, [R9] ;  /* 0x0000000009107984 */ /* 0x000ee20000000c00 */
[----:B------:R-:W-:Y:S02]  /*32760*/  ISETP.LT.AND P1, PT, R21, c[0x0][0x17c], !P0 ;  /* 0x00005f0015007a0c */ /* 0x000fe40004721270 */
[C---:B--2---:R-:W-:Y:S01]  /*32770*/  LEA R10, P6, R13.reuse, R132, 0x2 ;  /* 0x000000840d0a7211 */ /* 0x044fe200078c10ff */
[----:B------:R-:W2:Y:S01]  /*32780*/  LDL.LU R40, [R1+0x954] ;  /* 0x0009540001287983 */ /* 0x000ea20000300800 */
[----:B------:R-:W-:Y:S02]  /*32790*/  IADD3 R21, R13, c[0x0][0x198], RZ ;  /* 0x000066000d157a10 */ /* 0x000fe40007ffe0ff */
[----:B------:R-:W-:Y:S01]  /*327a0*/  ISETP.LT.AND P3, PT, R23, c[0x0][0x17c], !P0 ;  /* 0x00005f0017007a0c */ /* 0x000fe20004761270 */
[----:B------:R-:W2:Y:S01]  /*327b0*/  LDL.LU R43, [R1+0x950] ;  /* 0x00095000012b7983 */ /* 0x000ea20000300800 */
[----:B------:R-:W-:Y:S02]  /*327c0*/  LEA.HI.X.SX32 R11, R13, R12, 0x2, P6 ;  /* 0x0000000c0d0b7211 */ /* 0x000fe400030f16ff */
[----:B------:R-:W-:Y:S01]  /*327d0*/  ISETP.LT.AND P2, PT, R22, c[0x0][0x17c], !P0 ;  /* 0x00005f0016007a0c */ /* 0x000fe20004741270 */
[----:B------:R-:W2:Y:S01]  /*327e0*/  LDL.LU R42, [R1+0x94c] ;  /* 0x00094c00012a7983 */ /* 0x000ea20000300800 */
[----:B-1----:R-:W-:-:S02]  /*327f0*/  LEA R14, P6, R21, R132, 0x2 ;  /* 0x00000084150e7211 */ /* 0x002fc400078c10ff */
[C---:B------:R-:W-:Y:S01]  /*32800*/  IADD3 R13, R21.reuse, c[0x0][0x198], RZ ;  /* 0x00006600150d7a10 */ /* 0x040fe20007ffe0ff */
[----:B------:R-:W2:Y:S01]  /*32810*/  LDL.LU R38, [R1+0x948] ;  /* 0x0009480001267983 */ /* 0x000ea20000300800 */
[----:B------:R-:W-:Y:S02]  /*32820*/  LEA.HI.X.SX32 R15, R21, R12, 0x2, P6 ;  /* 0x0000000c150f7211 */ /* 0x000fe400030f16ff */
[C---:B------:R-:W-:Y:S02]  /*32830*/  LEA R32, P6, R13.reuse, R132, 0x2 ;  /* 0x000000840d207211 */ /* 0x040fe400078c10ff */
[C---:B------:R-:W-:Y:S02]  /*32840*/  IADD3 R25, R13.reuse, c[0x0][0x198], RZ ;  /* 0x000066000d197a10 */ /* 0x040fe40007ffe0ff */
[----:B------:R-:W-:Y:S02]  /*32850*/  LEA.HI.X.SX32 R33, R13, R12, 0x2, P6 ;  /* 0x0000000c0d217211 */ /* 0x000fe400030f16ff */
[C---:B------:R-:W-:Y:S01]  /*32860*/  LEA R34, P6, R25.reuse, R132, 0x2 ;  /* 0x0000008419227211 */ /* 0x040fe200078c10ff */
[----:B------:R1:W-:Y:S01]  /*32870*/  @P3 STG.E [R10.64], R122 ;  /* 0x0000007a0a003986 */ /* 0x0003e2000c101908 */
[----:B------:R-:W-:-:S02]  /*32880*/  IADD3 R13, R25, c[0x0][0x198], RZ ;  /* 0x00006600190d7a10 */ /* 0x000fc40007ffe0ff */
[----:B------:R-:W-:Y:S01]  /*32890*/  ISETP.LT.AND P5, PT, R20, c[0x0][0x17c], !P0 ;  /* 0x00005f0014007a0c */ /* 0x000fe200047a1270 */
[----:B------:R3:W-:Y:S01]  /*328a0*/  @P2 STG.E [R14.64], R123 ;  /* 0x0000007b0e002986 */ /* 0x0007e2000c101908 */
[----:B------:R-:W-:-:S03]  /*328b0*/  LEA.HI.X.SX32 R35, R25, R12, 0x2, P6 ;  /* 0x0000000c19237211 */ /* 0x000fc600030f16ff */
[----:B------:R-:W-:Y:S01]  /*328c0*/  @P1 STG.E [R32.64], R4 ;  /* 0x0000000420001986 */ /* 0x000fe2000c101908 */
[----:B---3--:R-:W-:Y:S02]  /*328d0*/  ISETP.LT.AND P1, PT, R29, c[0x0][0x17c], !P0 ;  /* 0x00005f001d007a0c */ /* 0x008fe40004721270 */
[----:B------:R-:W-:Y:S01]  /*328e0*/  ISETP.LT.AND P3, PT, R31, c[0x0][0x17c], !P0 ;  /* 0x00005f001f007a0c */ /* 0x000fe20004761270 */
[----:B------:R-:W3:Y:S01]  /*328f0*/  LDS.128 R20, [R8] ;  /* 0x0000000008147984 */ /* 0x000ee20000000c00 */
[C---:B-1----:R-:W-:Y:S02]  /*32900*/  LEA R10, P6, R13.reuse, R132, 0x2 ;  /* 0x000000840d0a7211 */ /* 0x042fe400078c10ff */
[C---:B------:R-:W-:Y:S01]  /*32910*/  IADD3 R29, R13.reuse, c[0x0][0x198], RZ ;  /* 0x000066000d1d7a10 */ /* 0x040fe20007ffe0ff */
[----:B------:R-:W1:Y:S01]  /*32920*/  LDS.128 R24, [R3] ;  /* 0x0000000003187984 */ /* 0x000e620000000c00 */
[----:B------:R-:W-:Y:S02]  /*32930*/  LEA.HI.X.SX32 R11, R13, R12, 0x2, P6 ;  /* 0x0000000c0d0b7211 */ /* 0x000fe400030f16ff */
[C---:B------:R-:W-:Y:S01]  /*32940*/  LEA R14, P6, R29.reuse, R132, 0x2 ;  /* 0x000000841d0e7211 */ /* 0x040fe200078c10ff */
[----:B------:R-:W-:Y:S03]  /*32950*/  @P5 STG.E [R34.64], R5 ;  /* 0x0000000522005986 */ /* 0x000fe6000c101908 */
[----:B------:R-:W-:Y:S01]  /*32960*/  LEA.HI.X.SX32 R15, R29, R12, 0x2, P6 ;  /* 0x0000000c1d0f7211 */ /* 0x000fe200030f16ff */
[----:B------:R-:W-:Y:S01]  /*32970*/  @P4 STG.E [R10.64], R16 ;  /* 0x000000100a004986 */ /* 0x000fe2000c101908 */
[----:B------:R-:W-:-:S02]  /*32980*/  ISETP.LT.AND P2, PT, R30, c[0x0][0x17c], !P0 ;  /* 0x00005f001e007a0c */ /* 0x000fc40004741270 */
[----:B------:R-:W-:Y:S01]  /*32990*/  ISETP.LT.AND P5, PT, R28, c[0x0][0x17c], !P0 ;  /* 0x00005f001c007a0c */ /* 0x000fe200047a1270 */
[----:B------:R-:W-:Y:S01]  /*329a0*/  @P3 STG.E [R14.64], R17 ;  /* 0x000000110e003986 */ /* 0x000fe2000c101908 */
[----:B------:R-:W-:-:S03]  /*329b0*/  IADD3 R13, R29, c[0x0][0x198], RZ ;  /* 0x000066001d0d7a10 */ /* 0x000fc60007ffe0ff */
[----:B------:R1:W1:Y:S04]  /*329c0*/  LDS.128 R28, [R0+0x800] ;  /* 0x00080000001c7984 */ /* 0x0002680000000c00 */
[----:B------:R-:W1:Y:S01]  /*329d0*/  LDS.128 R32, [R9+0x800] ;  /* 0x0008000009207984 */ /* 0x000e620000000c00 */
[----:B----4-:R-:W-:-:S03]  /*329e0*/  ISETP.LT.AND P3, PT, R2, c[0x0][0x17c], !P0 ;  /* 0x00005f0002007a0c */ /* 0x010fc60004761270 */
[----:B------:R-:W4:Y:S04]  /*329f0*/  LDS.128 R8, [R8+0x800] ;  /* 0x0008000008087984 */ /* 0x000f280000000c00 */
[----:B------:R-:W4:Y:S04]  /*32a00*/  LDL.LU R2, [R1+0x944] ;  /* 0x0009440001027983 */ /* 0x000f280000300800 */
[----:B-1----:R-:W4:Y:S01]  /*32a10*/  LDL.LU R0, [R1+0x940] ;  /* 0x0009400001007983 */ /* 0x002f220000300800 */
[----:B------:R-:W-:Y:S02]  /*32a20*/  LEA R36, P6, R13, R132, 0x2 ;  /* 0x000000840d247211 */ /* 0x000fe400078c10ff */
[----:B------:R-:W-:Y:S01]  /*32a30*/  ISETP.LT.AND P4, PT, R39, c[0x0][0x17c], !P0 ;  /* 0x00005f0027007a0c */ /* 0x000fe20004781270 */
[----:B------:R-:W4:Y:S01]  /*32a40*/  LDL.LU R44, [R1+0x93c] ;  /* 0x00093c00012c7983 */ /* 0x000f220000300800 */
[----:B------:R-:W-:-:S02]  /*32a50*/  IADD3 R39, R13, c[0x0][0x198], RZ ;  /* 0x000066000d277a10 */ /* 0x000fc40007ffe0ff */
[----:B------:R-:W-:Y:S02]  /*32a60*/  LEA.HI.X.SX32 R37, R13, R12, 0x2, P6 ;  /* 0x0000000c0d257211 */ /* 0x000fe400030f16ff */
[C---:B------:R-:W-:Y:S02]  /*32a70*/  LEA R4, P6, R39.reuse, R132, 0x2 ;  /* 0x0000008427047211 */ /* 0x040fe400078c10ff */
[C---:B------:R-:W-:Y:S01]  /*32a80*/  IADD3 R13, R39.reuse, c[0x0][0x198], RZ ;  /* 0x00006600270d7a10 */ /* 0x040fe20007ffe0ff */
[----:B---3--:R-:W-:Y:S01]  /*32a90*/  @P2 STG.E [R36.64], R20 ;  /* 0x0000001424002986 */ /* 0x008fe2000c101908 */
[----:B------:R-:W-:Y:S02]  /*32aa0*/  LEA.HI.X.SX32 R5, R39, R12, 0x2, P6 ;  /* 0x0000000c27057211 */ /* 0x000fe400030f16ff */
[----:B--2---:R-:W-:Y:S02]  /*32ab0*/  ISETP.LT.AND P2, PT, R40, c[0x0][0x17c], !P0 ;  /* 0x00005f0028007a0c */ /* 0x004fe40004741270 */
[----:B------:R-:W-:-:S02]  /*32ac0*/  LEA R40, P6, R13, R132, 0x2 ;  /* 0x000000840d287211 */ /* 0x000fc400078c10ff */
[C---:B------:R-:W-:Y:S02]  /*32ad0*/  IADD3 R39, R13.reuse, c[0x0][0x198], RZ ;  /* 0x000066000d277a10 */ /* 0x040fe40007ffe0ff */
[----:B------:R-:W-:Y:S02]  /*32ae0*/  LEA.HI.X.SX32 R41, R13, R12, 0x2, P6 ;  /* 0x0000000c0d297211 */ /* 0x000fe400030f16ff */
[C---:B------:R-:W-:Y:S02]  /*32af0*/  LEA R14, P6, R39.reuse, R132, 0x2 ;  /* 0x00000084270e7211 */ /* 0x040fe400078c10ff */
[C---:B------:R-:W-:Y:S01]  /*32b00*/  IADD3 R13, R39.reuse, c[0x0][0x198], RZ ;  /* 0x00006600270d7a10 */ /* 0x040fe20007ffe0ff */
[----:B------:R1:W-:Y:S01]  /*32b10*/  @P1 STG.E [R4.64], R21 ;  /* 0x0000001504001986 */ /* 0x0003e2000c101908 */
[----:B------:R-:W-:Y:S02]  /*32b20*/  LEA.HI.X.SX32 R15, R39, R12, 0x2, P6 ;  /* 0x0000000c270f7211 */ /* 0x000fe400030f16ff */
[----:B------:R-:W-:-:S02]  /*32b30*/  ISETP.LT.AND P1, PT, R43, c[0x0][0x17c], !P0 ;  /* 0x00005f002b007a0c */ /* 0x000fc40004721270 */
[C---:B------:R-:W-:Y:S02]  /*32b40*/  LEA R16, P6, R13.reuse, R132, 0x2 ;  /* 0x000000840d107211 */ /* 0x040fe400078c10ff */
[C---:B------:R-:W-:Y:S02]  /*32b50*/  IADD3 R43, R13.reuse, c[0x0][0x198], RZ ;  /* 0x000066000d2b7a10 */ /* 0x040fe40007ffe0ff */
[----:B------:R-:W-:Y:S02]  /*32b60*/  LEA.HI.X.SX32 R17, R13, R12, 0x2, P6 ;  /* 0x0000000c0d117211 */ /* 0x000fe400030f16ff */
[C---:B-1----:R-:W-:Y:S01]  /*32b70*/  LEA R4, P6, R43.reuse, R132, 0x2 ;  /* 0x000000842b047211 */ /* 0x042fe200078c10ff */
[----:B------:R1:W-:Y:S01]  /*32b80*/  @P5 STG.E [R40.64], R24 ;  /* 0x0000001828005986 */ /* 0x0003e2000c101908 */
[----:B------:R-:W-:Y:S02]  /*32b90*/  ISETP.LT.AND P5, PT, R42, c[0x0][0x17c], !P0 ;  /* 0x00005f002a007a0c */ /* 0x000fe400047a1270 */
[----:B------:R-:W-:Y:S01]  /*32ba0*/  LEA.HI.X.SX32 R5, R43, R12, 0x2, P6 ;  /* 0x0000000c2b057211 */ /* 0x000fe200030f16ff */
[----:B------:R-:W2:Y:S04]  /*32bb0*/  LDL.LU R42, [R1+0x938] ;  /* 0x00093800012a7983 */ /* 0x000ea80000300800 */
[----:B------:R3:W-:Y:S04]  /*32bc0*/  @P4 STG.E [R14.64], R25 ;  /* 0x000000190e004986 */ /* 0x0007e8000c101908 */
[----:B-1----:R-:W2:Y:S04]  /*32bd0*/  LDL.LU R40, [R1+0x934] ;  /* 0x0009340001287983 */ /* 0x002ea80000300800 */
[----:B------:R-:W-:Y:S04]  /*32be0*/  @P3 STG.E [R16.64], R28 ;  /* 0x0000001c10003986 */ /* 0x000fe8000c101908 */
[----:B---3--:R-:W3:Y:S04]  /*32bf0*/  LDL.LU R25, [R1+0x930] ;  /* 0x0009300001197983 */ /* 0x008ee80000300800 */
[----:B------:R1:W-:Y:S04]  /*32c00*/  @P2 STG.E [R4.64], R29 ;  /* 0x0000001d04002986 */ /* 0x0003e8000c101908 */
[----:B------:R-:W2:Y:S01]  /*32c10*/  LDL.LU R24, [R1+0x92c] ;  /* 0x00092c0001187983 */ /* 0x000ea20000300800 */
[----:B----4-:R-:W-:-:S03]  /*32c20*/  ISETP.LT.AND P2, PT, R0, c[0x0][0x17c], !P0 ;  /* 0x00005f0000007a0c */ /* 0x010fc60004741270 */
[----:B------:R-:W4:Y:S01]  /*32c30*/  LDL.LU R0, [R1+0x928] ;  /* 0x0009280001007983 */ /* 0x000f220000300800 */
[----:B------:R-:W-:-:S03]  /*32c40*/  ISETP.LT.AND P4, PT, R38, c[0x0][0x17c], !P0 ;  /* 0x00005f0026007a0c */ /* 0x000fc60004781270 */
[----:B------:R1:W3:Y:S01]  /*32c50*/  LDS.128 R36, [R3+0x800] ;  /* 0x0008000003247984 */ /* 0x0002e20000000c00 */
[----:B------:R-:W-:Y:S02]  /*32c60*/  IADD3 R13, R43, c[0x0][0x198], RZ ;  /* 0x000066002b0d7a10 */ /* 0x000fe40007ffe0ff */
[----:B------:R-:W-:Y:S01]  /*32c70*/  ISETP.LT.AND P3, PT, R2, c[0x0][0x17c], !P0 ;  /* 0x00005f0002007a0c */ /* 0x000fe20004761270 */
[----:B-1----:R-:W4:Y:S01]  /*32c80*/  LDL.LU R29, [R1+0x924] ;  /* 0x00092400011d7983 */ /* 0x002f220000300800 */
[C---:B------:R-:W-:Y:S02]  /*32c90*/  LEA R20, P6, R13.reuse, R132, 0x2 ;  /* 0x000000840d147211 */ /* 0x040fe400078c10ff */
[C---:B------:R-:W-:Y:S02]  /*32ca0*/  IADD3 R41, R13.reuse, c[0x0][0x198], RZ ;  /* 0x000066000d297a10 */ /* 0x040fe40007ffe0ff */
[----:B------:R-:W-:Y:S02]  /*32cb0*/  LEA.HI.X.SX32 R21, R13, R12, 0x2, P6 ;  /* 0x0000000c0d157211 */ /* 0x000fe400030f16ff */
[----:B------:R-:W-:-:S02]  /*32cc0*/  LEA R14, P6, R41, R132, 0x2 ;  /* 0x00000084290e7211 */ /* 0x000fc400078c10ff */
[C---:B------:R-:W-:Y:S02]  /*32cd0*/  IADD3 R3, R41.reuse, c[0x0][0x198], RZ ;  /* 0x0000660029037a10 */ /* 0x040fe40007ffe0ff */
[----:B------:R-:W-:Y:S02]  /*32ce0*/  LEA.HI.X.SX32 R15, R41, R12, 0x2, P6 ;  /* 0x0000000c290f7211 */ /* 0x000fe400030f16ff */
[C---:B------:R-:W-:Y:S02]  /*32cf0*/  LEA R2, P6, R3.reuse, R132, 0x2 ;  /* 0x0000008403027211 */ /* 0x040fe400078c10ff */
[C---:B------:R-:W-:Y:S02]  /*32d00*/  IADD3 R13, R3.reuse, c[0x0][0x198], RZ ;  /* 0x00006600030d7a10 */ /* 0x040fe40007ffe0ff */
[----:B------:R-:W-:Y:S02]  /*32d10*/  LEA.HI.X.SX32 R3, R3, R12, 0x2, P6 ;  /* 0x0000000c03037211 */ /* 0x000fe400030f16ff */
[----:B------:R-:W-:-:S02]  /*32d20*/  LEA R4, P6, R13, R132, 0x2 ;  /* 0x000000840d047211 */ /* 0x000fc400078c10ff */
[C---:B------:R-:W-:Y:S01]  /*32d30*/  IADD3 R17, R13.reuse, c[0x0][0x198], RZ ;  /* 0x000066000d117a10 */ /* 0x040fe20007ffe0ff */
[----:B------:R1:W-:Y:S01]  /*32d40*/  @P1 STG.E [R20.64], R32 ;  /* 0x0000002014001986 */ /* 0x0003e2000c101908 */
[----:B------:R-:W-:Y:S02]  /*32d50*/  LEA.HI.X.SX32 R5, R13, R12, 0x2, P6 ;  /* 0x0000000c0d057211 */ /* 0x000fe400030f16ff */
[C---:B------:R-:W-:Y:S02]  /*32d60*/  LEA R16, P6, R17.reuse, R132, 0x2 ;  /* 0x0000008411107211 */ /* 0x040fe400078c10ff */
[----:B------:R-:W-:Y:S02]  /*32d70*/  ISETP.LT.AND P1, PT, R44, c[0x0][0x17c], !P0 ;  /* 0x00005f002c007a0c */ /* 0x000fe40004721270 */
[C---:B------:R-:W-:Y:S01]  /*32d80*/  IADD3 R13, R17.reuse, c[0x0][0x198], RZ ;  /* 0x00006600110d7a10 */ /* 0x040fe20007ffe0ff */
[----:B------:R1:W-:Y:S01]  /*32d90*/  @P5 STG.E [R14.64], R33 ;  /* 0x000000210e005986 */ /* 0x0003e2000c101908 */
[----:B------:R-:W-:-:S03]  /*32da0*/  LEA.HI.X.SX32 R17, R17, R12, 0x2, P6 ;  /* 0x0000000c11117211 */ /* 0x000fc600030f16ff */
[----:B------:R2:W-:Y:S04]  /*32db0*/  @P4 STG.E [R2.64], R8 ;  /* 0x0000000802004986 */ /* 0x0005e8000c101908 */
[----:B-1----:R-:W4:Y:S01]  /*32dc0*/  LDL.LU R20, [R1+0x920] ;  /* 0x0009200001147983 */ /* 0x002f220000300800 */
[----:B------:R-:W-:-:S03]  /*32dd0*/  LEA R14, P6, R13, R132, 0x2 ;  /* 0x000000840d0e7211 */ /* 0x000fc600078c10ff */
[----:B------:R1:W-:Y:S01]  /*32de0*/  @P3 STG.E [R4.64], R9 ;  /* 0x0000000904003986 */ /* 0x0003e2000c101908 */
[----:B------:R-:W-:-:S03]  /*32df0*/  LEA.HI.X.SX32 R15, R13, R12, 0x2, P6 ;  /* 0x0000000c0d0f7211 */ /* 0x000fc600030f16ff */
[----:B------:R-:W4:Y:S01]  /*32e00*/  LDL.LU R28, [R1+0x91c] ;  /* 0x00091c00011c7983 */ /* 0x000f220000300800 */
[----:B---3--:R-:W-:-:S03]  /*32e10*/  ISETP.LT.AND P3, PT, R25, c[0x0][0x17c], !P0 ;  /* 0x00005f0019007a0c */ /* 0x008fc60004761270 */
[----:B------:R-:W-:Y:S04]  /*32e20*/  @P2 STG.E [R16.64], R36 ;  /* 0x0000002410002986 */ /* 0x000fe8000c101908 */
[----:B------:R-:W3:Y:S01]  /*32e30*/  LDL.LU R25, [R1+0x918] ;  /* 0x0009180001197983 */ /* 0x000ee20000300800 */
[----:B--2---:R-:W-:-:S03]  /*32e40*/  ISETP.LT.AND P2, PT, R24, c[0x0][0x17c], !P0 ;  /* 0x00005f0018007a0c */ /* 0x004fc60004741270 */
[----:B------:R2:W-:Y:S04]  /*32e50*/  @P1 STG.E [R14.64], R37 ;  /* 0x000000250e001986 */ /* 0x0005e8000c101908 */
[----:B------:R-:W3:Y:S01]  /*32e60*/  LDL.LU R24, [R1+0x914] ;  /* 0x0009140001187983 */ /* 0x000ee20000300800 */
[----:B----4-:R-:W-:-:S03]  /*32e70*/  ISETP.LT.AND P1, PT, R0, c[0x0][0x17c], !P0 ;  /* 0x00005f0000007a0c */ /* 0x010fc60004721270 */
[----:B------:R-:W4:Y:S01]  /*32e80*/  LDL.LU R0, [R1+0x910] ;  /* 0x0009100001007983 */ /* 0x000f220000300800 */
[----:B------:R-:W-:-:S04]  /*32e90*/  IADD3 R21, R13, c[0x0][0x198], RZ ;  /* 0x000066000d157a10 */ /* 0x000fc80007ffe0ff */
[C---:B------:R-:W-:Y:S02]  /*32ea0*/  LEA R2, P6, R21.reuse, R132, 0x2 ;  /* 0x0000008415027211 */ /* 0x040fe400078c10ff */
[C---:B------:R-:W-:Y:S02]  /*32eb0*/  IADD3 R13, R21.reuse, c[0x0][0x198], RZ ;  /* 0x00006600150d7a10 */ /* 0x040fe40007ffe0ff */
[----:B------:R-:W-:Y:S02]  /*32ec0*/  LEA.HI.X.SX32 R3, R21, R12, 0x2, P6 ;  /* 0x0000000c15037211 */ /* 0x000fe400030f16ff */
[C---:B-1----:R-:W-:Y:S01]  /*32ed0*/  LEA R4, P6, R13.reuse, R132, 0x2 ;  /* 0x000000840d047211 */ /* 0x042fe200078c10ff */
[----:B------:R-:W3:Y:S01]  /*32ee0*/  LDL.LU R21, [R1+0x90c] ;  /* 0x00090c0001157983 */ /* 0x000ee20000300800 */
[----:B------:R-:W-:Y:S02]  /*32ef0*/  ISETP.LT.AND P5, PT, R42, c[0x0][0x17c], !P0 ;  /* 0x00005f002a007a0c */ /* 0x000fe400047a1270 */
[----:B------:R-:W-:-:S02]  /*32f00*/  IADD3 R9, R13, c[0x0][0x198], RZ ;  /* 0x000066000d097a10 */ /* 0x000fc40007ffe0ff */
[----:B------:R-:W-:Y:S02]  /*32f10*/  LEA.HI.X.SX32 R5, R13, R12, 0x2, P6 ;  /* 0x0000000c0d057211 */ /* 0x000fe400030f16ff */
[C---:B------:R-:W-:Y:S02]  /*32f20*/  LEA R8, P6, R9.reuse, R132, 0x2 ;  /* 0x0000008409087211 */ /* 0x040fe400078c10ff */
[----:B------:R-:W-:Y:S02]  /*32f30*/  ISETP.LT.AND P4, PT, R40, c[0x0][0x17c], !P0 ;  /* 0x00005f0028007a0c */ /* 0x000fe40004781270 */
[C---:B------:R-:W-:Y:S02]  /*32f40*/  IADD3 R13, R9.reuse, c[0x0][0x198], RZ ;  /* 0x00006600090d7a10 */ /* 0x040fe40007ffe0ff */
[----:B------:R-:W-:Y:S02]  /*32f50*/  LEA.HI.X.SX32 R9, R9, R12, 0x2, P6 ;  /* 0x0000000c09097211 */ /* 0x000fe400030f16ff */
[----:B--2---:R-:W-:-:S02]  /*32f60*/  LEA R14, P6, R13, R132, 0x2 ;  /* 0x000000840d0e7211 */ /* 0x004fc400078c10ff */
[C---:B------:R-:W-:Y:S01]  /*32f70*/  IADD3 R17, R13.reuse, c[0x0][0x198], RZ ;  /* 0x000066000d117a10 */ /* 0x040fe20007ffe0ff */
[----:B------:R1:W-:Y:S01]  /*32f80*/  @P5 STG.E [R2.64], R6 ;  /* 0x0000000602005986 */ /* 0x0003e2000c101908 */
[----:B------:R-:W-:Y:S02]  /*32f90*/  LEA.HI.X.SX32 R15, R13, R12, 0x2, P6 ;  /* 0x0000000c0d0f7211 */ /* 0x000fe400030f16ff */
[----:B------:R-:W-:Y:S02]  /*32fa0*/  ISETP.LT.AND P5, PT, R29, c[0x0][0x17c], !P0 ;  /* 0x00005f001d007a0c */ /* 0x000fe400047a1270 */
[C---:B------:R-:W-:Y:S01]  /*32fb0*/  IADD3 R13, R17.reuse, c[0x0][0x198], RZ ;  /* 0x00006600110d7a10 */ /* 0x040fe20007ffe0ff */
[----:B------:R2:W-:Y:S01]  /*32fc0*/  @P4 STG.E [R4.64], R7 ;  /* 0x0000000704004986 */ /* 0x0005e2000c101908 */
[----:B-1----:R-:W-:-:S04]  /*32fd0*/  LEA R2, P6, R17, R132, 0x2 ;  /* 0x0000008411027211 */ /* 0x002fc800078c10ff */
[----:B------:R-:W-:Y:S02]  /*32fe0*/  LEA.HI.X.SX32 R3, R17, R12, 0x2, P6 ;  /* 0x0000000c11037211 */ /* 0x000fe400030f16ff */
[C---:B--2---:R-:W-:Y:S01]  /*32ff0*/  LEA R4, P6, R13.reuse, R132, 0x2 ;  /* 0x000000840d047211 */ /* 0x044fe200078c10ff */
[----:B------:R1:W-:Y:S03]  /*33000*/  @P3 STG.E [R8.64], R18 ;  /* 0x0000001208003986 */ /* 0x0003e6000c101908 */
[----:B------:R-:W-:Y:S01]  /*33010*/  LEA.HI.X.SX32 R5, R13, R12, 0x2, P6 ;  /* 0x0000000c0d057211 */ /* 0x000fe200030f16ff */
[----:B------:R-:W-:Y:S01]  /*33020*/  @P2 STG.E [R14.64], R19 ;  /* 0x000000130e002986 */ /* 0x000fe2000c101908 */
[----:B------:R-:W-:-:S03]  /*33030*/  ISETP.LT.AND P4, PT, R20, c[0x0][0x17c], !P0 ;  /* 0x00005f0014007a0c */ /* 0x000fc60004781270 */
[----:B------:R-:W2:Y:S04]  /*33040*/  LDL.LU R20, [R1+0x908] ;  /* 0x0009080001147983 */ /* 0x000ea80000300800 */
[----:B------:R1:W-:Y:S04]  /*33050*/  @P1 STG.E [R2.64], R22 ;  /* 0x0000001602001986 */ /* 0x0003e8000c101908 */
[----:B------:R-:W2:Y:S04]  /*33060*/  LDL.LU R16, [R1+0x904] ;  /* 0x0009040001107983 */ /* 0x000ea80000300800 */
[----:B------:R3:W-:Y:S04]  /*33070*/  @P5 STG.E [R4.64], R23 ;  /* 0x0000001704005986 */ /* 0x0007e8000c101908 */
[----:B-1----:R-:W2:Y:S01]  /*33080*/  LDL.LU R18, [R1+0x900] ;  /* 0x0009000001127983 */ /* 0x002ea20000300800 */
[----:B----4-:R-:W-:-:S03]  /*33090*/  ISETP.LT.AND P5, PT, R0, c[0x0][0x17c], !P0 ;  /* 0x00005f0000007a0c */ /* 0x010fc600047a1270 */
[----:B------:R-:W4:Y:S01]  /*330a0*/  LDL.LU R0, [R1+0x8fc] ;  /* 0x0008fc0001007983 */ /* 0x000f220000300800 */
[----:B------:R-:W-:-:S04]  /*330b0*/  IADD3 R7, R13, c[0x0][0x198], RZ ;  /* 0x000066000d077a10 */ /* 0x000fc80007ffe0ff */
[C---:B------:R-:W-:Y:S02]  /*330c0*/  LEA R6, P6, R7.reuse, R132, 0x2 ;  /* 0x0000008407067211 */ /* 0x040fe400078c10ff */
[C---:B------:R-:W-:Y:S02]  /*330d0*/  IADD3 R9, R7.reuse, c[0x0][0x198], RZ ;  /* 0x0000660007097a10 */ /* 0x040fe40007ffe0ff */
[----:B------:R-:W-:Y:S02]  /*330e0*/  LEA.HI.X.SX32 R7, R7, R12, 0x2, P6 ;  /* 0x0000000c07077211 */ /* 0x000fe400030f16ff */
[C---:B------:R-:W-:Y:S02]  /*330f0*/  LEA R8, P6, R9.reuse, R132, 0x2 ;  /* 0x0000008409087211 */ /* 0x040fe400078c10ff */
[C---:B------:R-:W-:Y:S02]  /*33100*/  IADD3 R13, R9.reuse, c[0x0][0x198], RZ ;  /* 0x00006600090d7a10 */ /* 0x040fe40007ffe0ff */
[----:B------:R-:W-:-:S02]  /*33110*/  LEA.HI.X.SX32 R9, R9, R12, 0x2, P6 ;  /* 0x0000000c09097211 */ /* 0x000fc400030f16ff */
[----:B------:R-:W-:Y:S02]  /*33120*/  ISETP.LT.AND P3, PT, R28, c[0x0][0x17c], !P0 ;  /* 0x00005f001c007a0c */ /* 0x000fe40004761270 */
[----:B------:R-:W-:Y:S02]  /*33130*/  LEA R2, P6, R13, R132, 0x2 ;  /* 0x000000840d027211 */ /* 0x000fe400078c10ff */
[----:B---3--:R-:W-:Y:S02]  /*33140*/  ISETP.LT.AND P2, PT, R25, c[0x0][0x17c], !P0 ;  /* 0x00005f0019007a0c */ /* 0x008fe40004741270 */
[C---:B------:R-:W-:Y:S02]  /*33150*/  IADD3 R15, R13.reuse, c[0x0][0x198], RZ ;  /* 0x000066000d0f7a10 */ /* 0x040fe40007ffe0ff */
[----:B------:R-:W-:Y:S02]  /*33160*/  ISETP.LT.AND P1, PT, R24, c[0x0][0x17c], !P0 ;  /* 0x00005f0018007a0c */ /* 0x000fe40004721270 */
[----:B------:R-:W-:-:S02]  /*33170*/  LEA.HI.X.SX32 R3, R13, R12, 0x2, P6 ;  /* 0x0000000c0d037211 */ /* 0x000fc400030f16ff */
[C---:B------:R-:W-:Y:S02]  /*33180*/  IADD3 R13, R15.reuse, c[0x0][0x198], RZ ;  /* 0x000066000f0d7a10 */ /* 0x040fe40007ffe0ff */
[----:B------:R-:W-:Y:S02]  /*33190*/  LEA R4, P6, R15, R132, 0x2 ;  /* 0x000000840f047211 */ /* 0x000fe400078c10ff */
[----:B------:R-:W-:Y:S02]  /*331a0*/  IADD3 R17, R13, c[0x0][0x198], RZ ;  /* 0x000066000d117a10 */ /* 0x000fe40007ffe0ff */
[----:B------:R-:W-:Y:S01]  /*331b0*/  LEA.HI.X.SX32 R5, R15, R12, 0x2, P6 ;  /* 0x0000000c0f057211 */ /* 0x000fe200030f16ff */
[----:B------:R-:W-:Y:S01]  /*331c0*/  @P4 STG.E [R6.64], R26 ;  /* 0x0000001a06004986 */ /* 0x000fe2000c101908 */
[----:B------:R-:W-:-:S03]  /*331d0*/  IADD3 R15, R17, c[0x0][0x198], RZ ;  /* 0x00006600110f7a10 */ /* 0x000fc60007ffe0ff */
[----:B------:R1:W-:Y:S01]  /*331e0*/  @P3 STG.E [R8.64], R27 ;  /* 0x0000001b08003986 */ /* 0x0003e2000c101908 */
[----:B------:R-:W-:-:S03]  /*331f0*/  IADD3 R19, R15, c[0x0][0x198], RZ ;  /* 0x000066000f137a10 */ /* 0x000fc60007ffe0ff */
[----:B------:R3:W-:Y:S04]  /*33200*/  @P2 STG.E [R2.64], R30 ;  /* 0x0000001e02002986 */ /* 0x0007e8000c101908 */
[----:B------:R2:W-:Y:S01]  /*33210*/  @P1 STG.E [R4.64], R31 ;  /* 0x0000001f04001986 */ /* 0x0005e2000c101908 */
[-C--:B-1----:R-:W-:Y:S02]  /*33220*/  LEA R8, P1, R17, R132.reuse, 0x2 ;  /* 0x0000008411087211 */ /* 0x082fe400078210ff */
[----:B------:R-:W-:Y:S02]  /*33230*/  LEA R6, P6, R13, R132, 0x2 ;  /* 0x000000840d067211 */ /* 0x000fe400078c10ff */
[----:B------:R-:W-:Y:S02]  /*33240*/  LEA.HI.X.SX32 R9, R17, R12, 0x2, P1 ;  /* 0x0000000c11097211 */ /* 0x000fe400008f16ff */
[----:B---3--:R-:W-:-:S02]  /*33250*/  LEA R2, P1, R19, R132, 0x2 ;  /* 0x0000008413027211 */ /* 0x008fc400078210ff */
[----:B------:R-:W-:Y:S02]  /*33260*/  ISETP.LT.AND P4, PT, R21, c[0x0][0x17c], !P0 ;  /* 0x00005f0015007a0c */ /* 0x000fe40004781270 */
[----:B--2---:R-:W-:Y:S02]  /*33270*/  ISETP.LT.AND P3, PT, R20, c[0x0][0x17c], !P0 ;  /* 0x00005f0014007a0c */ /* 0x004fe40004761270 */
[----:B------:R-:W-:Y:S02]  /*33280*/  LEA.HI.X.SX32 R7, R13, R12, 0x2, P6 ;  /* 0x0000000c0d077211 */ /* 0x000fe400030f16ff */
[----:B------:R-:W-:Y:S02]  /*33290*/  ISETP.LT.AND P2, PT, R16, c[0x0][0x17c], !P0 ;  /* 0x00005f0010007a0c */ /* 0x000fe40004741270 */
[----:B------:R-:W-:Y:S02]  /*332a0*/  LEA R14, P6, R15, R132, 0x2 ;  /* 0x000000840f0e7211 */ /* 0x000fe400078c10ff */
[----:B------:R-:W-:-:S02]  /*332b0*/  LEA.HI.X.SX32 R3, R19, R12, 0x2, P1 ;  /* 0x0000000c13037211 */ /* 0x000fc400008f16ff */
[----:B------:R-:W-:Y:S02]  /*332c0*/  IADD3 R13, R19, c[0x0][0x198], RZ ;  /* 0x00006600130d7a10 */ /* 0x000fe40007ffe0ff */
[----:B------:R-:W-:Y:S02]  /*332d0*/  ISETP.LT.AND P1, PT, R18, c[0x0][0x17c], !P0 ;  /* 0x00005f0012007a0c */ /* 0x000fe40004721270 */
[----:B------:R-:W-:Y:S02]  /*332e0*/  LEA.HI.X.SX32 R15, R15, R12, 0x2, P6 ;  /* 0x0000000c0f0f7211 */ /* 0x000fe400030f16ff */
[C---:B------:R-:W-:Y:S01]  /*332f0*/  LEA R16, P6, R13.reuse, R132, 0x2 ;  /* 0x000000840d107211 */ /* 0x040fe200078c10ff */
[----:B------:R1:W-:Y:S01]  /*33300*/  @P5 STG.E [R6.64], R34 ;  /* 0x0000002206005986 */ /* 0x0003e2000c101908 */
[C---:B------:R-:W-:Y:S02]  /*33310*/  IADD3 R21, R13.reuse, c[0x0][0x198], RZ ;  /* 0x000066000d157a10 */ /* 0x040fe40007ffe0ff */
[----:B------:R-:W-:Y:S01]  /*33320*/  LEA.HI.X.SX32 R17, R13, R12, 0x2, P6 ;  /* 0x0000000c0d117211 */ /* 0x000fe200030f16ff */
[----:B------:R1:W-:Y:S01]  /*33330*/  @P4 STG.E [R8.64], R35 ;  /* 0x0000002308004986 */ /* 0x0003e2000c101908 */
[----:B------:R-:W-:-:S03]  /*33340*/  LEA R132, P6, R21, R132, 0x2 ;  /* 0x0000008415847211 */ /* 0x000fc600078c10ff */
[----:B------:R1:W-:Y:S04]  /*33350*/  @P3 STG.E [R14.64], R10 ;  /* 0x0000000a0e003986 */ /* 0x0003e8000c101908 */
[----:B------:R1:W-:Y:S01]  /*33360*/  @P2 STG.E [R2.64], R11 ;  /* 0x0000000b02002986 */ /* 0x0003e2000c101908 */
[----:B------:R-:W-:-:S03]  /*33370*/  LEA.HI.X.SX32 R133, R21, R12, 0x2, P6 ;  /* 0x0000000c15857211 */ /* 0x000fc600030f16ff */
[----:B------:R1:W-:Y:S01]  /*33380*/  @P1 STG.E [R16.64], R38 ;  /* 0x0000002610001986 */ /* 0x0003e2000c101908 */
[----:B----4-:R-:W-:-:S13]  /*33390*/  ISETP.LT.AND P0, PT, R0, c[0x0][0x17c], !P0 ;  /* 0x00005f0000007a0c */ /* 0x010fda0004701270 */
[----:B------:R-:W-:Y:S05]  /*333a0*/  @!P0 EXIT ;  /* 0x000000000000894d */ /* 0x000fea0003800000 */
[----:B-1----:R-:W-:Y:S01]  /*333b0*/  STG.E [R132.64], R39 ;  /* 0x0000002784007986 */ /* 0x002fe2000c101908 */
[----:B------:R-:W-:Y:S05]  /*333c0*/  EXIT ;  /* 0x000000000000794d */ /* 0x000fea0003800000 */
.L_x_2:
[----:B------:R-:W-:-:S00]  /*333d0*/  BRA `(.L_x_2) ;  /* 0xfffffff000007947 */ /* 0x000fc0000383ffff */
[----:B------:R-:W-:-:S00]  /*333e0*/  NOP ;  /* 0x0000000000007918 */ /* 0x000fc00000000000 */
        /* <DEDUP_REMOVED lines=9> */
.L_x_3:


//--------------------- .nv.shared.matmul_kernel  --------------------------
	.section	.nv.shared.matmul_kernel,"aw",@nobits
	.sectionflags	@""
	.align	16
